// auto-generated by cutlass_sweep.gemm — config: {"arch": "sm_100", "cluster_m": 2, "cluster_n": 1, "dtype": "int8", "stages": 4, "tile_k": 128, "tile_m": 256, "tile_n": 256}
#include "cutlass/cutlass.h"
#include "cutlass/gemm/collective/collective_builder.hpp"
#include "cutlass/gemm/device/gemm_universal_adapter.h"
#include "cutlass/gemm/kernel/gemm_universal.hpp"
#include "cutlass/epilogue/collective/collective_builder.hpp"

using ElemA = int8_t;
using ElemB = int8_t;
using ElemCD = int8_t;
using Acc  = int32_t;
using TileShape    = cute::Shape<cute::_256, cute::_256, cute::_128>;
using ClusterShape = cute::Shape<cute::_2, cute::_1, cute::_1>;

using CollectiveEpilogue = typename cutlass::epilogue::collective::CollectiveBuilder<
    cutlass::arch::Sm100, cutlass::arch::OpClassTensorOp,
    TileShape, ClusterShape,
    cutlass::epilogue::collective::EpilogueTileAuto,
    Acc, Acc,
    ElemCD, cutlass::layout::RowMajor, 128 / cutlass::sizeof_bits<ElemCD>::value,
    ElemCD, cutlass::layout::RowMajor, 128 / cutlass::sizeof_bits<ElemCD>::value,
    cutlass::epilogue::collective::EpilogueScheduleAuto
  >::CollectiveOp;

using CollectiveMainloop = typename cutlass::gemm::collective::CollectiveBuilder<
    cutlass::arch::Sm100, cutlass::arch::OpClassTensorOp,
    ElemA, cutlass::layout::RowMajor, 128 / cutlass::sizeof_bits<ElemA>::value,
    ElemB, cutlass::layout::ColumnMajor, 128 / cutlass::sizeof_bits<ElemB>::value,
    Acc,
    TileShape, ClusterShape,
    cutlass::gemm::collective::StageCount<4>,
    cutlass::gemm::collective::KernelScheduleAuto
  >::CollectiveOp;

using GemmKernel = cutlass::gemm::kernel::GemmUniversal<
    cute::Shape<int,int,int,int>,
    CollectiveMainloop,
    CollectiveEpilogue
>;
using Gemm = cutlass::gemm::device::GemmUniversalAdapter<GemmKernel>;

// Force the device kernel symbol into the cubin without needing a host main.
auto* _anchor = &cutlass::device_kernel<GemmKernel>;


// ===== COMPILED SASS (sm_100a) =====

	.target	sm_100a

	.elftype	@"ET_EXEC"


//--------------------- .note.nv.tkinfo           --------------------------
	.section	.note.nv.tkinfo,"",@"SHT_NOTE"
	.sectionflags	@"SHF_NOTE_NV_TKINFO"
	.tkinfo
        /*0018*/ 	.word	0x00000002
        /*0030*/ 	.string	""
        /*0030*/ 	.string	"ptxas"
        /*0030*/ 	.string	"Cuda compilation tools, release 13.0, V13.0.88"
        /*0030*/ 	.string	"Build cuda_13.0.r13.0/compiler.36424714_0"
        /*0030*/ 	.string	"-arch sm_100a -m 64 "



//--------------------- .note.nv.cuinfo           --------------------------
	.section	.note.nv.cuinfo,"",@"SHT_NOTE"
	.sectionflags	@"SHF_NOTE_NV_CUINFO"
        /*0018*/ 	.short	0x0002
        /*001a*/ 	.short	0x0064
        /*001c*/ 	.short	0x0082
	.zero		2


//--------------------- .nv.info                  --------------------------
	.section	.nv.info,"",@"SHT_CUDA_INFO"
	.align	4


	//----- nvinfo : EIATTR_REGCOUNT
	.align		4
        /*0000*/ 	.byte	0x04, 0x2f
        /*0002*/ 	.short	(.L_20 - .L_19)
	.align		4
.L_19:
        /*0004*/ 	.word	index@(_ZN7cutlass13device_kernelINS_4gemm6kernel13GemmUniversalIN4cute5tupleIJiiiiEEENS1_10collective13CollectiveMmaINS1_35MainloopSm100TmaUmmaWarpSpecializedILi4ELi2ELi2ENS5_IJNS4_1CILi2EEENSA_ILi1EEESC_EEEEENS5_IJNSA_ILi256EEESF_NSA_ILi128EEEEEEaNS5_IJlSC_lEEEaSI_NS4_8TiledMMAINS4_8MMA_AtomIJNS4_21SM100_MMA_S8_2x1SM_SSIaaiLi256ELi256ELNS4_4UMMA5MajorE0ELSN_0ELNSM_8SaturateE0EEEEEENS4_6LayoutINS5_IJSC_SC_SC_EEENS5_IJNSA_ILi0EEEST_ST_EEEEENS5_IJNS4_10UnderscoreESW_SW_EEEEENS4_18SM100_TMA_2SM_LOADENS4_14ComposedLayoutINS4_7SwizzleILi3ELi4ELi3EEENS4_18smem_ptr_flag_bitsILi8EEENSR_INS5_IJNSA_ILi8EEESG_EEENS5_IJSG_SC_EEEEEEEvNS4_8identityESZ_S19_vS1A_EENS_8epilogue10collective18CollectiveEpilogueINS1C_23Sm100TmaWarpSpecializedILi4ELi2ELi64ELb0ELb0EEEJNS5_IJSG_SF_SG_EEENS5_IJNSR_ISG_SC_EENSR_INSA_ILi64EEESC_EEEEEaSI_aSI_NS1C_6fusion15FusionCallbacksIS1G_NS1M_17LinearCombinationIaiaiLNS_15FloatRoundStyleE2EEES1H_S1L_JEEENS4_5SM1004TMEM4LOAD26SM100_TMEM_LOAD_32dp32b64xENS4_13SM90_TMA_LOADENS10_INS11_ILi2ELi4ELi3EEES14_NSR_INS5_IJS15_S1J_EEENS5_IJS1J_SC_EEEEEEENS4_39AutoVectorizingCopyWithAssumedAlignmentILi128EEENS4_14SM90_TMA_STOREES21_S23_S23_EEEvvEEEEvNT_6ParamsE)
        /*0008*/ 	.word	0x000000b2


	//----- nvinfo : EIATTR_FRAME_SIZE
	.align		4
.L_20:
        /*000c*/ 	.byte	0x04, 0x11
        /*000e*/ 	.short	(.L_22 - .L_21)
	.align		4
.L_21:
        /*0010*/ 	.word	index@($__internal_2_$__cuda_sm10x_tcgen05_guardrail_trap_unallocated_columns_being_dealloced)
        /*0014*/ 	.word	0x00000000


	//----- nvinfo : EIATTR_FRAME_SIZE
	.align		4
.L_22:
        /*0018*/ 	.byte	0x04, 0x11
        /*001a*/ 	.short	(.L_24 - .L_23)
	.align		4
.L_23:
        /*001c*/ 	.word	index@($__internal_1_$__cuda_sm10x_tcgen05_guardrail_trap_phase_invalid_during_alloc)
        /*0020*/ 	.word	0x00000000


	//----- nvinfo : EIATTR_FRAME_SIZE
	.align		4
.L_24:
        /*0024*/ 	.byte	0x04, 0x11
        /*0026*/ 	.short	(.L_26 - .L_25)
	.align		4
.L_25:
        /*0028*/ 	.word	index@($__internal_0_$__cuda_sm10x_tcgen05_guardrail_trap_col_being_dealloced_not_returned_by_alloc)
        /*002c*/ 	.word	0x00000000


	//----- nvinfo : EIATTR_FRAME_SIZE
	.align		4
.L_26:
        /*0030*/ 	.byte	0x04, 0x11
        /*0032*/ 	.short	(.L_28 - .L_27)
	.align		4
.L_27:
        /*0034*/ 	.word	index@(_ZN7cutlass13device_kernelINS_4gemm6kernel13GemmUniversalIN4cute5tupleIJiiiiEEENS1_10collective13CollectiveMmaINS1_35MainloopSm100TmaUmmaWarpSpecializedILi4ELi2ELi2ENS5_IJNS4_1CILi2EEENSA_ILi1EEESC_EEEEENS5_IJNSA_ILi256EEESF_NSA_ILi128EEEEEEaNS5_IJlSC_lEEEaSI_NS4_8TiledMMAINS4_8MMA_AtomIJNS4_21SM100_MMA_S8_2x1SM_SSIaaiLi256ELi256ELNS4_4UMMA5MajorE0ELSN_0ELNSM_8SaturateE0EEEEEENS4_6LayoutINS5_IJSC_SC_SC_EEENS5_IJNSA_ILi0EEEST_ST_EEEEENS5_IJNS4_10UnderscoreESW_SW_EEEEENS4_18SM100_TMA_2SM_LOADENS4_14ComposedLayoutINS4_7SwizzleILi3ELi4ELi3EEENS4_18smem_ptr_flag_bitsILi8EEENSR_INS5_IJNSA_ILi8EEESG_EEENS5_IJSG_SC_EEEEEEEvNS4_8identityESZ_S19_vS1A_EENS_8epilogue10collective18CollectiveEpilogueINS1C_23Sm100TmaWarpSpecializedILi4ELi2ELi64ELb0ELb0EEEJNS5_IJSG_SF_SG_EEENS5_IJNSR_ISG_SC_EENSR_INSA_ILi64EEESC_EEEEEaSI_aSI_NS1C_6fusion15FusionCallbacksIS1G_NS1M_17LinearCombinationIaiaiLNS_15FloatRoundStyleE2EEES1H_S1L_JEEENS4_5SM1004TMEM4LOAD26SM100_TMEM_LOAD_32dp32b64xENS4_13SM90_TMA_LOADENS10_INS11_ILi2ELi4ELi3EEES14_NSR_INS5_IJS15_S1J_EEENS5_IJS1J_SC_EEEEEEENS4_39AutoVectorizingCopyWithAssumedAlignmentILi128EEENS4_14SM90_TMA_STOREES21_S23_S23_EEEvvEEEEvNT_6ParamsE)
        /*0038*/ 	.word	0x00000000


	//----- nvinfo : EIATTR_MIN_STACK_SIZE
	.align		4
.L_28:
        /*003c*/ 	.byte	0x04, 0x12
        /*003e*/ 	.short	(.L_30 - .L_29)
	.align		4
.L_29:
        /*0040*/ 	.word	index@(_ZN7cutlass13device_kernelINS_4gemm6kernel13GemmUniversalIN4cute5tupleIJiiiiEEENS1_10collective13CollectiveMmaINS1_35MainloopSm100TmaUmmaWarpSpecializedILi4ELi2ELi2ENS5_IJNS4_1CILi2EEENSA_ILi1EEESC_EEEEENS5_IJNSA_ILi256EEESF_NSA_ILi128EEEEEEaNS5_IJlSC_lEEEaSI_NS4_8TiledMMAINS4_8MMA_AtomIJNS4_21SM100_MMA_S8_2x1SM_SSIaaiLi256ELi256ELNS4_4UMMA5MajorE0ELSN_0ELNSM_8SaturateE0EEEEEENS4_6LayoutINS5_IJSC_SC_SC_EEENS5_IJNSA_ILi0EEEST_ST_EEEEENS5_IJNS4_10UnderscoreESW_SW_EEEEENS4_18SM100_TMA_2SM_LOADENS4_14ComposedLayoutINS4_7SwizzleILi3ELi4ELi3EEENS4_18smem_ptr_flag_bitsILi8EEENSR_INS5_IJNSA_ILi8EEESG_EEENS5_IJSG_SC_EEEEEEEvNS4_8identityESZ_S19_vS1A_EENS_8epilogue10collective18CollectiveEpilogueINS1C_23Sm100TmaWarpSpecializedILi4ELi2ELi64ELb0ELb0EEEJNS5_IJSG_SF_SG_EEENS5_IJNSR_ISG_SC_EENSR_INSA_ILi64EEESC_EEEEEaSI_aSI_NS1C_6fusion15FusionCallbacksIS1G_NS1M_17LinearCombinationIaiaiLNS_15FloatRoundStyleE2EEES1H_S1L_JEEENS4_5SM1004TMEM4LOAD26SM100_TMEM_LOAD_32dp32b64xENS4_13SM90_TMA_LOADENS10_INS11_ILi2ELi4ELi3EEES14_NSR_INS5_IJS15_S1J_EEENS5_IJS1J_SC_EEEEEEENS4_39AutoVectorizingCopyWithAssumedAlignmentILi128EEENS4_14SM90_TMA_STOREES21_S23_S23_EEEvvEEEEvNT_6ParamsE)
        /*0044*/ 	.word	0x00000000
.L_30:


//--------------------- .nv.compat                --------------------------
	.section	.nv.compat,"",@"SHT_CUDA_COMPAT_INFO"
	.align	4
        /*0000*/ 	.byte	0x02, 0x09, 0x01, 0x00, 0x02, 0x02, 0x03, 0x00, 0x02, 0x05, 0x06, 0x00, 0x03, 0x07, 0x01, 0x01
        /*0010*/ 	.byte	0x02, 0x03, 0x01, 0x00, 0x02, 0x06, 0x01, 0x00, 0x04, 0x0b, 0x08, 0x00, 0x01, 0x00, 0x00, 0x00
        /*0020*/ 	.byte	0x00, 0x00, 0x00, 0x00


//--------------------- .nv.info._ZN7cutlass13device_kernelINS_4gemm6kernel13GemmUniversalIN4cute5tupleIJiiiiEEENS1_10collective13CollectiveMmaINS1_35MainloopSm100TmaUmmaWarpSpecializedILi4ELi2ELi2ENS5_IJNS4_1CILi2EEENSA_ILi1EEESC_EEEEENS5_IJNSA_ILi256EEESF_NSA_ILi128EEEEEEaNS5_IJlSC_lEEEaSI_NS4_8TiledMMAINS4_8MMA_AtomIJNS4_21SM100_MMA_S8_2x1SM_SSIaaiLi256ELi256ELNS4_4UMMA5MajorE0ELSN_0ELNSM_8SaturateE0EEEEEENS4_6LayoutINS5_IJSC_SC_SC_EEENS5_IJNSA_ILi0EEEST_ST_EEEEENS5_IJNS4_10UnderscoreESW_SW_EEEEENS4_18SM100_TMA_2SM_LOADENS4_14ComposedLayoutINS4_7SwizzleILi3ELi4ELi3EEENS4_18smem_ptr_flag_bitsILi8EEENSR_INS5_IJNSA_ILi8EEESG_EEENS5_IJSG_SC_EEEEEEEvNS4_8identityESZ_S19_vS1A_EENS_8epilogue10collective18CollectiveEpilogueINS1C_23Sm100TmaWarpSpecializedILi4ELi2ELi64ELb0ELb0EEEJNS5_IJSG_SF_SG_EEENS5_IJNSR_ISG_SC_EENSR_INSA_ILi64EEESC_EEEEEaSI_aSI_NS1C_6fusion15FusionCallbacksIS1G_NS1M_17LinearCombinationIaiaiLNS_15FloatRoundStyleE2EEES1H_S1L_JEEENS4_5SM1004TMEM4LOAD26SM100_TMEM_LOAD_32dp32b64xENS4_13SM90_TMA_LOADENS10_INS11_ILi2ELi4ELi3EEES14_NSR_INS5_IJS15_S1J_EEENS5_IJS1J_SC_EEEEEEENS4_39AutoVectorizingCopyWithAssumedAlignmentILi128EEENS4_14SM90_TMA_STOREES21_S23_S23_EEEvvEEEEvNT_6ParamsE --------------------------
	.section	.nv.info._ZN7cutlass13device_kernelINS_4gemm6kernel13GemmUniversalIN4cute5tupleIJiiiiEEENS1_10collective13CollectiveMmaINS1_35MainloopSm100TmaUmmaWarpSpecializedILi4ELi2ELi2ENS5_IJNS4_1CILi2EEENSA_ILi1EEESC_EEEEENS5_IJNSA_ILi256EEESF_NSA_ILi128EEEEEEaNS5_IJlSC_lEEEaSI_NS4_8TiledMMAINS4_8MMA_AtomIJNS4_21SM100_MMA_S8_2x1SM_SSIaaiLi256ELi256ELNS4_4UMMA5MajorE0ELSN_0ELNSM_8SaturateE0EEEEEENS4_6LayoutINS5_IJSC_SC_SC_EEENS5_IJNSA_ILi0EEEST_ST_EEEEENS5_IJNS4_10UnderscoreESW_SW_EEEEENS4_18SM100_TMA_2SM_LOADENS4_14ComposedLayoutINS4_7SwizzleILi3ELi4ELi3EEENS4_18smem_ptr_flag_bitsILi8EEENSR_INS5_IJNSA_ILi8EEESG_EEENS5_IJSG_SC_EEEEEEEvNS4_8identityESZ_S19_vS1A_EENS_8epilogue10collective18CollectiveEpilogueINS1C_23Sm100TmaWarpSpecializedILi4ELi2ELi64ELb0ELb0EEEJNS5_IJSG_SF_SG_EEENS5_IJNSR_ISG_SC_EENSR_INSA_ILi64EEESC_EEEEEaSI_aSI_NS1C_6fusion15FusionCallbacksIS1G_NS1M_17LinearCombinationIaiaiLNS_15FloatRoundStyleE2EEES1H_S1L_JEEENS4_5SM1004TMEM4LOAD26SM100_TMEM_LOAD_32dp32b64xENS4_13SM90_TMA_LOADENS10_INS11_ILi2ELi4ELi3EEES14_NSR_INS5_IJS15_S1J_EEENS5_IJS1J_SC_EEEEEEENS4_39AutoVectorizingCopyWithAssumedAlignmentILi128EEENS4_14SM90_TMA_STOREES21_S23_S23_EEEvvEEEEvNT_6ParamsE,"",@"SHT_CUDA_INFO"
	.sectionflags	@""
	.align	4


	//----- nvinfo : EIATTR_CUDA_API_VERSION
	.align		4
        /*0000*/ 	.byte	0x04, 0x37
        /*0002*/ 	.short	(.L_32 - .L_31)
.L_31:
        /*0004*/ 	.word	0x00000082


	//----- nvinfo : EIATTR_KPARAM_INFO
	.align		4
.L_32:
        /*0008*/ 	.byte	0x04, 0x17
        /*000a*/ 	.short	(.L_34 - .L_33)
.L_33:
        /*000c*/ 	.word	0x00000000
        /*0010*/ 	.short	0x0000
        /*0012*/ 	.short	0x0000
        /*0014*/ 	.byte	0x00, 0xf0, 0x01, 0x20


	//----- nvinfo : EIATTR_AT_ENTRY_FRAGMENTS
	.align		4
.L_34:
        /*0018*/ 	.byte	0x04, 0x4f
        /*001a*/ 	.short	(.L_36 - .L_35)


	//   ....[0]....
.L_35:
        /*001c*/ 	.word	0x00000007


	//----- nvinfo : EIATTR_RESERVED_SMEM_USED
	.align		4
.L_36:
        /*0020*/ 	.byte	0x01, 0x41
	.zero		2


	//----- nvinfo : EIATTR_SPARSE_MMA_MASK
	.align		4
        /*0024*/ 	.byte	0x03, 0x50
        /*0026*/ 	.short	0x0000


	//----- nvinfo : EIATTR_TCGEN05_2CTA_USED
	.align		4
        /*0028*/ 	.byte	0x01, 0x52
	.zero		2


	//----- nvinfo : EIATTR_MAXREG_COUNT
	.align		4
        /*002c*/ 	.byte	0x03, 0x1b
        /*002e*/ 	.short	0x00ff


	//----- nvinfo : EIATTR_NUM_BARRIERS
	.align		4
        /*0030*/ 	.byte	0x02, 0x4c
        /*0032*/ 	.byte	0x07
	.zero		1


	//----- nvinfo : EIATTR_EXTERNS
	.align		4
        /*0034*/ 	.byte	0x04, 0x0f
        /*0036*/ 	.short	(.L_38 - .L_37)


	//   ....[0]....
	.align		4
.L_37:
        /*0038*/ 	.word	index@(__assertfail)


	//----- nvinfo : EIATTR_MERCURY_ISA_VERSION
	.align		4
.L_38:
        /*003c*/ 	.byte	0x03, 0x5f
        /*003e*/ 	.short	0x0101


	//----- nvinfo : EIATTR_INT_WARP_WIDE_INSTR_OFFSETS
	.align		4
        /*0040*/ 	.byte	0x04, 0x31
        /*0042*/ 	.short	(.L_40 - .L_39)


	//   ....[0]....
.L_39:
        /*0044*/ 	.word	0x00000cd0


	//   ....[1]....
        /*0048*/ 	.word	0x00000d70


	//   ....[2]....
        /*004c*/ 	.word	0x000020a0


	//   ....[3]....
        /*0050*/ 	.word	0x00003e60


	//   ....[4]....
        /*0054*/ 	.word	0x00003e80


	//   ....[5]....
        /*0058*/ 	.word	0x00003eb0


	//   ....[6]....
        /*005c*/ 	.word	0x000047f0


	//   ....[7]....
        /*0060*/ 	.word	0x00004860


	//   ....[8]....
        /*0064*/ 	.word	0x00004940


	//   ....[9]....
        /*0068*/ 	.word	0x000049c0


	//   ....[10]....
        /*006c*/ 	.word	0x00004ad0


	//   ....[11]....
        /*0070*/ 	.word	0x00004b60


	//   ....[12]....
        /*0074*/ 	.word	0x00004d40


	//   ....[13]....
        /*0078*/ 	.word	0x00004ea0


	//----- nvinfo : EIATTR_COOP_GROUP_MASK_REGIDS
	.align		4
.L_40:
        /*007c*/ 	.byte	0x04, 0x29
        /*007e*/ 	.short	(.L_42 - .L_41)


	//   ....[0]....
.L_41:
        /*0080*/ 	.word	0xffffffff


	//   ....[1]....
        /*0084*/ 	.word	0xffffffff


	//   ....[2]....
        /*0088*/ 	.word	0xffffffff


	//   ....[3]....
        /*008c*/ 	.word	0xffffffff


	//   ....[4]....
        /*0090*/ 	.word	0xffffffff


	//   ....[5]....
        /*0094*/ 	.word	0xffffffff


	//   ....[6]....
        /*0098*/ 	.word	0xffffffff


	//   ....[7]....
        /*009c*/ 	.word	0xffffffff


	//   ....[8]....
        /*00a0*/ 	.word	0xffffffff


	//   ....[9]....
        /*00a4*/ 	.word	0xffffffff


	//   ....[10]....
        /*00a8*/ 	.word	0xffffffff


	//   ....[11]....
        /*00ac*/ 	.word	0xffffffff


	//   ....[12]....
        /*00b0*/ 	.word	0xffffffff


	//   ....[13]....
        /*00b4*/ 	.word	0xffffffff


	//----- nvinfo : EIATTR_COOP_GROUP_INSTR_OFFSETS
	.align		4
.L_42:
        /*00b8*/ 	.byte	0x04, 0x28
        /*00ba*/ 	.short	(.L_44 - .L_43)


	//   ....[0]....
.L_43:
        /*00bc*/ 	.word	0x000000c0


	//   ....[1]....
        /*00c0*/ 	.word	0x00000500


	//   ....[2]....
        /*00c4*/ 	.word	0x00000680


	//   ....[3]....
        /*00c8*/ 	.word	0x00000810


	//   ....[4]....
        /*00cc*/ 	.word	0x00000900


	//   ....[5]....
        /*00d0*/ 	.word	0x00000a60


	//   ....[6]....
        /*00d4*/ 	.word	0x00000bb0


	//   ....[7]....
        /*00d8*/ 	.word	0x00000df0


	//   ....[8]....
        /*00dc*/ 	.word	0x00001f80


	//   ....[9]....
        /*00e0*/ 	.word	0x00002d60


	//   ....[10]....
        /*00e4*/ 	.word	0x00003230


	//   ....[11]....
        /*00e8*/ 	.word	0x00003260


	//   ....[12]....
        /*00ec*/ 	.word	0x00003d60


	//   ....[13]....
        /*00f0*/ 	.word	0x00003f70


	//----- nvinfo : EIATTR_VRC_CTA_INIT_COUNT
	.align		4
.L_44:
        /*00f4*/ 	.byte	0x02, 0x4a
        /*00f6*/ 	.byte	0x80
	.zero		1


	//----- nvinfo : EIATTR_SYSCALL_OFFSETS
	.align		4
        /*00f8*/ 	.byte	0x04, 0x46
        /*00fa*/ 	.short	(.L_46 - .L_45)


	//   ....[0]....
.L_45:
        /*00fc*/ 	.word	0x00005920


	//   ....[1]....
        /*0100*/ 	.word	0x00005a60


	//   ....[2]....
        /*0104*/ 	.word	0x000062c0


	//   ....[3]....
        /*0108*/ 	.word	0x000078c0


	//   ....[4]....
        /*010c*/ 	.word	0x00008e60


	//   ....[5]....
        /*0110*/ 	.word	0x0000a430


	//----- nvinfo : EIATTR_MBARRIER_INSTR_OFFSETS
	.align		4
.L_46:
        /*0114*/ 	.byte	0x04, 0x39
        /*0116*/ 	.short	(.L_48 - .L_47)


	//   ....[0]....
.L_47:
        /*0118*/ 	.word	0x000005f0
        /*011c*/ 	.word	0x000000ff
        /*0120*/ 	.word	0x00000000
        /*0124*/ 	.short	0x0100
        /*0126*/ 	.byte	0x08
	.zero		1


	//   ....[1]....
        /*0128*/ 	.word	0x00000600
        /*012c*/ 	.word	0x000000ff
        /*0130*/ 	.word	0x00000020
        /*0134*/ 	.short	0x0100
        /*0136*/ 	.byte	0x08
	.zero		1


	//   ....[2]....
        /*0138*/ 	.word	0x00000610
        /*013c*/ 	.word	0x000000ff
        /*0140*/ 	.word	0x00000008
        /*0144*/ 	.short	0x0100
        /*0146*/ 	.byte	0x08
	.zero		1


	//   ....[3]....
        /*0148*/ 	.word	0x00000620
        /*014c*/ 	.word	0x000000ff
        /*0150*/ 	.word	0x00000028
        /*0154*/ 	.short	0x0100
        /*0156*/ 	.byte	0x08
	.zero		1


	//   ....[4]....
        /*0158*/ 	.word	0x00000630
        /*015c*/ 	.word	0x000000ff
        /*0160*/ 	.word	0x00000010
        /*0164*/ 	.short	0x0100
        /*0166*/ 	.byte	0x08
	.zero		1


	//   ....[5]....
        /*0168*/ 	.word	0x00000640
        /*016c*/ 	.word	0x000000ff
        /*0170*/ 	.word	0x00000030
        /*0174*/ 	.short	0x0100
        /*0176*/ 	.byte	0x08
	.zero		1


	//   ....[6]....
        /*0178*/ 	.word	0x00000650
        /*017c*/ 	.word	0x000000ff
        /*0180*/ 	.word	0x00000018
        /*0184*/ 	.short	0x0100
        /*0186*/ 	.byte	0x08
	.zero		1


	//   ....[7]....
        /*0188*/ 	.word	0x00000660
        /*018c*/ 	.word	0x000000ff
        /*0190*/ 	.word	0x00000038
        /*0194*/ 	.short	0x0100
        /*0196*/ 	.byte	0x08
	.zero		1


	//   ....[8]....
        /*0198*/ 	.word	0x00000780
        /*019c*/ 	.word	0x000000ff
        /*01a0*/ 	.word	0x00000040
        /*01a4*/ 	.short	0x0100
        /*01a6*/ 	.byte	0x09
	.zero		1


	//   ....[9]....
        /*01a8*/ 	.word	0x00000790
        /*01ac*/ 	.word	0x000000ff
        /*01b0*/ 	.word	0x00000060
        /*01b4*/ 	.short	0x0100
        /*01b6*/ 	.byte	0x09
	.zero		1


	//   ....[10]....
        /*01b8*/ 	.word	0x000007a0
        /*01bc*/ 	.word	0x000000ff
        /*01c0*/ 	.word	0x00000048
        /*01c4*/ 	.short	0x0100
        /*01c6*/ 	.byte	0x09
	.zero		1


	//   ....[11]....
        /*01c8*/ 	.word	0x000007b0
        /*01cc*/ 	.word	0x000000ff
        /*01d0*/ 	.word	0x00000068
        /*01d4*/ 	.short	0x0100
        /*01d6*/ 	.byte	0x09
	.zero		1


	//   ....[12]....
        /*01d8*/ 	.word	0x000007c0
        /*01dc*/ 	.word	0x000000ff
        /*01e0*/ 	.word	0x00000050
        /*01e4*/ 	.short	0x0100
        /*01e6*/ 	.byte	0x09
	.zero		1


	//   ....[13]....
        /*01e8*/ 	.word	0x000007d0
        /*01ec*/ 	.word	0x000000ff
        /*01f0*/ 	.word	0x00000070
        /*01f4*/ 	.short	0x0100
        /*01f6*/ 	.byte	0x09
	.zero		1


	//   ....[14]....
        /*01f8*/ 	.word	0x000007e0
        /*01fc*/ 	.word	0x000000ff
        /*0200*/ 	.word	0x00000058
        /*0204*/ 	.short	0x0100
        /*0206*/ 	.byte	0x09
	.zero		1


	//   ....[15]....
        /*0208*/ 	.word	0x000007f0
        /*020c*/ 	.word	0x000000ff
        /*0210*/ 	.word	0x00000078
        /*0214*/ 	.short	0x0100
        /*0216*/ 	.byte	0x09
	.zero		1


	//   ....[16]....
        /*0218*/ 	.word	0x000008d0
        /*021c*/ 	.word	0x000000ff
        /*0220*/ 	.word	0x00000080
        /*0224*/ 	.short	0x0100
        /*0226*/ 	.byte	0x08
	.zero		1


	//   ....[17]....
        /*0228*/ 	.word	0x000008e0
        /*022c*/ 	.word	0x000000ff
        /*0230*/ 	.word	0x00000088
        /*0234*/ 	.short	0x0100
        /*0236*/ 	.byte	0x08
	.zero		1


	//   ....[18]....
        /*0238*/ 	.word	0x00000a10
        /*023c*/ 	.word	0x000000ff
        /*0240*/ 	.word	0x00000090
        /*0244*/ 	.short	0x0100
        /*0246*/ 	.byte	0x08
	.zero		1


	//   ....[19]....
        /*0248*/ 	.word	0x00000a20
        /*024c*/ 	.word	0x000000ff
        /*0250*/ 	.word	0x000000a0
        /*0254*/ 	.short	0x0100
        /*0256*/ 	.byte	0x08
	.zero		1


	//   ....[20]....
        /*0258*/ 	.word	0x00000a30
        /*025c*/ 	.word	0x000000ff
        /*0260*/ 	.word	0x00000098
        /*0264*/ 	.short	0x0100
        /*0266*/ 	.byte	0x08
	.zero		1


	//   ....[21]....
        /*0268*/ 	.word	0x00000a40
        /*026c*/ 	.word	0x000000ff
        /*0270*/ 	.word	0x000000a8
        /*0274*/ 	.short	0x0100
        /*0276*/ 	.byte	0x08
	.zero		1


	//   ....[22]....
        /*0278*/ 	.word	0x00000b60
        /*027c*/ 	.word	0x000000ff
        /*0280*/ 	.word	0x000000b0
        /*0284*/ 	.short	0x0100
        /*0286*/ 	.byte	0x09
	.zero		1


	//   ....[23]....
        /*0288*/ 	.word	0x00000b70
        /*028c*/ 	.word	0x000000ff
        /*0290*/ 	.word	0x000000c0
        /*0294*/ 	.short	0x0100
        /*0296*/ 	.byte	0x09
	.zero		1


	//   ....[24]....
        /*0298*/ 	.word	0x00000b80
        /*029c*/ 	.word	0x000000ff
        /*02a0*/ 	.word	0x000000b8
        /*02a4*/ 	.short	0x0100
        /*02a6*/ 	.byte	0x09
	.zero		1


	//   ....[25]....
        /*02a8*/ 	.word	0x00000b90
        /*02ac*/ 	.word	0x000000ff
        /*02b0*/ 	.word	0x000000c8
        /*02b4*/ 	.short	0x0100
        /*02b6*/ 	.byte	0x09
	.zero		1


	//   ....[26]....
        /*02b8*/ 	.word	0x00000c80
        /*02bc*/ 	.word	0x000000ff
        /*02c0*/ 	.word	0x000000d0
        /*02c4*/ 	.short	0x0100
        /*02c6*/ 	.byte	0x08
	.zero		1


	//   ....[27]....
        /*02c8*/ 	.word	0x00000c90
        /*02cc*/ 	.word	0x000000ff
        /*02d0*/ 	.word	0x000000e0
        /*02d4*/ 	.short	0x0100
        /*02d6*/ 	.byte	0x08
	.zero		1


	//   ....[28]....
        /*02d8*/ 	.word	0x00000ca0
        /*02dc*/ 	.word	0x000000ff
        /*02e0*/ 	.word	0x000000d8
        /*02e4*/ 	.short	0x0100
        /*02e6*/ 	.byte	0x08
	.zero		1


	//   ....[29]....
        /*02e8*/ 	.word	0x00000cb0
        /*02ec*/ 	.word	0x000000ff
        /*02f0*/ 	.word	0x000000e8
        /*02f4*/ 	.short	0x0100
        /*02f6*/ 	.byte	0x08
	.zero		1


	//   ....[30]....
        /*02f8*/ 	.word	0x00000da0
        /*02fc*/ 	.word	0x000000ff
        /*0300*/ 	.word	0x000000f0
        /*0304*/ 	.short	0x0100
        /*0306*/ 	.byte	0x07
	.zero		1


	//   ....[31]....
        /*0308*/ 	.word	0x000017b0
        /*030c*/ 	.word	0x00000003
        /*0310*/ 	.word	0x000000e0
        /*0314*/ 	.short	0x010a
        /*0316*/ 	.byte	0xff
	.zero		1


	//   ....[32]....
        /*0318*/ 	.word	0x000017e0
        /*031c*/ 	.word	0x00000003
        /*0320*/ 	.word	0x000000d0
        /*0324*/ 	.short	0x0101
        /*0326*/ 	.byte	0xff
	.zero		1


	//   ....[33]....
        /*0328*/ 	.word	0x000018e0
        /*032c*/ 	.word	0x000000ff
        /*0330*/ 	.word	0x00000020
        /*0334*/ 	.short	0x010a
        /*0336*/ 	.byte	0x08
	.zero		1


	//   ....[34]....
        /*0338*/ 	.word	0x000019a0
        /*033c*/ 	.word	0x000000ff
        /*0340*/ 	.word	0x00000020
        /*0344*/ 	.short	0x010a
        /*0346*/ 	.byte	0x21
	.zero		1


	//   ....[35]....
        /*0348*/ 	.word	0x00001b60
        /*034c*/ 	.word	0x000000ff
        /*0350*/ 	.word	0x00000020
        /*0354*/ 	.short	0x010a
        /*0356*/ 	.byte	0x08
	.zero		1


	//   ....[36]....
        /*0358*/ 	.word	0x00001c40
        /*035c*/ 	.word	0x000000ff
        /*0360*/ 	.word	0x00000088
        /*0364*/ 	.short	0x0101
        /*0366*/ 	.byte	0x06
	.zero		1


	//   ....[37]....
        /*0368*/ 	.word	0x00001c60
        /*036c*/ 	.word	0x000000ff
        /*0370*/ 	.word	0x00000020
        /*0374*/ 	.short	0x010a
        /*0376*/ 	.byte	0x08
	.zero		1


	//   ....[38]....
        /*0378*/ 	.word	0x00001ce0
        /*037c*/ 	.word	0x000000ff
        /*0380*/ 	.word	0x00000020
        /*0384*/ 	.short	0x010a
        /*0386*/ 	.byte	0x11
	.zero		1


	//   ....[39]....
        /*0388*/ 	.word	0x00001e70
        /*038c*/ 	.word	0x000000ff
        /*0390*/ 	.word	0x00000020
        /*0394*/ 	.short	0x010a
        /*0396*/ 	.byte	0x08
	.zero		1


	//   ....[40]....
        /*0398*/ 	.word	0x00001fb0
        /*039c*/ 	.word	0x00000002
        /*03a0*/ 	.word	0x00000090
        /*03a4*/ 	.short	0x010a
        /*03a6*/ 	.byte	0xff
	.zero		1


	//   ....[41]....
        /*03a8*/ 	.word	0x00002070
        /*03ac*/ 	.word	0x00000002
        /*03b0*/ 	.word	0x00000000
        /*03b4*/ 	.short	0x0101
        /*03b6*/ 	.byte	0xff
	.zero		1


	//   ....[42]....
        /*03b8*/ 	.word	0x000025d0
        /*03bc*/ 	.word	0x000000ff
        /*03c0*/ 	.word	0x00000000
        /*03c4*/ 	.short	0x010a
        /*03c6*/ 	.byte	0x04
	.zero		1


	//   ....[43]....
        /*03c8*/ 	.word	0x00002660
        /*03cc*/ 	.word	0x000000ff
        /*03d0*/ 	.word	0x00000000
        /*03d4*/ 	.short	0x010a
        /*03d6*/ 	.byte	0x04
	.zero		1


	//   ....[44]....
        /*03d8*/ 	.word	0x000026f0
        /*03dc*/ 	.word	0x000000ff
        /*03e0*/ 	.word	0x00000000
        /*03e4*/ 	.short	0x010a
        /*03e6*/ 	.byte	0x04
	.zero		1


	//   ....[45]....
        /*03e8*/ 	.word	0x00002790
        /*03ec*/ 	.word	0x00000000
        /*03f0*/ 	.word	0x00000000
        /*03f4*/ 	.short	0x010a
        /*03f6*/ 	.byte	0xff
	.zero		1


	//   ....[46]....
        /*03f8*/ 	.word	0x000028c0
        /*03fc*/ 	.word	0x00000000
        /*0400*/ 	.word	0x000000d0
        /*0404*/ 	.short	0x010a
        /*0406*/ 	.byte	0xff
	.zero		1


	//   ....[47]....
        /*0408*/ 	.word	0x00002930
        /*040c*/ 	.word	0x00000004
        /*0410*/ 	.word	0x00000000
        /*0414*/ 	.short	0x0101
        /*0416*/ 	.byte	0xff
	.zero		1


	//   ....[48]....
        /*0418*/ 	.word	0x00002950
        /*041c*/ 	.word	0x000000ff
        /*0420*/ 	.word	0x000000a0
        /*0424*/ 	.short	0x010a
        /*0426*/ 	.byte	0x05
	.zero		1


	//   ....[49]....
        /*0428*/ 	.word	0x00002a70
        /*042c*/ 	.word	0x00000000
        /*0430*/ 	.word	0x00000090
        /*0434*/ 	.short	0x010a
        /*0436*/ 	.byte	0xff
	.zero		1


	//   ....[50]....
        /*0438*/ 	.word	0x00002b70
        /*043c*/ 	.word	0x00000000
        /*0440*/ 	.word	0x00000000
        /*0444*/ 	.short	0x0101
        /*0446*/ 	.byte	0xff
	.zero		1


	//   ....[51]....
        /*0448*/ 	.word	0x00002c00
        /*044c*/ 	.word	0x000000ff
        /*0450*/ 	.word	0x000000a0
        /*0454*/ 	.short	0x0106
        /*0456*/ 	.byte	0x05
	.zero		1


	//   ....[52]....
        /*0458*/ 	.word	0x00002c20
        /*045c*/ 	.word	0x000000ff
        /*0460*/ 	.word	0x000000a0
        /*0464*/ 	.short	0x010a
        /*0466*/ 	.byte	0x05
	.zero		1


	//   ....[53]....
        /*0468*/ 	.word	0x00002cb0
        /*046c*/ 	.word	0x000000ff
        /*0470*/ 	.word	0x000000a0
        /*0474*/ 	.short	0x0106
        /*0476*/ 	.byte	0x04
	.zero		1


	//   ....[54]....
        /*0478*/ 	.word	0x00002cf0
        /*047c*/ 	.word	0x00000000
        /*0480*/ 	.word	0x000000a0
        /*0484*/ 	.short	0x010a
        /*0486*/ 	.byte	0xff
	.zero		1


	//   ....[55]....
        /*0488*/ 	.word	0x00002f30
        /*048c*/ 	.word	0x000000ff
        /*0490*/ 	.word	0x00000008
        /*0494*/ 	.short	0x010a
        /*0496*/ 	.byte	0x06
	.zero		1


	//   ....[56]....
        /*0498*/ 	.word	0x00002f50
        /*049c*/ 	.word	0x000000ff
        /*04a0*/ 	.word	0x00000008
        /*04a4*/ 	.short	0x010a
        /*04a6*/ 	.byte	0x06
	.zero		1


	//   ....[57]....
        /*04a8*/ 	.word	0x000030e0
        /*04ac*/ 	.word	0x000000ff
        /*04b0*/ 	.word	0x00000008
        /*04b4*/ 	.short	0x010a
        /*04b6*/ 	.byte	0x06
	.zero		1


	//   ....[58]....
        /*04b8*/ 	.word	0x00003100
        /*04bc*/ 	.word	0x000000ff
        /*04c0*/ 	.word	0x00000008
        /*04c4*/ 	.short	0x010a
        /*04c6*/ 	.byte	0x06
	.zero		1


	//   ....[59]....
        /*04c8*/ 	.word	0x000031c0
        /*04cc*/ 	.word	0x000000ff
        /*04d0*/ 	.word	0x00000000
        /*04d4*/ 	.short	0x0101
        /*04d6*/ 	.byte	0x07
	.zero		1


	//   ....[60]....
        /*04d8*/ 	.word	0x00003500
        /*04dc*/ 	.word	0x00000000
        /*04e0*/ 	.word	0x00000090
        /*04e4*/ 	.short	0x010a
        /*04e6*/ 	.byte	0xff
	.zero		1


	//   ....[61]....
        /*04e8*/ 	.word	0x000035c0
        /*04ec*/ 	.word	0x00000000
        /*04f0*/ 	.word	0x00000000
        /*04f4*/ 	.short	0x0101
        /*04f6*/ 	.byte	0xff
	.zero		1


	//   ....[62]....
        /*04f8*/ 	.word	0x00003680
        /*04fc*/ 	.word	0x000000ff
        /*0500*/ 	.word	0x00000000
        /*0504*/ 	.short	0x010a
        /*0506*/ 	.byte	0x08
	.zero		1


	//   ....[63]....
        /*0508*/ 	.word	0x00003690
        /*050c*/ 	.word	0x000000ff
        /*0510*/ 	.word	0x000000c0
        /*0514*/ 	.short	0x010a
        /*0516*/ 	.byte	0x09
	.zero		1


	//   ....[64]....
        /*0518*/ 	.word	0x00003740
        /*051c*/ 	.word	0x000000ff
        /*0520*/ 	.word	0x00000000
        /*0524*/ 	.short	0x010a
        /*0526*/ 	.byte	0x08
	.zero		1


	//   ....[65]....
        /*0528*/ 	.word	0x00003870
        /*052c*/ 	.word	0x000000ff
        /*0530*/ 	.word	0x00000000
        /*0534*/ 	.short	0x010a
        /*0536*/ 	.byte	0x1e
	.zero		1


	//   ....[66]....
        /*0538*/ 	.word	0x00003b70
        /*053c*/ 	.word	0x000000ff
        /*0540*/ 	.word	0x00000000
        /*0544*/ 	.short	0x010a
        /*0546*/ 	.byte	0x05
	.zero		1


	//   ....[67]....
        /*0548*/ 	.word	0x00003c10
        /*054c*/ 	.word	0x00000000
        /*0550*/ 	.word	0x00000000
        /*0554*/ 	.short	0x010a
        /*0556*/ 	.byte	0xff
	.zero		1


	//   ....[68]....
        /*0558*/ 	.word	0x00003c50
        /*055c*/ 	.word	0x00000000
        /*0560*/ 	.word	0x00000000
        /*0564*/ 	.short	0x010a
        /*0566*/ 	.byte	0xff
	.zero		1


	//   ....[69]....
        /*0568*/ 	.word	0x00003cc0
        /*056c*/ 	.word	0x000000ff
        /*0570*/ 	.word	0x00000000
        /*0574*/ 	.short	0x0101
        /*0576*/ 	.byte	0x05
	.zero		1


	//   ....[70]....
        /*0578*/ 	.word	0x00003d00
        /*057c*/ 	.word	0x000000ff
        /*0580*/ 	.word	0x000000f0
        /*0584*/ 	.short	0x010a
        /*0586*/ 	.byte	0x07
	.zero		1


	//   ....[71]....
        /*0588*/ 	.word	0x00003d50
        /*058c*/ 	.word	0x000000ff
        /*0590*/ 	.word	0x00000000
        /*0594*/ 	.short	0x0101
        /*0596*/ 	.byte	0x05
	.zero		1


	//   ....[72]....
        /*0598*/ 	.word	0x000041a0
        /*059c*/ 	.word	0x00000000
        /*05a0*/ 	.word	0x00000090
        /*05a4*/ 	.short	0x010a
        /*05a6*/ 	.byte	0xff
	.zero		1


	//   ....[73]....
        /*05a8*/ 	.word	0x00004260
        /*05ac*/ 	.word	0x00000000
        /*05b0*/ 	.word	0x00000000
        /*05b4*/ 	.short	0x0101
        /*05b6*/ 	.byte	0xff
	.zero		1


	//   ....[74]....
        /*05b8*/ 	.word	0x00004580
        /*05bc*/ 	.word	0x000000ff
        /*05c0*/ 	.word	0x00000088
        /*05c4*/ 	.short	0x010a
        /*05c6*/ 	.byte	0x07
	.zero		1


	//   ....[75]....
        /*05c8*/ 	.word	0x00004770
        /*05cc*/ 	.word	0x000000ff
        /*05d0*/ 	.word	0x00000060
        /*05d4*/ 	.short	0x010a
        /*05d6*/ 	.byte	0x07
	.zero		1


	//   ....[76]....
        /*05d8*/ 	.word	0x000048e0
        /*05dc*/ 	.word	0x000000ff
        /*05e0*/ 	.word	0x00000040
        /*05e4*/ 	.short	0x010b
        /*05e6*/ 	.byte	0x07
	.zero		1


	//   ....[77]....
        /*05e8*/ 	.word	0x000048f0
        /*05ec*/ 	.word	0x000000ff
        /*05f0*/ 	.word	0x00000000
        /*05f4*/ 	.short	0x0101
        /*05f6*/ 	.byte	0x08
	.zero		1


	//   ....[78]....
        /*05f8*/ 	.word	0x00004910
        /*05fc*/ 	.word	0x000000ff
        /*0600*/ 	.word	0x00000068
        /*0604*/ 	.short	0x010a
        /*0606*/ 	.byte	0x07
	.zero		1


	//   ....[79]....
        /*0608*/ 	.word	0x00004a70
        /*060c*/ 	.word	0x000000ff
        /*0610*/ 	.word	0x00000048
        /*0614*/ 	.short	0x010b
        /*0616*/ 	.byte	0x07
	.zero		1


	//   ....[80]....
        /*0618*/ 	.word	0x00004a80
        /*061c*/ 	.word	0x000000ff
        /*0620*/ 	.word	0x00000000
        /*0624*/ 	.short	0x0101
        /*0626*/ 	.byte	0x08
	.zero		1


	//   ....[81]....
        /*0628*/ 	.word	0x00004a90
        /*062c*/ 	.word	0x000000ff
        /*0630*/ 	.word	0x00000070
        /*0634*/ 	.short	0x010a
        /*0636*/ 	.byte	0x07
	.zero		1


	//   ....[82]....
        /*0638*/ 	.word	0x00004c30
        /*063c*/ 	.word	0x000000ff
        /*0640*/ 	.word	0x00000050
        /*0644*/ 	.short	0x010b
        /*0646*/ 	.byte	0x07
	.zero		1


	//   ....[83]....
        /*0648*/ 	.word	0x00004ca0
        /*064c*/ 	.word	0x000000ff
        /*0650*/ 	.word	0x00000000
        /*0654*/ 	.short	0x0101
        /*0656*/ 	.byte	0x08
	.zero		1


	//   ....[84]....
        /*0658*/ 	.word	0x00004cd0
        /*065c*/ 	.word	0x000000ff
        /*0660*/ 	.word	0x00000078
        /*0664*/ 	.short	0x010a
        /*0666*/ 	.byte	0x07
	.zero		1


	//   ....[85]....
        /*0668*/ 	.word	0x00004ee0
        /*066c*/ 	.word	0x000000ff
        /*0670*/ 	.word	0x00000058
        /*0674*/ 	.short	0x010b
        /*0676*/ 	.byte	0x07
	.zero		1


	//   ....[86]....
        /*0678*/ 	.word	0x00004f00
        /*067c*/ 	.word	0x000000ff
        /*0680*/ 	.word	0x00000000
        /*0684*/ 	.short	0x0101
        /*0686*/ 	.byte	0x0d
	.zero		1


	//   ....[87]....
        /*0688*/ 	.word	0x00004f30
        /*068c*/ 	.word	0x000000ff
        /*0690*/ 	.word	0x00000060
        /*0694*/ 	.short	0x010a
        /*0696*/ 	.byte	0x07
	.zero		1


	//   ....[88]....
        /*0698*/ 	.word	0x00004f50
        /*069c*/ 	.word	0x000000ff
        /*06a0*/ 	.word	0x00000068
        /*06a4*/ 	.short	0x010a
        /*06a6*/ 	.byte	0x07
	.zero		1


	//   ....[89]....
        /*06a8*/ 	.word	0x00004f70
        /*06ac*/ 	.word	0x000000ff
        /*06b0*/ 	.word	0x00000070
        /*06b4*/ 	.short	0x010a
        /*06b6*/ 	.byte	0x07
	.zero		1


	//   ....[90]....
        /*06b8*/ 	.word	0x00004fb0
        /*06bc*/ 	.word	0x00000000
        /*06c0*/ 	.word	0x00000078
        /*06c4*/ 	.short	0x010a
        /*06c6*/ 	.byte	0xff
	.zero		1


	//   ....[91]....
        /*06c8*/ 	.word	0x000052f0
        /*06cc*/ 	.word	0x00000000
        /*06d0*/ 	.word	0x00000090
        /*06d4*/ 	.short	0x010a
        /*06d6*/ 	.byte	0xff
	.zero		1


	//   ....[92]....
        /*06d8*/ 	.word	0x00005400
        /*06dc*/ 	.word	0x00000000
        /*06e0*/ 	.word	0x00000000
        /*06e4*/ 	.short	0x0101
        /*06e6*/ 	.byte	0xff
	.zero		1


	//   ....[93]....
        /*06e8*/ 	.word	0x00005e60
        /*06ec*/ 	.word	0x00000003
        /*06f0*/ 	.word	0x00000040
        /*06f4*/ 	.short	0x010a
        /*06f6*/ 	.byte	0xff
	.zero		1


	//   ....[94]....
        /*06f8*/ 	.word	0x00005ea0
        /*06fc*/ 	.word	0x000000ab
        /*0700*/ 	.word	0x000000b0
        /*0704*/ 	.short	0x010a
        /*0706*/ 	.byte	0xff
	.zero		1


	//   ....[95]....
        /*0708*/ 	.word	0x00005fe0
        /*070c*/ 	.word	0x00000003
        /*0710*/ 	.word	0x00000040
        /*0714*/ 	.short	0x010a
        /*0716*/ 	.byte	0xff
	.zero		1


	//   ....[96]....
        /*0718*/ 	.word	0x00006120
        /*071c*/ 	.word	0x00000000
        /*0720*/ 	.word	0x00000000
        /*0724*/ 	.short	0x0101
        /*0726*/ 	.byte	0xff
	.zero		1


	//   ....[97]....
        /*0728*/ 	.word	0x000061a0
        /*072c*/ 	.word	0x000000ab
        /*0730*/ 	.word	0x000000b0
        /*0734*/ 	.short	0x010a
        /*0736*/ 	.byte	0xff
	.zero		1


	//   ....[98]....
        /*0738*/ 	.word	0x00007530
        /*073c*/ 	.word	0x00000075
        /*0740*/ 	.word	0x00000040
        /*0744*/ 	.short	0x010a
        /*0746*/ 	.byte	0xff
	.zero		1


	//   ....[99]....
        /*0748*/ 	.word	0x00007600
        /*074c*/ 	.word	0x00000075
        /*0750*/ 	.word	0x00000040
        /*0754*/ 	.short	0x010a
        /*0756*/ 	.byte	0xff
	.zero		1


	//   ....[100]....
        /*0758*/ 	.word	0x00007740
        /*075c*/ 	.word	0x00000000
        /*0760*/ 	.word	0x00000000
        /*0764*/ 	.short	0x0101
        /*0766*/ 	.byte	0xff
	.zero		1


	//   ....[101]....
        /*0768*/ 	.word	0x00008ad0
        /*076c*/ 	.word	0x00000000
        /*0770*/ 	.word	0x00000040
        /*0774*/ 	.short	0x010a
        /*0776*/ 	.byte	0xff
	.zero		1


	//   ....[102]....
        /*0778*/ 	.word	0x00008ba0
        /*077c*/ 	.word	0x00000000
        /*0780*/ 	.word	0x00000040
        /*0784*/ 	.short	0x010a
        /*0786*/ 	.byte	0xff
	.zero		1


	//   ....[103]....
        /*0788*/ 	.word	0x00008ce0
        /*078c*/ 	.word	0x00000000
        /*0790*/ 	.word	0x00000000
        /*0794*/ 	.short	0x0101
        /*0796*/ 	.byte	0xff
	.zero		1


	//   ....[104]....
        /*0798*/ 	.word	0x0000a0a0
        /*079c*/ 	.word	0x00000000
        /*07a0*/ 	.word	0x00000040
        /*07a4*/ 	.short	0x010a
        /*07a6*/ 	.byte	0xff
	.zero		1


	//   ....[105]....
        /*07a8*/ 	.word	0x0000a170
        /*07ac*/ 	.word	0x00000000
        /*07b0*/ 	.word	0x00000040
        /*07b4*/ 	.short	0x010a
        /*07b6*/ 	.byte	0xff
	.zero		1


	//   ....[106]....
        /*07b8*/ 	.word	0x0000a2b0
        /*07bc*/ 	.word	0x00000000
        /*07c0*/ 	.word	0x00000000
        /*07c4*/ 	.short	0x0101
        /*07c6*/ 	.byte	0xff
	.zero		1


	//   ....[107]....
        /*07c8*/ 	.word	0x0000a5b0
        /*07cc*/ 	.word	0x000000ab
        /*07d0*/ 	.word	0x00000000
        /*07d4*/ 	.short	0x0101
        /*07d6*/ 	.byte	0xff
	.zero		1


	//   ....[108]....
        /*07d8*/ 	.word	0x0000b820
        /*07dc*/ 	.word	0x00000003
        /*07e0*/ 	.word	0x000000e0
        /*07e4*/ 	.short	0x010a
        /*07e6*/ 	.byte	0xff
	.zero		1


	//   ....[109]....
        /*07e8*/ 	.word	0x0000b880
        /*07ec*/ 	.word	0x00000002
        /*07f0*/ 	.word	0x00000020
        /*07f4*/ 	.short	0x010a
        /*07f6*/ 	.byte	0xff
	.zero		1


	//   ....[110]....
        /*07f8*/ 	.word	0x0000b8e0
        /*07fc*/ 	.word	0x00000002
        /*0800*/ 	.word	0x00000020
        /*0804*/ 	.short	0x010a
        /*0806*/ 	.byte	0xff
	.zero		1


	//   ....[111]....
        /*0808*/ 	.word	0x0000b930
        /*080c*/ 	.word	0x00000002
        /*0810*/ 	.word	0x00000090
        /*0814*/ 	.short	0x010a
        /*0816*/ 	.byte	0xff
	.zero		1


	//   ....[112]....
        /*0818*/ 	.word	0x0000b990
        /*081c*/ 	.word	0x00000000
        /*0820*/ 	.word	0x00000000
        /*0824*/ 	.short	0x010a
        /*0826*/ 	.byte	0xff
	.zero		1


	//   ....[113]....
        /*0828*/ 	.word	0x0000b9f0
        /*082c*/ 	.word	0x00000000
        /*0830*/ 	.word	0x00000000
        /*0834*/ 	.short	0x010a
        /*0836*/ 	.byte	0xff
	.zero		1


	//   ....[114]....
        /*0838*/ 	.word	0x0000ba50
        /*083c*/ 	.word	0x00000000
        /*0840*/ 	.word	0x00000000
        /*0844*/ 	.short	0x010a
        /*0846*/ 	.byte	0xff
	.zero		1


	//   ....[115]....
        /*0848*/ 	.word	0x0000baa0
        /*084c*/ 	.word	0x00000000
        /*0850*/ 	.word	0x000000d0
        /*0854*/ 	.short	0x010a
        /*0856*/ 	.byte	0xff
	.zero		1


	//   ....[116]....
        /*0858*/ 	.word	0x0000bb00
        /*085c*/ 	.word	0x00000000
        /*0860*/ 	.word	0x000000a0
        /*0864*/ 	.short	0x010a
        /*0866*/ 	.byte	0xff
	.zero		1


	//   ....[117]....
        /*0868*/ 	.word	0x0000bb50
        /*086c*/ 	.word	0x00000000
        /*0870*/ 	.word	0x00000090
        /*0874*/ 	.short	0x010a
        /*0876*/ 	.byte	0xff
	.zero		1


	//   ....[118]....
        /*0878*/ 	.word	0x0000bbb0
        /*087c*/ 	.word	0x00000000
        /*0880*/ 	.word	0x000000a0
        /*0884*/ 	.short	0x010a
        /*0886*/ 	.byte	0xff
	.zero		1


	//   ....[119]....
        /*0888*/ 	.word	0x0000bc10
        /*088c*/ 	.word	0x00000004
        /*0890*/ 	.word	0x00000008
        /*0894*/ 	.short	0x010a
        /*0896*/ 	.byte	0xff
	.zero		1


	//   ....[120]....
        /*0898*/ 	.word	0x0000bcf0
        /*089c*/ 	.word	0x00000002
        /*08a0*/ 	.word	0x00000008
        /*08a4*/ 	.short	0x010a
        /*08a6*/ 	.byte	0xff
	.zero		1


	//   ....[121]....
        /*08a8*/ 	.word	0x0000bd40
        /*08ac*/ 	.word	0x00000000
        /*08b0*/ 	.word	0x00000090
        /*08b4*/ 	.short	0x010a
        /*08b6*/ 	.byte	0xff
	.zero		1


	//   ....[122]....
        /*08b8*/ 	.word	0x0000bda0
        /*08bc*/ 	.word	0x00000000
        /*08c0*/ 	.word	0x000000c0
        /*08c4*/ 	.short	0x010a
        /*08c6*/ 	.byte	0xff
	.zero		1


	//   ....[123]....
        /*08c8*/ 	.word	0x0000be00
        /*08cc*/ 	.word	0x00000000
        /*08d0*/ 	.word	0x00000000
        /*08d4*/ 	.short	0x010a
        /*08d6*/ 	.byte	0xff
	.zero		1


	//   ....[124]....
        /*08d8*/ 	.word	0x0000be60
        /*08dc*/ 	.word	0x00000000
        /*08e0*/ 	.word	0x00000000
        /*08e4*/ 	.short	0x010a
        /*08e6*/ 	.byte	0xff
	.zero		1


	//   ....[125]....
        /*08e8*/ 	.word	0x0000bec0
        /*08ec*/ 	.word	0x00000000
        /*08f0*/ 	.word	0x000000f0
        /*08f4*/ 	.short	0x010a
        /*08f6*/ 	.byte	0xff
	.zero		1


	//   ....[126]....
        /*08f8*/ 	.word	0x0000bf10
        /*08fc*/ 	.word	0x00000000
        /*0900*/ 	.word	0x00000090
        /*0904*/ 	.short	0x010a
        /*0906*/ 	.byte	0xff
	.zero		1


	//   ....[127]....
        /*0908*/ 	.word	0x0000bf70
        /*090c*/ 	.word	0x00000000
        /*0910*/ 	.word	0x00000088
        /*0914*/ 	.short	0x010a
        /*0916*/ 	.byte	0xff
	.zero		1


	//   ....[128]....
        /*0918*/ 	.word	0x0000bfd0
        /*091c*/ 	.word	0x00000003
        /*0920*/ 	.word	0x00000060
        /*0924*/ 	.short	0x010a
        /*0926*/ 	.byte	0xff
	.zero		1


	//   ....[129]....
        /*0928*/ 	.word	0x0000c030
        /*092c*/ 	.word	0x00000003
        /*0930*/ 	.word	0x00000068
        /*0934*/ 	.short	0x010a
        /*0936*/ 	.byte	0xff
	.zero		1


	//   ....[130]....
        /*0938*/ 	.word	0x0000c090
        /*093c*/ 	.word	0x00000003
        /*0940*/ 	.word	0x00000070
        /*0944*/ 	.short	0x010a
        /*0946*/ 	.byte	0xff
	.zero		1


	//   ....[131]....
        /*0948*/ 	.word	0x0000c0f0
        /*094c*/ 	.word	0x00000003
        /*0950*/ 	.word	0x00000078
        /*0954*/ 	.short	0x010a
        /*0956*/ 	.byte	0xff
	.zero		1


	//   ....[132]....
        /*0958*/ 	.word	0x0000c150
        /*095c*/ 	.word	0x00000000
        /*0960*/ 	.word	0x00000060
        /*0964*/ 	.short	0x010a
        /*0966*/ 	.byte	0xff
	.zero		1


	//   ....[133]....
        /*0968*/ 	.word	0x0000c1b0
        /*096c*/ 	.word	0x00000000
        /*0970*/ 	.word	0x00000068
        /*0974*/ 	.short	0x010a
        /*0976*/ 	.byte	0xff
	.zero		1


	//   ....[134]....
        /*0978*/ 	.word	0x0000c210
        /*097c*/ 	.word	0x00000000
        /*0980*/ 	.word	0x00000070
        /*0984*/ 	.short	0x010a
        /*0986*/ 	.byte	0xff
	.zero		1


	//   ....[135]....
        /*0988*/ 	.word	0x0000c260
        /*098c*/ 	.word	0x00000000
        /*0990*/ 	.word	0x00000090
        /*0994*/ 	.short	0x010a
        /*0996*/ 	.byte	0xff
	.zero		1


	//   ....[136]....
        /*0998*/ 	.word	0x0000c2b0
        /*099c*/ 	.word	0x00000003
        /*09a0*/ 	.word	0x00000040
        /*09a4*/ 	.short	0x010a
        /*09a6*/ 	.byte	0xff
	.zero		1


	//   ....[137]....
        /*09a8*/ 	.word	0x0000c300
        /*09ac*/ 	.word	0x000000ab
        /*09b0*/ 	.word	0x000000b0
        /*09b4*/ 	.short	0x010a
        /*09b6*/ 	.byte	0xff
	.zero		1


	//   ....[138]....
        /*09b8*/ 	.word	0x0000c350
        /*09bc*/ 	.word	0x00000075
        /*09c0*/ 	.word	0x00000040
        /*09c4*/ 	.short	0x010a
        /*09c6*/ 	.byte	0xff
	.zero		1


	//   ....[139]....
        /*09c8*/ 	.word	0x0000c3a0
        /*09cc*/ 	.word	0x00000000
        /*09d0*/ 	.word	0x00000040
        /*09d4*/ 	.short	0x010a
        /*09d6*/ 	.byte	0xff
	.zero		1


	//   ....[140]....
        /*09d8*/ 	.word	0x0000c3f0
        /*09dc*/ 	.word	0x00000000
        /*09e0*/ 	.word	0x00000040
        /*09e4*/ 	.short	0x010a
        /*09e6*/ 	.byte	0xff
	.zero		1


	//----- nvinfo : EIATTR_NUM_MBARRIERS
	.align		4
.L_48:
        /*09e8*/ 	.byte	0x03, 0x38
        /*09ea*/ 	.short	0x001f


	//----- nvinfo : EIATTR_EXIT_INSTR_OFFSETS
	.align		4
        /*09ec*/ 	.byte	0x04, 0x1c
        /*09ee*/ 	.short	(.L_50 - .L_49)


	//   ....[0]....
.L_49:
        /*09f0*/ 	.word	0x000027c0


	//   ....[1]....
        /*09f4*/ 	.word	0x00002cc0


	//   ....[2]....
        /*09f8*/ 	.word	0x00002d20


	//   ....[3]....
        /*09fc*/ 	.word	0x00003f80


	//   ....[4]....
        /*0a00*/ 	.word	0x00004fe0


	//   ....[5]....
        /*0a04*/ 	.word	0x00005020


	//   ....[6]....
        /*0a08*/ 	.word	0x0000b810


	//----- nvinfo : EIATTR_MAX_THREADS
	.align		4
.L_50:
        /*0a0c*/ 	.byte	0x04, 0x05
        /*0a0e*/ 	.short	(.L_52 - .L_51)
.L_51:
        /*0a10*/ 	.word	0x00000100
        /*0a14*/ 	.word	0x00000001
        /*0a18*/ 	.word	0x00000001


	//----- nvinfo : EIATTR_CRS_STACK_SIZE
	.align		4
.L_52:
        /*0a1c*/ 	.byte	0x04, 0x1e
        /*0a1e*/ 	.short	(.L_54 - .L_53)
.L_53:
        /*0a20*/ 	.word	0x00000000


	//----- nvinfo : EIATTR_CBANK_PARAM_SIZE
	.align		4
.L_54:
        /*0a24*/ 	.byte	0x03, 0x19
        /*0a26*/ 	.short	0x0800


	//----- nvinfo : EIATTR_PARAM_CBANK
	.align		4
        /*0a28*/ 	.byte	0x04, 0x0a
        /*0a2a*/ 	.short	(.L_56 - .L_55)
	.align		4
.L_55:
        /*0a2c*/ 	.word	index@(.nv.constant0._ZN7cutlass13device_kernelINS_4gemm6kernel13GemmUniversalIN4cute5tupleIJiiiiEEENS1_10collective13CollectiveMmaINS1_35MainloopSm100TmaUmmaWarpSpecializedILi4ELi2ELi2ENS5_IJNS4_1CILi2EEENSA_ILi1EEESC_EEEEENS5_IJNSA_ILi256EEESF_NSA_ILi128EEEEEEaNS5_IJlSC_lEEEaSI_NS4_8TiledMMAINS4_8MMA_AtomIJNS4_21SM100_MMA_S8_2x1SM_SSIaaiLi256ELi256ELNS4_4UMMA5MajorE0ELSN_0ELNSM_8SaturateE0EEEEEENS4_6LayoutINS5_IJSC_SC_SC_EEENS5_IJNSA_ILi0EEEST_ST_EEEEENS5_IJNS4_10UnderscoreESW_SW_EEEEENS4_18SM100_TMA_2SM_LOADENS4_14ComposedLayoutINS4_7SwizzleILi3ELi4ELi3EEENS4_18smem_ptr_flag_bitsILi8EEENSR_INS5_IJNSA_ILi8EEESG_EEENS5_IJSG_SC_EEEEEEEvNS4_8identityESZ_S19_vS1A_EENS_8epilogue10collective18CollectiveEpilogueINS1C_23Sm100TmaWarpSpecializedILi4ELi2ELi64ELb0ELb0EEEJNS5_IJSG_SF_SG_EEENS5_IJNSR_ISG_SC_EENSR_INSA_ILi64EEESC_EEEEEaSI_aSI_NS1C_6fusion15FusionCallbacksIS1G_NS1M_17LinearCombinationIaiaiLNS_15FloatRoundStyleE2EEES1H_S1L_JEEENS4_5SM1004TMEM4LOAD26SM100_TMEM_LOAD_32dp32b64xENS4_13SM90_TMA_LOADENS10_INS11_ILi2ELi4ELi3EEES14_NSR_INS5_IJS15_S1J_EEENS5_IJS1J_SC_EEEEEEENS4_39AutoVectorizingCopyWithAssumedAlignmentILi128EEENS4_14SM90_TMA_STOREES21_S23_S23_EEEvvEEEEvNT_6ParamsE)
        /*0a30*/ 	.short	0x0380
        /*0a32*/ 	.short	0x0800


	//----- nvinfo : EIATTR_SW_WAR
	.align		4
.L_56:
        /*0a34*/ 	.byte	0x04, 0x36
        /*0a36*/ 	.short	(.L_58 - .L_57)
.L_57:
        /*0a38*/ 	.word	0x00000008
.L_58:


//--------------------- .nv.callgraph             --------------------------
	.section	.nv.callgraph,"",@"SHT_CUDA_CALLGRAPH"
	.align	4
	.sectionentsize	8
	.align		4
        /*0000*/ 	.word	0x00000000
	.align		4
        /*0004*/ 	.word	0xffffffff
	.align		4
        /*0008*/ 	.word	index@(_ZN7cutlass13device_kernelINS_4gemm6kernel13GemmUniversalIN4cute5tupleIJiiiiEEENS1_10collective13CollectiveMmaINS1_35MainloopSm100TmaUmmaWarpSpecializedILi4ELi2ELi2ENS5_IJNS4_1CILi2EEENSA_ILi1EEESC_EEEEENS5_IJNSA_ILi256EEESF_NSA_ILi128EEEEEEaNS5_IJlSC_lEEEaSI_NS4_8TiledMMAINS4_8MMA_AtomIJNS4_21SM100_MMA_S8_2x1SM_SSIaaiLi256ELi256ELNS4_4UMMA5MajorE0ELSN_0ELNSM_8SaturateE0EEEEEENS4_6LayoutINS5_IJSC_SC_SC_EEENS5_IJNSA_ILi0EEEST_ST_EEEEENS5_IJNS4_10UnderscoreESW_SW_EEEEENS4_18SM100_TMA_2SM_LOADENS4_14ComposedLayoutINS4_7SwizzleILi3ELi4ELi3EEENS4_18smem_ptr_flag_bitsILi8EEENSR_INS5_IJNSA_ILi8EEESG_EEENS5_IJSG_SC_EEEEEEEvNS4_8identityESZ_S19_vS1A_EENS_8epilogue10collective18CollectiveEpilogueINS1C_23Sm100TmaWarpSpecializedILi4ELi2ELi64ELb0ELb0EEEJNS5_IJSG_SF_SG_EEENS5_IJNSR_ISG_SC_EENSR_INSA_ILi64EEESC_EEEEEaSI_aSI_NS1C_6fusion15FusionCallbacksIS1G_NS1M_17LinearCombinationIaiaiLNS_15FloatRoundStyleE2EEES1H_S1L_JEEENS4_5SM1004TMEM4LOAD26SM100_TMEM_LOAD_32dp32b64xENS4_13SM90_TMA_LOADENS10_INS11_ILi2ELi4ELi3EEES14_NSR_INS5_IJS15_S1J_EEENS5_IJS1J_SC_EEEEEEENS4_39AutoVectorizingCopyWithAssumedAlignmentILi128EEENS4_14SM90_TMA_STOREES21_S23_S23_EEEvvEEEEvNT_6ParamsE)
	.align		4
        /*000c*/ 	.word	index@(__assertfail)
	.align		4
        /*0010*/ 	.word	0x00000000
	.align		4
        /*0014*/ 	.word	0xfffffffe
	.align		4
        /*0018*/ 	.word	0x00000000
	.align		4
        /*001c*/ 	.word	0xfffffffd
	.align		4
        /*0020*/ 	.word	0x00000000
	.align		4
        /*0024*/ 	.word	0xfffffffc


//--------------------- .nv.constant4             --------------------------
	.section	.nv.constant4,"a",@progbits
	.align	8
	.align		8
.nv.constant4:
        /*0000*/ 	.dword	__assertfail
	.align		8
        /*0008*/ 	.dword	__unnamed_1
	.align		8
        /*0010*/ 	.dword	__unnamed_2
	.align		8
        /*0018*/ 	.dword	__unnamed_3
	.align		8
        /*0020*/ 	.dword	_ZN40_INTERNAL_fd166116_4_k_cu_5cb9d4ea_109154cuda3std3__45__cpo5beginE
	.align		8
        /*0028*/ 	.dword	_ZN40_INTERNAL_fd166116_4_k_cu_5cb9d4ea_109154cuda3std3__45__cpo3endE
	.align		8
        /*0030*/ 	.dword	_ZN40_INTERNAL_fd166116_4_k_cu_5cb9d4ea_109154cuda3std3__45__cpo6cbeginE
	.align		8
        /*0038*/ 	.dword	_ZN40_INTERNAL_fd166116_4_k_cu_5cb9d4ea_109154cuda3std3__45__cpo4cendE
	.align		8
        /*0040*/ 	.dword	_ZN40_INTERNAL_fd166116_4_k_cu_5cb9d4ea_109154cuda3std3__442_GLOBAL__N__fd166116_4_k_cu_5cb9d4ea_109156ignoreE
	.align		8
        /*0048*/ 	.dword	_ZN40_INTERNAL_fd166116_4_k_cu_5cb9d4ea_109154cuda3std3__419piecewise_constructE
	.align		8
        /*0050*/ 	.dword	_ZN40_INTERNAL_fd166116_4_k_cu_5cb9d4ea_109154cuda3std3__48in_placeE
	.align		8
        /*0058*/ 	.dword	_ZN40_INTERNAL_fd166116_4_k_cu_5cb9d4ea_109154cuda3std6ranges3__45__cpo4swapE
	.align		8
        /*0060*/ 	.dword	_ZN40_INTERNAL_fd166116_4_k_cu_5cb9d4ea_109154cuda3std6ranges3__45__cpo9iter_moveE
	.align		8
        /*0068*/ 	.dword	_ZN40_INTERNAL_fd166116_4_k_cu_5cb9d4ea_109154cute7productE
	.align		8
        /*0070*/ 	.dword	_ZN40_INTERNAL_fd166116_4_k_cu_5cb9d4ea_109154cute1_E
	.align		8
        /*0078*/ 	.dword	$str$25
	.align		8
        /*0080*/ 	.dword	$str$26
	.align		8
        /*0088*/ 	.dword	$str$27
	.align		8
        /*0090*/ 	.dword	$str$28


//--------------------- .text._ZN7cutlass13device_kernelINS_4gemm6kernel13GemmUniversalIN4cute5tupleIJiiiiEEENS1_10collective13CollectiveMmaINS1_35MainloopSm100TmaUmmaWarpSpecializedILi4ELi2ELi2ENS5_IJNS4_1CILi2EEENSA_ILi1EEESC_EEEEENS5_IJNSA_ILi256EEESF_NSA_ILi128EEEEEEaNS5_IJlSC_lEEEaSI_NS4_8TiledMMAINS4_8MMA_AtomIJNS4_21SM100_MMA_S8_2x1SM_SSIaaiLi256ELi256ELNS4_4UMMA5MajorE0ELSN_0ELNSM_8SaturateE0EEEEEENS4_6LayoutINS5_IJSC_SC_SC_EEENS5_IJNSA_ILi0EEEST_ST_EEEEENS5_IJNS4_10UnderscoreESW_SW_EEEEENS4_18SM100_TMA_2SM_LOADENS4_14ComposedLayoutINS4_7SwizzleILi3ELi4ELi3EEENS4_18smem_ptr_flag_bitsILi8EEENSR_INS5_IJNSA_ILi8EEESG_EEENS5_IJSG_SC_EEEEEEEvNS4_8identityESZ_S19_vS1A_EENS_8epilogue10collective18CollectiveEpilogueINS1C_23Sm100TmaWarpSpecializedILi4ELi2ELi64ELb0ELb0EEEJNS5_IJSG_SF_SG_EEENS5_IJNSR_ISG_SC_EENSR_INSA_ILi64EEESC_EEEEEaSI_aSI_NS1C_6fusion15FusionCallbacksIS1G_NS1M_17LinearCombinationIaiaiLNS_15FloatRoundStyleE2EEES1H_S1L_JEEENS4_5SM1004TMEM4LOAD26SM100_TMEM_LOAD_32dp32b64xENS4_13SM90_TMA_LOADENS10_INS11_ILi2ELi4ELi3EEES14_NSR_INS5_IJS15_S1J_EEENS5_IJS1J_SC_EEEEEEENS4_39AutoVectorizingCopyWithAssumedAlignmentILi128EEENS4_14SM90_TMA_STOREES21_S23_S23_EEEvvEEEEvNT_6ParamsE --------------------------
	.section	.text._ZN7cutlass13device_kernelINS_4gemm6kernel13GemmUniversalIN4cute5tupleIJiiiiEEENS1_10collective13CollectiveMmaINS1_35MainloopSm100TmaUmmaWarpSpecializedILi4ELi2ELi2ENS5_IJNS4_1CILi2EEENSA_ILi1EEESC_EEEEENS5_IJNSA_ILi256EEESF_NSA_ILi128EEEEEEaNS5_IJlSC_lEEEaSI_NS4_8TiledMMAINS4_8MMA_AtomIJNS4_21SM100_MMA_S8_2x1SM_SSIaaiLi256ELi256ELNS4_4UMMA5MajorE0ELSN_0ELNSM_8SaturateE0EEEEEENS4_6LayoutINS5_IJSC_SC_SC_EEENS5_IJNSA_ILi0EEEST_ST_EEEEENS5_IJNS4_10UnderscoreESW_SW_EEEEENS4_18SM100_TMA_2SM_LOADENS4_14ComposedLayoutINS4_7SwizzleILi3ELi4ELi3EEENS4_18smem_ptr_flag_bitsILi8EEENSR_INS5_IJNSA_ILi8EEESG_EEENS5_IJSG_SC_EEEEEEEvNS4_8identityESZ_S19_vS1A_EENS_8epilogue10collective18CollectiveEpilogueINS1C_23Sm100TmaWarpSpecializedILi4ELi2ELi64ELb0ELb0EEEJNS5_IJSG_SF_SG_EEENS5_IJNSR_ISG_SC_EENSR_INSA_ILi64EEESC_EEEEEaSI_aSI_NS1C_6fusion15FusionCallbacksIS1G_NS1M_17LinearCombinationIaiaiLNS_15FloatRoundStyleE2EEES1H_S1L_JEEENS4_5SM1004TMEM4LOAD26SM100_TMEM_LOAD_32dp32b64xENS4_13SM90_TMA_LOADENS10_INS11_ILi2ELi4ELi3EEES14_NSR_INS5_IJS15_S1J_EEENS5_IJS1J_SC_EEEEEEENS4_39AutoVectorizingCopyWithAssumedAlignmentILi128EEENS4_14SM90_TMA_STOREES21_S23_S23_EEEvvEEEEvNT_6ParamsE,"ax",@progbits
	.align	128
.text._ZN7cutlass13device_kernelINS_4gemm6kernel13GemmUniversalIN4cute5tupleIJiiiiEEENS1_10collective13CollectiveMmaINS1_35MainloopSm100TmaUmmaWarpSpecializedILi4ELi2ELi2ENS5_IJNS4_1CILi2EEENSA_ILi1EEESC_EEEEENS5_IJNSA_ILi256EEESF_NSA_ILi128EEEEEEaNS5_IJlSC_lEEEaSI_NS4_8TiledMMAINS4_8MMA_AtomIJNS4_21SM100_MMA_S8_2x1SM_SSIaaiLi256ELi256ELNS4_4UMMA5MajorE0ELSN_0ELNSM_8SaturateE0EEEEEENS4_6LayoutINS5_IJSC_SC_SC_EEENS5_IJNSA_ILi0EEEST_ST_EEEEENS5_IJNS4_10UnderscoreESW_SW_EEEEENS4_18SM100_TMA_2SM_LOADENS4_14ComposedLayoutINS4_7SwizzleILi3ELi4ELi3EEENS4_18smem_ptr_flag_bitsILi8EEENSR_INS5_IJNSA_ILi8EEESG_EEENS5_IJSG_SC_EEEEEEEvNS4_8identityESZ_S19_vS1A_EENS_8epilogue10collective18CollectiveEpilogueINS1C_23Sm100TmaWarpSpecializedILi4ELi2ELi64ELb0ELb0EEEJNS5_IJSG_SF_SG_EEENS5_IJNSR_ISG_SC_EENSR_INSA_ILi64EEESC_EEEEEaSI_aSI_NS1C_6fusion15FusionCallbacksIS1G_NS1M_17LinearCombinationIaiaiLNS_15FloatRoundStyleE2EEES1H_S1L_JEEENS4_5SM1004TMEM4LOAD26SM100_TMEM_LOAD_32dp32b64xENS4_13SM90_TMA_LOADENS10_INS11_ILi2ELi4ELi3EEES14_NSR_INS5_IJS15_S1J_EEENS5_IJS1J_SC_EEEEEEENS4_39AutoVectorizingCopyWithAssumedAlignmentILi128EEENS4_14SM90_TMA_STOREES21_S23_S23_EEEvvEEEEvNT_6ParamsE:
        .type           _ZN7cutlass13device_kernelINS_4gemm6kernel13GemmUniversalIN4cute5tupleIJiiiiEEENS1_10collective13CollectiveMmaINS1_35MainloopSm100TmaUmmaWarpSpecializedILi4ELi2ELi2ENS5_IJNS4_1CILi2EEENSA_ILi1EEESC_EEEEENS5_IJNSA_ILi256EEESF_NSA_ILi128EEEEEEaNS5_IJlSC_lEEEaSI_NS4_8TiledMMAINS4_8MMA_AtomIJNS4_21SM100_MMA_S8_2x1SM_SSIaaiLi256ELi256ELNS4_4UMMA5MajorE0ELSN_0ELNSM_8SaturateE0EEEEEENS4_6LayoutINS5_IJSC_SC_SC_EEENS5_IJNSA_ILi0EEEST_ST_EEEEENS5_IJNS4_10UnderscoreESW_SW_EEEEENS4_18SM100_TMA_2SM_LOADENS4_14ComposedLayoutINS4_7SwizzleILi3ELi4ELi3EEENS4_18smem_ptr_flag_bitsILi8EEENSR_INS5_IJNSA_ILi8EEESG_EEENS5_IJSG_SC_EEEEEEEvNS4_8identityESZ_S19_vS1A_EENS_8epilogue10collective18CollectiveEpilogueINS1C_23Sm100TmaWarpSpecializedILi4ELi2ELi64ELb0ELb0EEEJNS5_IJSG_SF_SG_EEENS5_IJNSR_ISG_SC_EENSR_INSA_ILi64EEESC_EEEEEaSI_aSI_NS1C_6fusion15FusionCallbacksIS1G_NS1M_17LinearCombinationIaiaiLNS_15FloatRoundStyleE2EEES1H_S1L_JEEENS4_5SM1004TMEM4LOAD26SM100_TMEM_LOAD_32dp32b64xENS4_13SM90_TMA_LOADENS10_INS11_ILi2ELi4ELi3EEES14_NSR_INS5_IJS15_S1J_EEENS5_IJS1J_SC_EEEEEEENS4_39AutoVectorizingCopyWithAssumedAlignmentILi128EEENS4_14SM90_TMA_STOREES21_S23_S23_EEEvvEEEEvNT_6ParamsE,@function
        .size           _ZN7cutlass13device_kernelINS_4gemm6kernel13GemmUniversalIN4cute5tupleIJiiiiEEENS1_10collective13CollectiveMmaINS1_35MainloopSm100TmaUmmaWarpSpecializedILi4ELi2ELi2ENS5_IJNS4_1CILi2EEENSA_ILi1EEESC_EEEEENS5_IJNSA_ILi256EEESF_NSA_ILi128EEEEEEaNS5_IJlSC_lEEEaSI_NS4_8TiledMMAINS4_8MMA_AtomIJNS4_21SM100_MMA_S8_2x1SM_SSIaaiLi256ELi256ELNS4_4UMMA5MajorE0ELSN_0ELNSM_8SaturateE0EEEEEENS4_6LayoutINS5_IJSC_SC_SC_EEENS5_IJNSA_ILi0EEEST_ST_EEEEENS5_IJNS4_10UnderscoreESW_SW_EEEEENS4_18SM100_TMA_2SM_LOADENS4_14ComposedLayoutINS4_7SwizzleILi3ELi4ELi3EEENS4_18smem_ptr_flag_bitsILi8EEENSR_INS5_IJNSA_ILi8EEESG_EEENS5_IJSG_SC_EEEEEEEvNS4_8identityESZ_S19_vS1A_EENS_8epilogue10collective18CollectiveEpilogueINS1C_23Sm100TmaWarpSpecializedILi4ELi2ELi64ELb0ELb0EEEJNS5_IJSG_SF_SG_EEENS5_IJNSR_ISG_SC_EENSR_INSA_ILi64EEESC_EEEEEaSI_aSI_NS1C_6fusion15FusionCallbacksIS1G_NS1M_17LinearCombinationIaiaiLNS_15FloatRoundStyleE2EEES1H_S1L_JEEENS4_5SM1004TMEM4LOAD26SM100_TMEM_LOAD_32dp32b64xENS4_13SM90_TMA_LOADENS10_INS11_ILi2ELi4ELi3EEES14_NSR_INS5_IJS15_S1J_EEENS5_IJS1J_SC_EEEEEEENS4_39AutoVectorizingCopyWithAssumedAlignmentILi128EEENS4_14SM90_TMA_STOREES21_S23_S23_EEEvvEEEEvNT_6ParamsE,(.L_x_185 - _ZN7cutlass13device_kernelINS_4gemm6kernel13GemmUniversalIN4cute5tupleIJiiiiEEENS1_10collective13CollectiveMmaINS1_35MainloopSm100TmaUmmaWarpSpecializedILi4ELi2ELi2ENS5_IJNS4_1CILi2EEENSA_ILi1EEESC_EEEEENS5_IJNSA_ILi256EEESF_NSA_ILi128EEEEEEaNS5_IJlSC_lEEEaSI_NS4_8TiledMMAINS4_8MMA_AtomIJNS4_21SM100_MMA_S8_2x1SM_SSIaaiLi256ELi256ELNS4_4UMMA5MajorE0ELSN_0ELNSM_8SaturateE0EEEEEENS4_6LayoutINS5_IJSC_SC_SC_EEENS5_IJNSA_ILi0EEEST_ST_EEEEENS5_IJNS4_10UnderscoreESW_SW_EEEEENS4_18SM100_TMA_2SM_LOADENS4_14ComposedLayoutINS4_7SwizzleILi3ELi4ELi3EEENS4_18smem_ptr_flag_bitsILi8EEENSR_INS5_IJNSA_ILi8EEESG_EEENS5_IJSG_SC_EEEEEEEvNS4_8identityESZ_S19_vS1A_EENS_8epilogue10collective18CollectiveEpilogueINS1C_23Sm100TmaWarpSpecializedILi4ELi2ELi64ELb0ELb0EEEJNS5_IJSG_SF_SG_EEENS5_IJNSR_ISG_SC_EENSR_INSA_ILi64EEESC_EEEEEaSI_aSI_NS1C_6fusion15FusionCallbacksIS1G_NS1M_17LinearCombinationIaiaiLNS_15FloatRoundStyleE2EEES1H_S1L_JEEENS4_5SM1004TMEM4LOAD26SM100_TMEM_LOAD_32dp32b64xENS4_13SM90_TMA_LOADENS10_INS11_ILi2ELi4ELi3EEES14_NSR_INS5_IJS15_S1J_EEENS5_IJS1J_SC_EEEEEEENS4_39AutoVectorizingCopyWithAssumedAlignmentILi128EEENS4_14SM90_TMA_STOREES21_S23_S23_EEEvvEEEEvNT_6ParamsE)
        .other          _ZN7cutlass13device_kernelINS_4gemm6kernel13GemmUniversalIN4cute5tupleIJiiiiEEENS1_10collective13CollectiveMmaINS1_35MainloopSm100TmaUmmaWarpSpecializedILi4ELi2ELi2ENS5_IJNS4_1CILi2EEENSA_ILi1EEESC_EEEEENS5_IJNSA_ILi256EEESF_NSA_ILi128EEEEEEaNS5_IJlSC_lEEEaSI_NS4_8TiledMMAINS4_8MMA_AtomIJNS4_21SM100_MMA_S8_2x1SM_SSIaaiLi256ELi256ELNS4_4UMMA5MajorE0ELSN_0ELNSM_8SaturateE0EEEEEENS4_6LayoutINS5_IJSC_SC_SC_EEENS5_IJNSA_ILi0EEEST_ST_EEEEENS5_IJNS4_10UnderscoreESW_SW_EEEEENS4_18SM100_TMA_2SM_LOADENS4_14ComposedLayoutINS4_7SwizzleILi3ELi4ELi3EEENS4_18smem_ptr_flag_bitsILi8EEENSR_INS5_IJNSA_ILi8EEESG_EEENS5_IJSG_SC_EEEEEEEvNS4_8identityESZ_S19_vS1A_EENS_8epilogue10collective18CollectiveEpilogueINS1C_23Sm100TmaWarpSpecializedILi4ELi2ELi64ELb0ELb0EEEJNS5_IJSG_SF_SG_EEENS5_IJNSR_ISG_SC_EENSR_INSA_ILi64EEESC_EEEEEaSI_aSI_NS1C_6fusion15FusionCallbacksIS1G_NS1M_17LinearCombinationIaiaiLNS_15FloatRoundStyleE2EEES1H_S1L_JEEENS4_5SM1004TMEM4LOAD26SM100_TMEM_LOAD_32dp32b64xENS4_13SM90_TMA_LOADENS10_INS11_ILi2ELi4ELi3EEES14_NSR_INS5_IJS15_S1J_EEENS5_IJS1J_SC_EEEEEEENS4_39AutoVectorizingCopyWithAssumedAlignmentILi128EEENS4_14SM90_TMA_STOREES21_S23_S23_EEEvvEEEEvNT_6ParamsE,@"STO_CUDA_ENTRY STV_DEFAULT"
_ZN7cutlass13device_kernelINS_4gemm6kernel13GemmUniversalIN4cute5tupleIJiiiiEEENS1_10collective13CollectiveMmaINS1_35MainloopSm100TmaUmmaWarpSpecializedILi4ELi2ELi2ENS5_IJNS4_1CILi2EEENSA_ILi1EEESC_EEEEENS5_IJNSA_ILi256EEESF_NSA_ILi128EEEEEEaNS5_IJlSC_lEEEaSI_NS4_8TiledMMAINS4_8MMA_AtomIJNS4_21SM100_MMA_S8_2x1SM_SSIaaiLi256ELi256ELNS4_4UMMA5MajorE0ELSN_0ELNSM_8SaturateE0EEEEEENS4_6LayoutINS5_IJSC_SC_SC_EEENS5_IJNSA_ILi0EEEST_ST_EEEEENS5_IJNS4_10UnderscoreESW_SW_EEEEENS4_18SM100_TMA_2SM_LOADENS4_14ComposedLayoutINS4_7SwizzleILi3ELi4ELi3EEENS4_18smem_ptr_flag_bitsILi8EEENSR_INS5_IJNSA_ILi8EEESG_EEENS5_IJSG_SC_EEEEEEEvNS4_8identityESZ_S19_vS1A_EENS_8epilogue10collective18CollectiveEpilogueINS1C_23Sm100TmaWarpSpecializedILi4ELi2ELi64ELb0ELb0EEEJNS5_IJSG_SF_SG_EEENS5_IJNSR_ISG_SC_EENSR_INSA_ILi64EEESC_EEEEEaSI_aSI_NS1C_6fusion15FusionCallbacksIS1G_NS1M_17LinearCombinationIaiaiLNS_15FloatRoundStyleE2EEES1H_S1L_JEEENS4_5SM1004TMEM4LOAD26SM100_TMEM_LOAD_32dp32b64xENS4_13SM90_TMA_LOADENS10_INS11_ILi2ELi4ELi3EEES14_NSR_INS5_IJS15_S1J_EEENS5_IJS1J_SC_EEEEEEENS4_39AutoVectorizingCopyWithAssumedAlignmentILi128EEENS4_14SM90_TMA_STOREES21_S23_S23_EEEvvEEEEvNT_6ParamsE:
[----:B------:R-:W1:Y:S01]  /*0000*/  LDC R1, c[0x0][0x37c] ;  /* 0x0000df00ff017b82 */ /* 0x000e620000000800 */
[----:B------:R-:W2:Y:S01]  /*0010*/  S2R R169, SR_TID.X ;  /* 0x0000000000a97919 */ /* 0x000ea20000002100 */
[----:B------:R-:W3:Y:S06]  /*0020*/  LDCU.64 UR6, c[0x0][0x890] ;  /* 0x00011200ff0677ac */ /* 0x000eec0008000a00 */
[----:B------:R-:W4:Y:S01]  /*0030*/  S2UR UR37, SR_CgaCtaId ;  /* 0x00000000002579c3 */ /* 0x000f220000008800 */
[----:B------:R-:W-:Y:S02]  /*0040*/  PRMT R153, RZ, 0x7610, R153 ;  /* 0x00007610ff997816 */ /* 0x000fe40000000099 */
[----:B------:R-:W-:Y:S01]  /*0050*/  ELECT P1, URZ, PT ;  /* 0x0000000000ff782f */ /* 0x000fe20003820000 */
[----:B------:R-:W1:Y:S01]  /*0060*/  LDCU.64 UR46, c[0x0][0x358] ;  /* 0x00006b00ff2e77ac */ /* 0x000e620008000a00 */
[----:B---3--:R-:W-:-:S04]  /*0070*/  UISETP.NE.U32.AND UP0, UPT, UR6, URZ, UPT ;  /* 0x000000ff0600728c */ /* 0x008fc8000bf05070 */
[----:B------:R-:W-:Y:S02]  /*0080*/  UISETP.NE.AND.EX UP0, UPT, UR7, URZ, UPT, UP0 ;  /* 0x000000ff0700728c */ /* 0x000fe4000bf05300 */
[----:B----4-:R-:W-:Y:S02]  /*0090*/  ULOP3.LUT UR5, UR37, 0x1, URZ, 0xc0, !UPT ;  /* 0x0000000125057892 */ /* 0x010fe4000f8ec0ff */
[----:B------:R-:W-:Y:S01]  /*00a0*/  ULOP3.LUT UR4, UR37, 0x1, URZ, 0x3c, !UPT ;  /* 0x0000000125047892 */ /* 0x000fe2000f8e3cff */
[----:B--2---:R-:W-:-:S05]  /*00b0*/  SHF.R.U32.HI R156, RZ, 0x5, R169 ;  /* 0x00000005ff9c7819 */ /* 0x004fca00000116a9 */
[----:B------:R-:W2:Y:S02]  /*00c0*/  SHFL.IDX PT, R0, R156, RZ, 0x1f ;  /* 0x00001fff9c007589 */ /* 0x000ea400000e0000 */
[----:B--2---:R-:W-:Y:S01]  /*00d0*/  R2UR UR10, R0 ;  /* 0x00000000000a72ca */ /* 0x004fe200000e0000 */
[----:B-1----:R-:W-:-:S14]  /*00e0*/  BRA.U UP0, `(.L_x_0) ;  /* 0x00000001002c7547 */ /* 0x002fdc000b800000 */
[----:B------:R-:W1:Y:S02]  /*00f0*/  LDCU.64 UR8, c[0x0][0x888] ;  /* 0x00011100ff0877ac */ /* 0x000e640008000a00 */
[----:B-1----:R-:W-:-:S04]  /*0100*/  UISETP.NE.U32.AND UP0, UPT, UR8, URZ, UPT ;  /* 0x000000ff0800728c */ /* 0x002fc8000bf05070 */
[----:B------:R-:W-:-:S09]  /*0110*/  UISETP.NE.AND.EX UP0, UPT, UR9, URZ, UPT, UP0 ;  /* 0x000000ff0900728c */ /* 0x000fd2000bf05300 */
[----:B------:R-:W-:Y:S05]  /*0120*/  BRA.U !UP0, `(.L_x_1) ;  /* 0x0000000108107547 */ /* 0x000fea000b800000 */
[----:B------:R-:W1:Y:S02]  /*0130*/  LDC.64 R82, c[0x0][0x888] ;  /* 0x00022200ff527b82 */ /* 0x000e640000000a00 */
[----:B-1----:R1:W5:Y:S01]  /*0140*/  LDG.E R82, desc[UR46][R82.64] ;  /* 0x0000002e52527981 */ /* 0x002362000c1e1900 */
[----:B------:R-:W-:Y:S01]  /*0150*/  HFMA2 R153, -RZ, RZ, 0, 5.9604644775390625e-08 ;  /* 0x00000001ff997431 */ /* 0x000fe200000001ff */
[----:B------:R-:W-:Y:S05]  /*0160*/  BRA `(.L_x_0) ;  /* 0x00000000000c7947 */ /* 0x000fea0003800000 */
.L_x_1:
[----:B------:R-:W1:Y:S01]  /*0170*/  LDCU UR8, c[0x0][0x880] ;  /* 0x00011000ff0877ac */ /* 0x000e620008000800 */
[----:B------:R-:W-:Y:S01]  /*0180*/  HFMA2 R153, -RZ, RZ, 0, 5.9604644775390625e-08 ;  /* 0x00000001ff997431 */ /* 0x000fe200000001ff */
[----:B-1----:R-:W-:-:S07]  /*0190*/  MOV R82, UR8 ;  /* 0x0000000800527c02 */ /* 0x002fce0008000f00 */
.L_x_0:
[----:B------:R-:W2:Y:S02]  /*01a0*/  LDCU.64 UR8, c[0x0][0x8b0] ;  /* 0x00011600ff0877ac */ /* 0x000ea40008000a00 */
[----:B--2---:R-:W-:-:S04]  /*01b0*/  UISETP.NE.U32.AND UP0, UPT, UR8, URZ, UPT ;  /* 0x000000ff0800728c */ /* 0x004fc8000bf05070 */
[----:B------:R-:W-:-:S09]  /*01c0*/  UISETP.NE.AND.EX UP0, UPT, UR9, URZ, UPT, UP0 ;  /* 0x000000ff0900728c */ /* 0x000fd2000bf05300 */
[----:B------:R-:W-:Y:S05]  /*01d0*/  BRA.U UP0, `(.L_x_2) ;  /* 0x0000000100247547 */ /* 0x000fea000b800000 */
[----:B------:R-:W2:Y:S02]  /*01e0*/  LDCU.64 UR8, c[0x0][0x8a8] ;  /* 0x00011500ff0877ac */ /* 0x000ea40008000a00 */
[----:B--2---:R-:W-:-:S04]  /*01f0*/  UISETP.NE.U32.AND UP0, UPT, UR8, URZ, UPT ;  /* 0x000000ff0800728c */ /* 0x004fc8000bf05070 */
[----:B------:R-:W-:-:S09]  /*0200*/  UISETP.NE.AND.EX UP0, UPT, UR9, URZ, UPT, UP0 ;  /* 0x000000ff0900728c */ /* 0x000fd2000bf05300 */
[----:B------:R-:W-:Y:S05]  /*0210*/  BRA.U !UP0, `(.L_x_3) ;  /* 0x00000001080c7547 */ /* 0x000fea000b800000 */
[----:B------:R-:W2:Y:S02]  /*0220*/  LDC.64 R78, c[0x0][0x8a8] ;  /* 0x00022a00ff4e7b82 */ /* 0x000ea40000000a00 */
[----:B--2---:R2:W5:Y:S01]  /*0230*/  LDG.E R78, desc[UR46][R78.64] ;  /* 0x0000002e4e4e7981 */ /* 0x004562000c1e1900 */
[----:B------:R-:W-:Y:S05]  /*0240*/  BRA `(.L_x_2) ;  /* 0x0000000000087947 */ /* 0x000fea0003800000 */
.L_x_3:
[----:B------:R-:W2:Y:S02]  /*0250*/  LDCU UR8, c[0x0][0x8a0] ;  /* 0x00011400ff0877ac */ /* 0x000ea40008000800 */
[----:B--2---:R-:W-:Y:S02]  /*0260*/  MOV R78, UR8 ;  /* 0x00000008004e7c02 */ /* 0x004fe40008000f00 */
.L_x_2:
[----:B------:R-:W-:Y:S01]  /*0270*/  IMAD.U32 R0, RZ, RZ, UR10 ;  /* 0x0000000aff007e24 */ /* 0x000fe2000f8e00ff */
[----:B------:R-:W-:Y:S04]  /*0280*/  BSSY.RECONVERGENT B0, `(.L_x_4) ;  /* 0x000000c000007945 */ /* 0x000fe80003800200 */
[C---:B------:R-:W-:Y:S02]  /*0290*/  ISETP.NE.OR P2, PT, R0.reuse, 0x1, !P1 ;  /* 0x000000010000780c */ /* 0x040fe40004f45670 */
[----:B------:R-:W-:-:S11]  /*02a0*/  ISETP.NE.OR P0, PT, R0, 0x3, !P1 ;  /* 0x000000030000780c */ /* 0x000fd60004f05670 */
[----:B------:R-:W-:Y:S05]  /*02b0*/  @P2 BRA `(.L_x_5) ;  /* 0x0000000000202947 */ /* 0x000fea0003800000 */
[----:B------:R-:W3:Y:S02]  /*02c0*/  LDCU.64 UR8, c[0x0][0x348] ;  /* 0x00006900ff0877ac */ /* 0x000ee40008000a00 */
[----:B---3--:R-:W-:Y:S02]  /*02d0*/  UIADD3 UR12, UP1, UPT, UR8, 0x80, URZ ;  /* 0x00000080080c7890 */ /* 0x008fe4000ff3e0ff */
[----:B------:R-:W-:Y:S02]  /*02e0*/  UIADD3 UR8, UP0, UPT, UR8, 0x180, URZ ;  /* 0x0000018008087890 */ /* 0x000fe4000ff1e0ff */
[----:B------:R-:W-:Y:S02]  /*02f0*/  UIADD3.X UR13, UPT, UPT, URZ, UR9, URZ, UP1, !UPT ;  /* 0x00000009ff0d7290 */ /* 0x000fe40008ffe4ff */
[----:B------:R-:W-:-:S07]  /*0300*/  UIADD3.X UR9, UPT, UPT, URZ, UR9, URZ, UP0, !UPT ;  /* 0x00000009ff097290 */ /* 0x000fce00087fe4ff */
[----:B------:R3:W-:Y:S02]  /*0310*/  UTMACCTL.PF [UR12] ;  /* 0x000000000c0079b9 */ /* 0x0007e40008040000 */
[----:B------:R3:W-:Y:S02]  /*0320*/  UTMACCTL.PF [UR8] ;  /* 0x00000000080079b9 */ /* 0x0007e40008040000 */
[----:B---3--:R-:W-:Y:S01]  /*0330*/  NOP ;  /* 0x0000000000007918 */ /* 0x008fe20000000000 */
.L_x_5:
[----:B------:R-:W-:Y:S05]  /*0340*/  BSYNC.RECONVERGENT B0 ;  /* 0x0000000000007941 */ /* 0x000fea0003800200 */
.L_x_4:
[----:B------:R-:W-:Y:S04]  /*0350*/  BSSY.RECONVERGENT B0, `(.L_x_6) ;  /* 0x000000a000007945 */ /* 0x000fe80003800200 */
        /* <DEDUP_REMOVED lines=9> */
.L_x_7:
[----:B------:R-:W-:Y:S05]  /*03f0*/  BSYNC.RECONVERGENT B0 ;  /* 0x0000000000007941 */ /* 0x000fea0003800200 */
.L_x_6:
[----:B------:R-:W3:Y:S01]  /*0400*/  LDCU.64 UR8, c[0x0][0x888] ;  /* 0x00011100ff0877ac */ /* 0x000ee20008000a00 */
[----:B------:R-:W-:Y:S02]  /*0410*/  UISETP.EQ.U32.AND UP1, UPT, UR6, URZ, UPT ;  /* 0x000000ff0600728c */ /* 0x000fe4000bf22070 */
[----:B------:R-:W-:Y:S02]  /*0420*/  UPLOP3.LUT UP5, UPT, UPT, UPT, UPT, 0x80, 0x8 ;  /* 0x000000000008789c */ /* 0x000fe40003faf070 */
[----:B---3--:R-:W-:-:S04]  /*0430*/  UISETP.NE.U32.AND UP0, UPT, UR8, URZ, UPT ;  /* 0x000000ff0800728c */ /* 0x008fc8000bf05070 */
[----:B------:R-:W-:-:S04]  /*0440*/  UISETP.NE.AND.EX UP0, UPT, UR9, URZ, UPT, UP0 ;  /* 0x000000ff0900728c */ /* 0x000fc8000bf05300 */
[----:B------:R-:W-:-:S04]  /*0450*/  UISETP.EQ.OR.EX UP2, UPT, UR7, URZ, !UP0, UP1 ;  /* 0x000000ff0700728c */ /* 0x000fc8000c742710 */
[----:B------:R-:W-:-:S05]  /*0460*/  UP2UR UR50, UPR, URZ, 0x4 ;  /* 0x00000004ff327883 */ /* 0x000fca0008000000 */
[----:B------:R-:W-:Y:S07]  /*0470*/  BRA.U !UP2, `(.L_x_8) ;  /* 0x000000010a207547 */ /* 0x000fee000b800000 */
[----:B-----5:R-:W-:Y:S01]  /*0480*/  R2UR UR8, R82 ;  /* 0x00000000520872ca */ /* 0x020fe200000e0000 */
[----:B------:R-:W-:Y:S02]  /*0490*/  UISETP.NE.U32.AND UP2, UPT, UR6, URZ, UPT ;  /* 0x000000ff0600728c */ /* 0x000fe4000bf45070 */
[----:B------:R-:W-:Y:S02]  /*04a0*/  USEL UR6, URZ, 0xffffffff, UP0 ;  /* 0xffffffffff067887 */ /* 0x000fe40008000000 */
[----:B------:R-:W-:-:S08]  /*04b0*/  UISETP.NE.AND.EX UP2, UPT, UR7, URZ, UPT, UP2 ;  /* 0x000000ff0700728c */ /* 0x000fd0000bf45320 */
[----:B------:R-:W-:-:S04]  /*04c0*/  UISETP.NE.AND UP1, UPT, UR8, URZ, UPT ;  /* 0x000000ff0800728c */ /* 0x000fc8000bf25270 */
[----:B------:R-:W-:-:S04]  /*04d0*/  @!UP2 USEL UR6, URZ, 0xffffffff, UP1 ;  /* 0xffffffffff06a887 */ /* 0x000fc80008800000 */
[----:B------:R-:W-:-:S04]  /*04e0*/  ULOP3.LUT UR6, UR6, 0x1, URZ, 0xc0, !UPT ;  /* 0x0000000106067892 */ /* 0x000fc8000f8ec0ff */
[----:B------:R-:W-:-:S11]  /*04f0*/  UISETP.NE.U32.AND UP5, UPT, UR6, 0x1, UPT ;  /* 0x000000010600788c */ /* 0x000fd6000bfa5070 */
.L_x_8:
[----:B------:R-:W3:Y:S01]  /*0500*/  SHFL.IDX PT, R0, R156, RZ, 0x1f ;  /* 0x00001fff9c007589 */ /* 0x000ee200000e0000 */
[----:B------:R-:W-:-:S04]  /*0510*/  UISETP.NE.AND UP1, UPT, UR10, 0x2, UPT ;  /* 0x000000020a00788c */ /* 0x000fc8000bf25270 */
[----:B------:R-:W-:Y:S02]  /*0520*/  UISETP.EQ.AND UP2, UPT, UR5, URZ, !UP1 ;  /* 0x000000ff0500728c */ /* 0x000fe4000cf42270 */
[----:B------:R-:W-:-:S04]  /*0530*/  USEL UR6, URZ, 0x1, UP1 ;  /* 0x00000001ff067887 */ /* 0x000fc80008800000 */
[----:B------:R-:W-:Y:S02]  /*0540*/  PLOP3.LUT P5, PT, P1, PT, UP2, 0x80, 0x8 ;  /* 0x000000000008781c */ /* 0x000fe40000faf028 */
[----:B---3--:R-:W-:-:S13]  /*0550*/  ISETP.NE.AND P0, PT, R0, RZ, PT ;  /* 0x000000ff0000720c */ /* 0x008fda0003f05270 */
[----:B------:R-:W-:Y:S05]  /*0560*/  @P0 BRA `(.L_x_9) ;  /* 0x0000000000440947 */ /* 0x000fea0003800000 */
[----:B------:R-:W-:Y:S01]  /*0570*/  UMOV UR8, 0x400 ;  /* 0x0000040000087882 */ /* 0x000fe20000000000 */
[----:B------:R-:W-:Y:S01]  /*0580*/  UMOV UR7, 0x1 ;  /* 0x0000000100077882 */ /* 0x000fe20000000000 */
[----:B------:R-:W-:Y:S02]  /*0590*/  ULEA UR8, UR37, UR8, 0x18 ;  /* 0x0000000825087291 */ /* 0x000fe4000f8ec0ff */
[----:B------:R-:W-:-:S04]  /*05a0*/  UIADD3 UR12, UPT, UPT, -UR7, 0x100000, URZ ;  /* 0x00100000070c7890 */ /* 0x000fc8000fffe1ff */
[----:B------:R-:W-:Y:S02]  /*05b0*/  USHF.L.U32 UR13, UR12, 0xb, URZ ;  /* 0x0000000b0c0d7899 */ /* 0x000fe400080006ff */
[----:B------:R-:W-:Y:S01]  /*05c0*/  USHF.L.U32 UR12, UR12, 0x1, URZ ;  /* 0x000000010c0c7899 */ /* 0x000fe200080006ff */
[----:B------:R-:W-:Y:S01]  /*05d0*/  ELECT P0, URZ, PT ;  /* 0x0000000000ff782f */ /* 0x000fe20003800000 */
[----:B------:R-:W3:Y:S10]  /*05e0*/  FENCE.VIEW.ASYNC.S ;  /* 0x00000000000073c6 */ /* 0x000ef40000000000 */
[----:B---3--:R3:W4:Y:S01]  /*05f0*/  SYNCS.EXCH.64 URZ, [UR8], UR12 ;  /* 0x0000000c08ff75b2 */ /* 0x0087220008000100 */
[----:B------:R3:W1:Y:S01]  /*0600*/  SYNCS.EXCH.64 URZ, [UR8+0x20], UR12 ;  /* 0x0000200c08ff75b2 */ /* 0x0006620008000100 */
[----:B------:R3:W1:Y:S01]  /*0610*/  SYNCS.EXCH.64 URZ, [UR8+0x8], UR12 ;  /* 0x0000080c08ff75b2 */ /* 0x0006620008000100 */
[----:B------:R3:W1:Y:S01]  /*0620*/  SYNCS.EXCH.64 URZ, [UR8+0x28], UR12 ;  /* 0x0000280c08ff75b2 */ /* 0x0006620008000100 */
[----:B------:R3:W1:Y:S01]  /*0630*/  SYNCS.EXCH.64 URZ, [UR8+0x10], UR12 ;  /* 0x0000100c08ff75b2 */ /* 0x0006620008000100 */
[----:B------:R3:W1:Y:S01]  /*0640*/  SYNCS.EXCH.64 URZ, [UR8+0x30], UR12 ;  /* 0x0000300c08ff75b2 */ /* 0x0006620008000100 */
[----:B------:R3:W1:Y:S01]  /*0650*/  SYNCS.EXCH.64 URZ, [UR8+0x18], UR12 ;  /* 0x0000180c08ff75b2 */ /* 0x0006620008000100 */
[----:B------:R3:W1:Y:S01]  /*0660*/  SYNCS.EXCH.64 URZ, [UR8+0x38], UR12 ;  /* 0x0000380c08ff75b2 */ /* 0x0006620008000100 */
[----:B------:R-:W-:Y:S01]  /*0670*/  NOP ;  /* 0x0000000000007918 */ /* 0x000fe20000000000 */
.L_x_9:
[----:B------:R-:W2:Y:S01]  /*0680*/  SHFL.IDX PT, R0, R156, RZ, 0x1f ;  /* 0x00001fff9c007589 */ /* 0x000ea200000e0000 */
[----:B------:R-:W-:Y:S01]  /*0690*/  NOP ;  /* 0x0000000000007918 */ /* 0x000fe20000000000 */
[----:B--2---:R-:W-:-:S13]  /*06a0*/  ISETP.NE.AND P0, PT, R0, 0x1, PT ;  /* 0x000000010000780c */ /* 0x004fda0003f05270 */
[----:B------:R-:W-:Y:S05]  /*06b0*/  @P0 BRA `(.L_x_10) ;  /* 0x0000000000540947 */ /* 0x000fea0003800000 */
[----:B------:R-:W-:Y:S01]  /*06c0*/  UMOV UR9, 0x400 ;  /* 0x0000040000097882 */ /* 0x000fe20000000000 */
[----:B---3--:R-:W-:Y:S01]  /*06d0*/  UMOV UR8, 0x20 ;  /* 0x0000002000087882 */ /* 0x008fe20000000000 */
[----:B------:R-:W-:Y:S01]  /*06e0*/  UMOV UR7, 0x80 ;  /* 0x0000008000077882 */ /* 0x000fe20000000000 */
[----:B------:R-:W-:Y:S02]  /*06f0*/  ULEA UR9, UR37, UR9, 0x18 ;  /* 0x0000000925097291 */ /* 0x000fe4000f8ec0ff */
[----:B------:R-:W-:-:S04]  /*0700*/  UIADD3 UR12, UPT, UPT, -UR8, 0x100000, URZ ;  /* 0x00100000080c7890 */ /* 0x000fc8000fffe1ff */
[----:B------:R-:W-:Y:S02]  /*0710*/  USHF.L.U32 UR13, UR12, 0xb, URZ ;  /* 0x0000000b0c0d7899 */ /* 0x000fe400080006ff */
[----:B------:R-:W-:Y:S02]  /*0720*/  USHF.L.U32 UR12, UR12, 0x1, URZ ;  /* 0x000000010c0c7899 */ /* 0x000fe400080006ff */
[----:B------:R-:W-:-:S04]  /*0730*/  UIADD3 UR14, UPT, UPT, -UR7, 0x100000, URZ ;  /* 0x00100000070e7890 */ /* 0x000fc8000fffe1ff */
[----:B------:R-:W-:Y:S02]  /*0740*/  USHF.L.U32 UR15, UR14, 0xb, URZ ;  /* 0x0000000b0e0f7899 */ /* 0x000fe400080006ff */
[----:B------:R-:W-:Y:S01]  /*0750*/  USHF.L.U32 UR14, UR14, 0x1, URZ ;  /* 0x000000010e0e7899 */ /* 0x000fe200080006ff */
[----:B------:R-:W-:Y:S01]  /*0760*/  ELECT P0, URZ, PT ;  /* 0x0000000000ff782f */ /* 0x000fe20003800000 */
[----:B------:R-:W2:Y:S02]  /*0770*/  FENCE.VIEW.ASYNC.S ;  /* 0x00000000000073c6 */ /* 0x000ea40000000000 */
[----:B--2---:R2:W3:Y:S08]  /*0780*/  SYNCS.EXCH.64 URZ, [UR9+0x40], UR12 ;  /* 0x0000400c09ff75b2 */ /* 0x0044f00008000100 */
        /* <DEDUP_REMOVED lines=8> */
.L_x_10:
[----:B------:R-:W4:Y:S01]  /*0810*/  SHFL.IDX PT, R0, R156, RZ, 0x1f ;  /* 0x00001fff9c007589 */ /* 0x000f2200000e0000 */
[----:B------:R-:W-:Y:S01]  /*0820*/  NOP ;  /* 0x0000000000007918 */ /* 0x000fe20000000000 */
[----:B----4-:R-:W-:-:S13]  /*0830*/  ISETP.NE.AND P0, PT, R0, 0x3, PT ;  /* 0x000000030000780c */ /* 0x010fda0003f05270 */
[----:B------:R-:W-:Y:S05]  /*0840*/  @P0 BRA `(.L_x_11) ;  /* 0x00000000002c0947 */ /* 0x000fea0003800000 */
[----:B---3--:R-:W-:Y:S01]  /*0850*/  UMOV UR8, 0x400 ;  /* 0x0000040000087882 */ /* 0x008fe20000000000 */
[----:B------:R-:W-:Y:S01]  /*0860*/  UMOV UR7, 0x20 ;  /* 0x0000002000077882 */ /* 0x000fe20000000000 */
[----:B------:R-:W-:Y:S02]  /*0870*/  ULEA UR8, UR37, UR8, 0x18 ;  /* 0x0000000825087291 */ /* 0x000fe4000f8ec0ff */
[----:B--2---:R-:W-:-:S04]  /*0880*/  UIADD3 UR12, UPT, UPT, -UR7, 0x100000, URZ ;  /* 0x00100000070c7890 */ /* 0x004fc8000fffe1ff */
[----:B------:R-:W-:Y:S02]  /*0890*/  USHF.L.U32 UR13, UR12, 0xb, URZ ;  /* 0x0000000b0c0d7899 */ /* 0x000fe400080006ff */
[----:B------:R-:W-:Y:S01]  /*08a0*/  USHF.L.U32 UR12, UR12, 0x1, URZ ;  /* 0x000000010c0c7899 */ /* 0x000fe200080006ff */
[----:B------:R-:W-:Y:S01]  /*08b0*/  ELECT P0, URZ, PT ;  /* 0x0000000000ff782f */ /* 0x000fe20003800000 */
[----:B------:R-:W2:Y:S10]  /*08c0*/  FENCE.VIEW.ASYNC.S ;  /* 0x00000000000073c6 */ /* 0x000eb40000000000 */
[----:B--2---:R4:W2:Y:S01]  /*08d0*/  SYNCS.EXCH.64 URZ, [UR8+0x80], UR12 ;  /* 0x0000800c08ff75b2 */ /* 0x0048a20008000100 */
[----:B------:R4:W3:Y:S02]  /*08e0*/  SYNCS.EXCH.64 URZ, [UR8+0x88], UR12 ;  /* 0x0000880c08ff75b2 */ /* 0x0008e40008000100 */
[----:B----4-:R-:W-:Y:S01]  /*08f0*/  NOP ;  /* 0x0000000000007918 */ /* 0x010fe20000000000 */
.L_x_11:
[----:B------:R-:W4:Y:S01]  /*0900*/  SHFL.IDX PT, R0, R156, RZ, 0x1f ;  /* 0x00001fff9c007589 */ /* 0x000f2200000e0000 */
[----:B------:R-:W-:Y:S01]  /*0910*/  NOP ;  /* 0x0000000000007918 */ /* 0x000fe20000000000 */
[----:B----4-:R-:W-:-:S13]  /*0920*/  ISETP.NE.AND P0, PT, R0, 0x4, PT ;  /* 0x000000040000780c */ /* 0x010fda0003f05270 */
[----:B------:R-:W-:Y:S05]  /*0930*/  @P0 BRA `(.L_x_12) ;  /* 0x0000000000480947 */ /* 0x000fea0003800000 */
[----:B--2---:R-:W-:Y:S01]  /*0940*/  UMOV UR9, 0x1e0 ;  /* 0x000001e000097882 */ /* 0x004fe20000000000 */
[----:B---3--:R-:W-:Y:S01]  /*0950*/  UMOV UR8, 0x400 ;  /* 0x0000040000087882 */ /* 0x008fe20000000000 */
[----:B------:R-:W-:Y:S01]  /*0960*/  USEL UR9, UR9, 0x1a0, UP5 ;  /* 0x000001a009097887 */ /* 0x000fe2000a800000 */
        /* <DEDUP_REMOVED lines=10> */
[----:B--2---:R4:W2:Y:S08]  /*0a10*/  SYNCS.EXCH.64 URZ, [UR8+0x90], UR12 ;  /* 0x0000900c08ff75b2 */ /* 0x0048b00008000100 */
[----:B------:R4:W3:Y:S01]  /*0a20*/  SYNCS.EXCH.64 URZ, [UR8+0xa0], UR14 ;  /* 0x0000a00e08ff75b2 */ /* 0x0008e20008000100 */
[----:B------:R4:W1:Y:S01]  /*0a30*/  SYNCS.EXCH.64 URZ, [UR8+0x98], UR12 ;  /* 0x0000980c08ff75b2 */ /* 0x0008620008000100 */
[----:B------:R4:W1:Y:S02]  /*0a40*/  SYNCS.EXCH.64 URZ, [UR8+0xa8], UR14 ;  /* 0x0000a80e08ff75b2 */ /* 0x0008640008000100 */
[----:B----4-:R-:W-:Y:S01]  /*0a50*/  NOP ;  /* 0x0000000000007918 */ /* 0x010fe20000000000 */
.L_x_12:
[----:B------:R-:W4:Y:S01]  /*0a60*/  SHFL.IDX PT, R0, R156, RZ, 0x1f ;  /* 0x00001fff9c007589 */ /* 0x000f2200000e0000 */
[----:B------:R-:W-:Y:S01]  /*0a70*/  NOP ;  /* 0x0000000000007918 */ /* 0x000fe20000000000 */
[----:B----4-:R-:W-:-:S13]  /*0a80*/  ISETP.NE.AND P0, PT, R0, 0x5, PT ;  /* 0x000000050000780c */ /* 0x010fda0003f05270 */
[----:B------:R-:W-:Y:S05]  /*0a90*/  @P0 BRA `(.L_x_13) ;  /* 0x0000000000440947 */ /* 0x000fea0003800000 */
[----:B--2---:R-:W-:Y:S01]  /*0aa0*/  UMOV UR9, 0x400 ;  /* 0x0000040000097882 */ /* 0x004fe20000000000 */
        /* <DEDUP_REMOVED lines=16> */
.L_x_13:
[----:B------:R-:W4:Y:S01]  /*0bb0*/  SHFL.IDX PT, R0, R156, RZ, 0x1f ;  /* 0x00001fff9c007589 */ /* 0x000f2200000e0000 */
[----:B------:R-:W-:Y:S01]  /*0bc0*/  ISETP.NE.OR P1, PT, RZ, UR10, !P1 ;  /* 0x0000000aff007c0c */ /* 0x000fe2000cf25670 */
        /* <DEDUP_REMOVED lines=12> */
[----:B------:R4:W3:Y:S01]  /*0c90*/  SYNCS.EXCH.64 URZ, [UR8+0xe0], UR12 ;  /* 0x0000e00c08ff75b2 */ /* 0x0008e20008000100 */
[----:B------:R4:W1:Y:S01]  /*0ca0*/  SYNCS.EXCH.64 URZ, [UR8+0xd8], UR12 ;  /* 0x0000d80c08ff75b2 */ /* 0x0008620008000100 */
[----:B------:R4:W1:Y:S02]  /*0cb0*/  SYNCS.EXCH.64 URZ, [UR8+0xe8], UR12 ;  /* 0x0000e80c08ff75b2 */ /* 0x0008640008000100 */
[----:B----4-:R-:W-:Y:S01]  /*0cc0*/  NOP ;  /* 0x0000000000007918 */ /* 0x010fe20000000000 */
.L_x_14:
[----:B------:R-:W-:Y:S01]  /*0cd0*/  VOTEU.ALL UP1, P1 ;  /* 0x0000000000ff7886 */ /* 0x000fe20000820000 */
[----:B---3--:R-:W3:Y:S01]  /*0ce0*/  LDCU UR8, c[0x0][0x36c] ;  /* 0x00006d80ff0877ac */ /* 0x008ee20008000800 */
[----:B------:R-:W-:Y:S01]  /*0cf0*/  NOP ;  /* 0x0000000000007918 */ /* 0x000fe20000000000 */
[----:B------:R-:W-:Y:S01]  /*0d00*/  LOP3.LUT R10, R169, 0x1f, RZ, 0xc0, !PT ;  /* 0x0000001fa90a7812 */ /* 0x000fe200078ec0ff */
[----:B--2---:R-:W-:Y:S01]  /*0d10*/  UMOV UR12, 0x20 ;  /* 0x00000020000c7882 */ /* 0x004fe20000000000 */
[----:B------:R-:W-:Y:S01]  /*0d20*/  @!UP1 UMOV UR7, 0x400 ;  /* 0x0000040000079882 */ /* 0x000fe20000000000 */
[----:B------:R-:W-:-:S04]  /*0d30*/  @!UP1 UIADD3 UR12, UPT, UPT, -UR12, 0x100000, URZ ;  /* 0x001000000c0c9890 */ /* 0x000fc8000fffe1ff */
[----:B------:R-:W-:Y:S02]  /*0d40*/  @!UP1 USHF.L.U32 UR13, UR12, 0xb, URZ ;  /* 0x0000000b0c0d9899 */ /* 0x000fe400080006ff */
[----:B------:R-:W-:Y:S02]  /*0d50*/  @!UP1 USHF.L.U32 UR12, UR12, 0x1, URZ ;  /* 0x000000010c0c9899 */ /* 0x000fe400080006ff */
[----:B------:R-:W-:Y:S01]  /*0d60*/  @!UP1 ULEA UR7, UR37, UR7, 0x18 ;  /* 0x0000000725079291 */ /* 0x000fe2000f8ec0ff */
[----:B------:R-:W-:Y:S01]  /*0d70*/  VOTEU.ALL UP1, P1 ;  /* 0x0000000000ff7886 */ /* 0x000fe20000820000 */
[----:B------:R-:W-:Y:S01]  /*0d80*/  UISETP.NE.AND UP4, UPT, UR10, URZ, UPT ;  /* 0x000000ff0a00728c */ /* 0x000fe2000bf85270 */
[----:B------:R-:W2:Y:S09]  /*0d90*/  FENCE.VIEW.ASYNC.S ;  /* 0x00000000000073c6 */ /* 0x000eb20000000000 */
[----:B--2---:R2:W4:Y:S01]  /*0da0*/  @!UP1 SYNCS.EXCH.64 URZ, [UR7+0xf0], UR12 ;  /* 0x0000f00c07ff95b2 */ /* 0x0045220008000100 */
[----:B---3--:R-:W-:-:S09]  /*0db0*/  UISETP.EQ.U32.AND UP1, UPT, UR8, 0x1, UPT ;  /* 0x000000010800788c */ /* 0x008fd2000bf22070 */
[----:B------:R-:W-:Y:S05]  /*0dc0*/  BRA.U !UP1, `(.L_x_15) ;  /* 0x0000000109087547 */ /* 0x000fea000b800000 */
[----:B-1--4-:R-:W-:Y:S01]  /*0dd0*/  UCGABAR_ARV ;  /* 0x00000000000079c7 */ /* 0x012fe20008000000 */
[----:B------:R-:W-:Y:S05]  /*0de0*/  BRA `(.L_x_16) ;  /* 0x0000000000047947 */ /* 0x000fea0003800000 */
.L_x_15:
[----:B-1--4-:R-:W-:Y:S01]  /*0df0*/  NOP ;  /* 0x0000000000007918 */ /* 0x012fe20000000000 */
.L_x_16:
[----:B------:R-:W1:Y:S01]  /*0e00*/  S2R R11, SR_CTAID.X ;  /* 0x00000000000b7919 */ /* 0x000e620000002500 */
[----:B------:R-:W-:-:S05]  /*0e10*/  CS2R.32 R154, SR_CgaSize ;  /* 0x00000000009a7805 */ /* 0x000fca0000008a00 */
[----:B------:R-:W-:-:S05]  /*0e20*/  IMAD R154, R154, -0xa0, RZ ;  /* 0xffffff609a9a7824 */ /* 0x000fca00078e02ff */
[----:B------:R-:W-:-:S14]  /*0e30*/  R2UR UR8, R154 ;  /* 0x000000009a0872ca */ /* 0x000fdc00000e0000 */
[----:B------:R-:W3:Y:S01]  /*0e40*/  LDCU UR8, c[0x0][UR8+0x2b0] ;  /* 0x00005600080877ac */ /* 0x000ee20008000800 */
[----:B------:R-:W-:-:S05]  /*0e50*/  CS2R.32 R0, SR_CgaSize ;  /* 0x0000000000007805 */ /* 0x000fca0000008a00 */
[----:B------:R-:W-:-:S06]  /*0e60*/  IMAD R0, R0, -0xa0, RZ ;  /* 0xffffff6000007824 */ /* 0x000fcc00078e02ff */
[----:B------:R-:W4:Y:S01]  /*0e70*/  LDC R0, c[0x0][R0+0x2a0] ;  /* 0x0000a80000007b82 */ /* 0x000f220000000800 */
[----:B------:R-:W-:Y:S01]  /*0e80*/  PRMT R8, RZ, 0x7610, R8 ;  /* 0x00007610ff087816 */ /* 0x000fe20000000008 */
[----:B------:R-:W3:Y:S01]  /*0e90*/  S2R R20, SR_CTAID.Y ;  /* 0x0000000000147919 */ /* 0x000ee20000002600 */
[----:B------:R-:W-:-:S05]  /*0ea0*/  CS2R.32 R154, SR_CgaSize ;  /* 0x00000000009a7805 */ /* 0x000fca0000008a00 */
[----:B------:R-:W-:-:S05]  /*0eb0*/  IMAD R154, R154, -0xa0, RZ ;  /* 0xffffff609a9a7824 */ /* 0x000fca00078e02ff */
[----:B--2---:R-:W-:-:S14]  /*0ec0*/  R2UR UR7, R154 ;  /* 0x000000009a0772ca */ /* 0x004fdc00000e0000 */
[----:B------:R-:W2:Y:S01]  /*0ed0*/  LDCU UR7, c[0x0][UR7+0x2b4] ;  /* 0x00005680070777ac */ /* 0x000ea20008000800 */
[----:B------:R-:W-:Y:S01]  /*0ee0*/  UISETP.NE.AND UP2, UPT, UR10, 0x2, UPT ;  /* 0x000000020a00788c */ /* 0x000fe2000bf45270 */
[----:B------:R-:W3:Y:S01]  /*0ef0*/  LDC R9, c[0x0][0xb24] ;  /* 0x0002c900ff097b82 */ /* 0x000ee20000000800 */
[----:B------:R-:W-:-:S05]  /*0f00*/  CS2R.32 R152, SR_CgaSize ;  /* 0x0000000000987805 */ /* 0x000fca0000008a00 */
[----:B------:R-:W-:-:S06]  /*0f10*/  IMAD R152, R152, -0xa0, RZ ;  /* 0xffffff6098987824 */ /* 0x000fcc00078e02ff */
[----:B------:R-:W4:Y:S08]  /*0f20*/  LDC R152, c[0x0][R152+0x2a4] ;  /* 0x0000a90098987b82 */ /* 0x000f300000000800 */
[----:B------:R-:W4:Y:S01]  /*0f30*/  LDC R72, c[0x0][0xb24] ;  /* 0x0002c900ff487b82 */ /* 0x000f220000000800 */
[----:B-1----:R-:W-:Y:S01]  /*0f40*/  I2FP.F32.U32 R4, R11 ;  /* 0x0000000b00047245 */ /* 0x002fe20000201000 */
[----:B------:R-:W-:-:S06]  /*0f50*/  IMAD.MOV.U32 R21, RZ, RZ, R11 ;  /* 0x000000ffff157224 */ /* 0x000fcc00078e000b */
[----:B------:R-:W1:Y:S01]  /*0f60*/  S2UR UR36, SR_CTAID.Z ;  /* 0x00000000002479c3 */ /* 0x000e620000002700 */
[----:B---3--:R-:W-:Y:S02]  /*0f70*/  ISETP.GE.AND P0, PT, R9, 0x1, PT ;  /* 0x000000010900780c */ /* 0x008fe40003f06270 */
[----:B------:R-:W-:Y:S01]  /*0f80*/  I2FP.F32.U32 R2, R20 ;  /* 0x0000001400027245 */ /* 0x000fe20000201000 */
[----:B------:R-:W-:-:S04]  /*0f90*/  FMUL R4, R4, UR8 ;  /* 0x0000000804047c20 */ /* 0x000fc80008400000 */
[----:B--2---:R-:W-:Y:S01]  /*0fa0*/  FMUL R2, R2, UR7 ;  /* 0x0000000702027c20 */ /* 0x004fe20008400000 */
[----:B------:R-:W2:Y:S01]  /*0fb0*/  F2I.U32.TRUNC.NTZ R154, R4 ;  /* 0x00000004009a7305 */ /* 0x000ea2000020f000 */
[----:B------:R-:W3:Y:S07]  /*0fc0*/  LDCU UR7, c[0x0][0xb30] ;  /* 0x00016600ff0777ac */ /* 0x000eee0008000800 */
[----:B------:R-:W1:Y:S01]  /*0fd0*/  F2I.U32.TRUNC.NTZ R3, R2 ;  /* 0x0000000200037305 */ /* 0x000e62000020f000 */
[----:B--2---:R-:W-:-:S04]  /*0fe0*/  IMAD.MOV R154, RZ, RZ, -R154 ;  /* 0x000000ffff9a7224 */ /* 0x004fc800078e0a9a */
[----:B----4-:R-:W-:Y:S01]  /*0ff0*/  IMAD R154, R0, R154, R11 ;  /* 0x0000009a009a7224 */ /* 0x010fe200078e020b */
[----:B------:R-:W-:Y:S01]  /*1000*/  PRMT R0, RZ, 0x7610, R0 ;  /* 0x00007610ff007816 */ /* 0x000fe20000000000 */
[----:B---3--:R-:W-:Y:S01]  /*1010*/  UISETP.NE.AND UP3, UPT, UR7, 0x1, UPT ;  /* 0x000000010700788c */ /* 0x008fe2000bf65270 */
[----:B-1----:R-:W-:-:S05]  /*1020*/  IADD3 R3, PT, PT, -R3, RZ, RZ ;  /* 0x000000ff03037210 */ /* 0x002fca0007ffe1ff */
[----:B------:R-:W-:Y:S01]  /*1030*/  IMAD R152, R152, R3, R20 ;  /* 0x0000000398987224 */ /* 0x000fe200078e0214 */
[----:B------:R-:W-:Y:S06]  /*1040*/  BRA.U UP4, `(.L_x_17) ;  /* 0x0000000104247547 */ /* 0x000fec000b800000 */
[----:B------:R-:W-:Y:S01]  /*1050*/  ISETP.NE.AND P1, PT, R152, RZ, PT ;  /* 0x000000ff9800720c */ /* 0x000fe20003f25270 */
[----:B------:R-:W-:Y:S01]  /*1060*/  IMAD.MOV.U32 R0, RZ, RZ, 0x3 ;  /* 0x00000003ff007424 */ /* 0x000fe200078e00ff */
[C---:B------:R-:W-:Y:S02]  /*1070*/  LOP3.LUT R3, R154.reuse, 0xfffffffe, RZ, 0xc0, !PT ;  /* 0xfffffffe9a037812 */ /* 0x040fe400078ec0ff */
[----:B------:R-:W-:Y:S02]  /*1080*/  ISETP.LT.U32.OR P1, PT, R154, 0x2, !P1 ;  /* 0x000000029a00780c */ /* 0x000fe40004f21470 */
[----:B------:R-:W-:Y:S02]  /*1090*/  SHF.L.U32 R0, R0, R3, RZ ;  /* 0x0000000300007219 */ /* 0x000fe400000006ff */
[----:B------:R-:W-:Y:S02]  /*10a0*/  SEL R5, RZ, 0x1, !P1 ;  /* 0x00000001ff057807 */ /* 0x000fe40004800000 */
[----:B------:R-:W-:-:S05]  /*10b0*/  SEL R2, RZ, 0x2, !P1 ;  /* 0x00000002ff027807 */ /* 0x000fca0004800000 */
[----:B------:R-:W-:-:S05]  /*10c0*/  IMAD.IADD R2, R5, 0x1, R2 ;  /* 0x0000000105027824 */ /* 0x000fca00078e0202 */
[----:B------:R-:W-:Y:S02]  /*10d0*/  PRMT R8, R2, 0x7610, R8 ;  /* 0x0000761002087816 */ /* 0x000fe40000000008 */
.L_x_17:
[----:B------:R-:W-:Y:S05]  /*10e0*/  @!P0 BRA `(.L_x_18) ;  /* 0x0000000000b88947 */ /* 0x000fea0003800000 */
[----:B------:R-:W1:Y:S01]  /*10f0*/  LDC.64 R4, c[0x0][0xb18] ;  /* 0x0002c600ff047b82 */ /* 0x000e620000000a00 */
[----:B------:R-:W-:-:S07]  /*1100*/  ISETP.NE.AND P0, PT, R9, 0x1, PT ;  /* 0x000000010900780c */ /* 0x000fce0003f05270 */
[----:B------:R-:W2:Y:S08]  /*1110*/  LDC R14, c[0x0][0xb0c] ;  /* 0x0002c300ff0e7b82 */ /* 0x000eb00000000800 */
[----:B------:R-:W3:Y:S08]  /*1120*/  LDC R13, c[0x0][0x370] ;  /* 0x0000dc00ff0d7b82 */ /* 0x000ef00000000800 */
[----:B------:R-:W4:Y:S01]  /*1130*/  LDC R16, c[0x0][0x374] ;  /* 0x0000dd00ff107b82 */ /* 0x000f220000000800 */
[----:B-1----:R-:W-:-:S07]  /*1140*/  ISETP.NE.AND P1, PT, R4, 0x1, PT ;  /* 0x000000010400780c */ /* 0x002fce0003f25270 */
[----:B------:R-:W3:Y:S01]  /*1150*/  LDC.64 R6, c[0x0][0xb10] ;  /* 0x0002c400ff067b82 */ /* 0x000ee20000000a00 */
[----:B--2---:R-:W-:-:S07]  /*1160*/  ISETP.NE.AND P2, PT, R14, 0x1, PT ;  /* 0x000000010e00780c */ /* 0x004fce0003f45270 */
[----:B------:R-:W1:Y:S08]  /*1170*/  LDC R12, c[0x0][0xb20] ;  /* 0x0002c800ff0c7b82 */ /* 0x000e700000000800 */
[----:B------:R-:W2:Y:S01]  /*1180*/  LDC.64 R2, c[0x0][0xb28] ;  /* 0x0002ca00ff027b82 */ /* 0x000ea20000000a00 */
[----:B----4-:R-:W-:-:S04]  /*1190*/  IMAD.HI.U32 R15, R16, R5, RZ ;  /* 0x00000005100f7227 */ /* 0x010fc800078e00ff */
[----:B------:R-:W-:-:S04]  /*11a0*/  IMAD.HI.U32 R5, R20, R5, RZ ;  /* 0x0000000514057227 */ /* 0x000fc800078e00ff */
[----:B---3--:R-:W-:-:S04]  /*11b0*/  IMAD.HI.U32 R18, R13, R6, RZ ;  /* 0x000000060d127227 */ /* 0x008fc800078e00ff */
[C---:B------:R-:W-:Y:S01]  /*11c0*/  IMAD.HI.U32 R22, R11.reuse, R6, RZ ;  /* 0x000000060b167227 */ /* 0x040fe200078e00ff */
[-C--:B------:R-:W-:Y:S02]  /*11d0*/  @P2 SHF.R.U32.HI R13, RZ, R7.reuse, R18 ;  /* 0x00000007ff0d2219 */ /* 0x080fe40000011612 */
[-C--:B-1----:R-:W-:Y:S02]  /*11e0*/  @P1 SHF.R.U32.HI R16, RZ, R12.reuse, R15 ;  /* 0x0000000cff101219 */ /* 0x082fe4000001160f */
[----:B------:R-:W-:Y:S02]  /*11f0*/  SHF.R.U32.HI R5, RZ, R12, R5 ;  /* 0x0000000cff057219 */ /* 0x000fe40000011605 */
[----:B------:R-:W-:Y:S02]  /*1200*/  SHF.R.U32.HI R22, RZ, R7, R22 ;  /* 0x00000007ff167219 */ /* 0x000fe40000011616 */
[----:B------:R-:W-:Y:S01]  /*1210*/  SEL R5, R20, R5, !P1 ;  /* 0x0000000514057207 */ /* 0x000fe20004800000 */
[----:B--2---:R-:W-:Y:S01]  /*1220*/  IMAD.HI.U32 R18, R16, R2, RZ ;  /* 0x0000000210127227 */ /* 0x004fe200078e00ff */
[----:B------:R-:W-:-:S02]  /*1230*/  SEL R21, R11, R22, !P2 ;  /* 0x000000160b157207 */ /* 0x000fc40005000000 */
[----:B------:R-:W-:Y:S01]  /*1240*/  IADD3 R7, PT, PT, -R5, RZ, RZ ;  /* 0x000000ff05077210 */ /* 0x000fe20007ffe1ff */
[----:B------:R-:W-:Y:S01]  /*1250*/  IMAD.HI.U32 R6, R13, R2, RZ ;  /* 0x000000020d067227 */ /* 0x000fe200078e00ff */
[----:B------:R-:W-:-:S03]  /*1260*/  @P0 SHF.R.U32.HI R16, RZ, R3, R18 ;  /* 0x00000003ff100219 */ /* 0x000fc60000011612 */
[----:B------:R-:W-:Y:S01]  /*1270*/  IMAD R7, R4, R7, R20 ;  /* 0x0000000704077224 */ /* 0x000fe200078e0214 */
[----:B------:R-:W-:Y:S01]  /*1280*/  @P0 SHF.R.U32.HI R13, RZ, R3, R6 ;  /* 0x00000003ff0d0219 */ /* 0x000fe20000011606 */
[----:B------:R-:W-:-:S04]  /*1290*/  IMAD R16, R16, R9, RZ ;  /* 0x0000000910107224 */ /* 0x000fc800078e02ff */
[----:B------:R-:W-:Y:S01]  /*12a0*/  IMAD R6, R13, R9, RZ ;  /* 0x000000090d067224 */ /* 0x000fe200078e02ff */
[----:B------:R-:W-:-:S04]  /*12b0*/  ISETP.GE.AND P1, PT, R5, R16, PT ;  /* 0x000000100500720c */ /* 0x000fc80003f26270 */
[----:B------:R-:W-:Y:S01]  /*12c0*/  ISETP.GE.OR P1, PT, R21, R6, P1 ;  /* 0x000000061500720c */ /* 0x000fe20000f26670 */
[----:B------:R-:W-:-:S05]  /*12d0*/  IMAD.HI.U32 R6, R5, R2, RZ ;  /* 0x0000000205067227 */ /* 0x000fca00078e00ff */
[----:B------:R-:W-:-:S04]  /*12e0*/  SHF.R.U32.HI R6, RZ, R3, R6 ;  /* 0x00000003ff067219 */ /* 0x000fc80000011606 */
[----:B------:R-:W-:-:S03]  /*12f0*/  SEL R6, R5, R6, !P0 ;  /* 0x0000000605067207 */ /* 0x000fc60004000000 */
[----:B------:R-:W-:Y:S01]  /*1300*/  @!P1 IMAD.HI.U32 R12, R21, R2, RZ ;  /* 0x00000002150c9227 */ /* 0x000fe200078e00ff */
[----:B------:R-:W-:-:S04]  /*1310*/  IADD3 R2, PT, PT, -R6, RZ, RZ ;  /* 0x000000ff06027210 */ /* 0x000fc80007ffe1ff */
[----:B------:R-:W-:Y:S01]  /*1320*/  @!P1 SHF.R.U32.HI R12, RZ, R3, R12 ;  /* 0x00000003ff0c9219 */ /* 0x000fe2000001160c */
[----:B------:R-:W-:-:S03]  /*1330*/  IMAD R2, R9, R2, R5 ;  /* 0x0000000209027224 */ /* 0x000fc600078e0205 */
[----:B------:R-:W-:-:S05]  /*1340*/  @!P1 SEL R3, R21, R12, !P0 ;  /* 0x0000000c15039207 */ /* 0x000fca0004000000 */
[--C-:B------:R-:W-:Y:S02]  /*1350*/  @!P1 IMAD.IADD R6, R6, 0x1, -R3.reuse ;  /* 0x0000000106069824 */ /* 0x100fe400078e0a03 */
[----:B------:R-:W-:Y:S01]  /*1360*/  @!P1 IMAD R3, R2, R13, R3 ;  /* 0x0000000d02039224 */ /* 0x000fe200078e0203 */
[----:B------:R-:W-:Y:S01]  /*1370*/  IADD3 R2, PT, PT, -R21, RZ, RZ ;  /* 0x000000ff15027210 */ /* 0x000fe20007ffe1ff */
[----:B------:R-:W-:Y:S02]  /*1380*/  @!P1 IMAD R5, R6, R9, R21 ;  /* 0x0000000906059224 */ /* 0x000fe400078e0215 */
[----:B------:R-:W-:Y:S02]  /*1390*/  @!P1 IMAD.MOV.U32 R21, RZ, RZ, R3 ;  /* 0x000000ffff159224 */ /* 0x000fe400078e0003 */
[----:B------:R-:W-:Y:S02]  /*13a0*/  IMAD R2, R14, R2, R11 ;  /* 0x000000020e027224 */ /* 0x000fe400078e020b */
[----:B------:R-:W-:-:S02]  /*13b0*/  IMAD R20, R5, R4, R7 ;  /* 0x0000000405147224 */ /* 0x000fc400078e0207 */
[----:B------:R-:W-:Y:S02]  /*13c0*/  IMAD R21, R21, R14, R2 ;  /* 0x0000000e15157224 */ /* 0x000fe400078e0202 */
.L_x_18:
[----:B------:R-:W-:Y:S05]  /*13d0*/  BRA.U UP3, `(.L_x_19) ;  /* 0x0000000103407547 */ /* 0x000fea000b800000 */
[----:B------:R-:W1:Y:S08]  /*13e0*/  LDC.64 R4, c[0x0][0xb10] ;  /* 0x0002c400ff047b82 */ /* 0x000e700000000a00 */
[----:B------:R-:W2:Y:S08]  /*13f0*/  LDC.64 R2, c[0x0][0xb18] ;  /* 0x0002c600ff027b82 */ /* 0x000eb00000000a00 */
[----:B------:R-:W3:Y:S08]  /*1400*/  LDC R6, c[0x0][0xb20] ;  /* 0x0002c800ff067b82 */ /* 0x000ef00000000800 */
[----:B------:R-:W4:Y:S01]  /*1410*/  LDC R12, c[0x0][0xb0c] ;  /* 0x0002c300ff0c7b82 */ /* 0x000f220000000800 */
[----:B-1----:R-:W-:-:S05]  /*1420*/  IMAD.HI.U32 R4, R21, R4, RZ ;  /* 0x0000000415047227 */ /* 0x002fca00078e00ff */
[----:B------:R-:W-:Y:S01]  /*1430*/  SHF.R.U32.HI R4, RZ, R5, R4 ;  /* 0x00000005ff047219 */ /* 0x000fe20000011604 */
[----:B--2---:R-:W-:Y:S01]  /*1440*/  IMAD.HI.U32 R3, R20, R3, RZ ;  /* 0x0000000314037227 */ /* 0x004fe200078e00ff */
[----:B------:R-:W-:-:S04]  /*1450*/  ISETP.NE.AND P0, PT, R2, 0x1, PT ;  /* 0x000000010200780c */ /* 0x000fc80003f05270 */
[----:B---3--:R-:W-:-:S04]  /*1460*/  SHF.R.U32.HI R3, RZ, R6, R3 ;  /* 0x00000006ff037219 */ /* 0x008fc80000011603 */
[----:B------:R-:W-:Y:S02]  /*1470*/  SEL R3, R20, R3, !P0 ;  /* 0x0000000314037207 */ /* 0x000fe40004000000 */
[----:B----4-:R-:W-:-:S04]  /*1480*/  ISETP.NE.AND P1, PT, R12, 0x1, PT ;  /* 0x000000010c00780c */ /* 0x010fc80003f25270 */
[----:B------:R-:W-:-:S05]  /*1490*/  SEL R6, R21, R4, !P1 ;  /* 0x0000000415067207 */ /* 0x000fca0004800000 */
[----:B------:R-:W-:Y:S02]  /*14a0*/  IMAD.IADD R4, R3, 0x1, -R6 ;  /* 0x0000000103047824 */ /* 0x000fe400078e0a06 */
[----:B------:R-:W-:Y:S02]  /*14b0*/  IMAD.IADD R3, R6, 0x1, -R3 ;  /* 0x0000000106037824 */ /* 0x000fe400078e0a03 */
[----:B------:R-:W-:Y:S02]  /*14c0*/  IMAD R21, R4, R12, R21 ;  /* 0x0000000c04157224 */ /* 0x000fe400078e0215 */
[----:B------:R-:W-:Y:S02]  /*14d0*/  IMAD R20, R3, R2, R20 ;  /* 0x0000000203147224 */ /* 0x000fe400078e0214 */
.L_x_19:
[----:B------:R-:W-:Y:S05]  /*14e0*/  BRA.U !UP1, `(.L_x_20) ;  /* 0x00000001090c7547 */ /* 0x000fea000b800000 */
[----:B------:R-:W-:Y:S01]  /*14f0*/  UCGABAR_WAIT ;  /* 0x0000000000007dc7 */ /* 0x000fe20008000000 */
[----:B------:R-:W-:Y:S01]  /*1500*/  CCTL.IVALL ;  /* 0x00000000ff00798f */ /* 0x000fe20002000000 */
[----:B------:R-:W-:Y:S05]  /*1510*/  BRA `(.L_x_21) ;  /* 0x0000000000047947 */ /* 0x000fea0003800000 */
.L_x_20:
[----:B------:R-:W-:Y:S06]  /*1520*/  BAR.SYNC.DEFER_BLOCKING 0x0 ;  /* 0x0000000000007b1d */ /* 0x000fec0000010000 */
.L_x_21:
[----:B------:R-:W-:Y:S05]  /*1530*/  BRA.U UP2, `(.L_x_22) ;  /* 0x0000001102a87547 */ /* 0x000fea000b800000 */
[----:B------:R-:W1:Y:S01]  /*1540*/  LDCU UR4, c[0x0][0x38c] ;  /* 0x00007180ff0477ac */ /* 0x000e620008000800 */
[----:B------:R-:W2:Y:S01]  /*1550*/  LDC R9, c[0x0][0x370] ;  /* 0x0000dc00ff097b82 */ /* 0x000ea20000000800 */
[----:B------:R-:W-:Y:S01]  /*1560*/  IMAD.SHL.U32 R16, R11, 0x80, RZ ;  /* 0x000000800b107824 */ /* 0x000fe200078e00ff */
[----:B------:R-:W-:Y:S01]  /*1570*/  PLOP3.LUT P1, PT, PT, PT, UP5, 0x80, 0x8 ;  /* 0x000000000008781c */ /* 0x000fe20003f2f058 */
[----:B------:R-:W-:Y:S01]  /*1580*/  HFMA2 R12, -RZ, RZ, 0, 0 ;  /* 0x00000000ff0c7431 */ /* 0x000fe200000001ff */
[----:B------:R-:W-:Y:S01]  /*1590*/  UISETP.NE.AND UP1, UPT, UR10, URZ, UPT ;  /* 0x000000ff0a00728c */ /* 0x000fe2000bf25270 */
[----:B------:R-:W-:Y:S01]  /*15a0*/  ISETP.NE.AND P4, PT, R10, RZ, P5 ;  /* 0x000000ff0a00720c */ /* 0x000fe20002f85270 */
[----:B------:R-:W-:Y:S01]  /*15b0*/  IMAD.MOV.U32 R15, RZ, RZ, 0x1 ;  /* 0x00000001ff0f7424 */ /* 0x000fe200078e00ff */
[----:B------:R-:W-:Y:S01]  /*15c0*/  PLOP3.LUT P1, PT, P1, PT, PT, 0x8, 0x80 ;  /* 0x000000000080781c */ /* 0x000fe20000f2e170 */
[----:B------:R-:W3:Y:S01]  /*15d0*/  LDC R0, c[0x0][0x374] ;  /* 0x0000dd00ff007b82 */ /* 0x000ee20000000800 */
[----:B------:R-:W-:Y:S01]  /*15e0*/  IMAD.MOV.U32 R14, RZ, RZ, RZ ;  /* 0x000000ffff0e7224 */ /* 0x000fe200078e00ff */
[----:B------:R-:W-:Y:S01]  /*15f0*/  MOV R8, 0x1 ;  /* 0x0000000100087802 */ /* 0x000fe20000000f00 */
[----:B------:R-:W-:Y:S01]  /*1600*/  IMAD.MOV.U32 R10, RZ, RZ, RZ ;  /* 0x000000ffff0a7224 */ /* 0x000fe200078e00ff */
[----:B------:R-:W-:Y:S01]  /*1610*/  LOP3.LUT R16, R16, 0x80, RZ, 0xc0, !PT ;  /* 0x0000008010107812 */ /* 0x000fe200078ec0ff */
[----:B------:R-:W4:Y:S01]  /*1620*/  LDCU.64 UR14, c[0x0][0x348] ;  /* 0x00006900ff0e77ac */ /* 0x000f220008000a00 */
[----:B-1----:R-:W-:-:S02]  /*1630*/  UIADD3 UR5, UPT, UPT, UR4, 0x7f, URZ ;  /* 0x0000007f04057890 */ /* 0x002fc4000fffe0ff */
[----:B------:R-:W-:Y:S02]  /*1640*/  USEL UR22, UR6, 0x2, UP1 ;  /* 0x0000000206167887 */ /* 0x000fe40008800000 */
[----:B------:R-:W-:Y:S01]  /*1650*/  USHF.R.S32.HI UR7, URZ, 0x1f, UR5 ;  /* 0x0000001fff077899 */ /* 0x000fe20008011405 */
[----:B------:R-:W-:-:S03]  /*1660*/  UMOV UR23, URZ ;  /* 0x000000ff00177c82 */ /* 0x000fc60008000000 */
[----:B------:R-:W-:Y:S02]  /*1670*/  ULEA.HI UR7, UR7, UR5, URZ, 0x7 ;  /* 0x0000000507077291 */ /* 0x000fe4000f8f38ff */
[----:B------:R-:W-:Y:S02]  /*1680*/  UIADD3 UR5, UPT, UPT, UR4, -0x1, URZ ;  /* 0xffffffff04057890 */ /* 0x000fe4000fffe0ff */
[----:B------:R-:W-:Y:S02]  /*1690*/  USHF.R.S32.HI UR7, URZ, 0x7, UR7 ;  /* 0x00000007ff077899 */ /* 0x000fe40008011407 */
[----:B------:R-:W-:Y:S02]  /*16a0*/  UISETP.GE.U32.AND UP2, UPT, UR5, -0xff, UPT ;  /* 0xffffff010500788c */ /* 0x000fe4000bf46070 */
[----:B------:R-:W-:Y:S02]  /*16b0*/  UISETP.LT.U32.AND UP0, UPT, UR7, 0x4, UPT ;  /* 0x000000040700788c */ /* 0x000fe4000bf01070 */
[----:B------:R-:W-:-:S02]  /*16c0*/  UIADD3 UR4, UPT, UPT, UR4, 0xfe, URZ ;  /* 0x000000fe04047890 */ /* 0x000fc4000fffe0ff */
[----:B------:R-:W-:-:S04]  /*16d0*/  USEL UR5, UR7, 0x4, UP0 ;  /* 0x0000000407057887 */ /* 0x000fc80008000000 */
[----:B------:R-:W-:Y:S02]  /*16e0*/  UIADD3 UR21, UPT, UPT, UR5, -0x1, URZ ;  /* 0xffffffff05157890 */ /* 0x000fe4000fffe0ff */
[----:B------:R-:W-:Y:S02]  /*16f0*/  @UP2 UIADD3 UR21, UPT, UPT, UR5, URZ, URZ ;  /* 0x000000ff05152290 */ /* 0x000fe4000fffe0ff */
[----:B------:R-:W-:Y:S02]  /*1700*/  UIADD3 UR24, UPT, UPT, UR7, -UR5, URZ ;  /* 0x8000000507187290 */ /* 0x000fe4000fffe0ff */
[----:B------:R-:W-:Y:S02]  /*1710*/  UIADD3 UR13, UPT, UPT, UR21, 0x1, URZ ;  /* 0x00000001150d7890 */ /* 0x000fe4000fffe0ff */
[----:B--2-4-:R-:W-:-:S12]  /*1720*/  UIADD3 UR21, UPT, UPT, -UR21, URZ, URZ ;  /* 0x000000ff15157290 */ /* 0x014fd8000fffe1ff */
.L_x_42:
[----:B------:R-:W-:Y:S01]  /*1730*/  UISETP.NE.AND UP0, UPT, UR37, URZ, UPT ;  /* 0x000000ff2500728c */ /* 0x000fe2000bf05270 */
[----:B------:R-:W1:Y:S08]  /*1740*/  S2UR UR37, SR_CgaCtaId ;  /* 0x00000000002579c3 */ /* 0x000e700000008800 */
[----:B------:R-:W-:Y:S05]  /*1750*/  BRA.U UP0, `(.L_x_23) ;  /* 0x0000000100347547 */ /* 0x000fea000b800000 */
[----:B------:R-:W2:Y:S01]  /*1760*/  S2R R2, SR_CgaCtaId ;  /* 0x0000000000027919 */ /* 0x000ea20000008800 */
[----:B------:R-:W-:-:S04]  /*1770*/  MOV R3, 0x400 ;  /* 0x0000040000037802 */ /* 0x000fc80000000f00 */
[----:B--2---:R-:W-:Y:S02]  /*1780*/  LEA R3, R2, R3, 0x18 ;  /* 0x0000000302037211 */ /* 0x004fe400078ec0ff */
[----:B------:R-:W-:-:S03]  /*1790*/  SHF.L.U32 R2, R8, 0x1f, RZ ;  /* 0x0000001f08027819 */ /* 0x000fc600000006ff */
[----:B------:R-:W-:-:S04]  /*17a0*/  IMAD R3, R10, 0x8, R3 ;  /* 0x000000080a037824 */ /* 0x000fc800078e0203 */
[----:B------:R-:W2:Y:S02]  /*17b0*/  SYNCS.PHASECHK.TRANS64.TRYWAIT P0, [R3+URZ+0xe0], R2 ;  /* 0x0000e002030075a7 */ /* 0x000ea400080011ff */
[----:B--2---:R-:W-:Y:S05]  /*17c0*/  @!P0 BRA `(.L_x_24) ;  /* 0x000000a000148947 */ /* 0x004fea0003800000 */
.L_x_141:
[----:B------:R-:W-:Y:S01]  /*17d0*/  VIADD R10, R10, 0x1 ;  /* 0x000000010a0a7836 */ /* 0x000fe20000000000 */
[----:B------:R2:W-:Y:S04]  /*17e0*/  SYNCS.ARRIVE.TRANS64.A1T0 RZ, [R3+URZ+0xd0], RZ ;  /* 0x0000d0ff03ff79a7 */ /* 0x0005e800081000ff */
[----:B------:R-:W-:-:S04]  /*17f0*/  ISETP.NE.AND P0, PT, R10, 0x2, PT ;  /* 0x000000020a00780c */ /* 0x000fc80003f05270 */
[----:B------:R-:W-:Y:S02]  /*1800*/  SEL R10, R10, RZ, P0 ;  /* 0x000000ff0a0a7207 */ /* 0x000fe40000000000 */
[----:B--2---:R-:W-:-:S04]  /*1810*/  SEL R3, RZ, 0x1, P0 ;  /* 0x00000001ff037807 */ /* 0x004fc80000000000 */
[----:B------:R-:W-:-:S07]  /*1820*/  LOP3.LUT R8, R8, R3, RZ, 0x3c, !PT ;  /* 0x0000000308087212 */ /* 0x000fce00078e3cff */
.L_x_23:
[----:B------:R-:W-:Y:S01]  /*1830*/  UMOV UR6, 0x400 ;  /* 0x0000040000067882 */ /* 0x000fe20000000000 */
[----:B------:R-:W-:Y:S01]  /*1840*/  LEA.HI R3, R21, R21, RZ, 0x1 ;  /* 0x0000001515037211 */ /* 0x000fe200078f08ff */
[----:B-1----:R-:W-:Y:S01]  /*1850*/  ULEA UR6, UR37, UR6, 0x18 ;  /* 0x0000000625067291 */ /* 0x002fe2000f8ec0ff */
[----:B------:R-:W-:Y:S01]  /*1860*/  SHF.L.U32 R2, R15, 0x1f, RZ ;  /* 0x0000001f0f027819 */ /* 0x000fe200000006ff */
[----:B------:R-:W-:Y:S01]  /*1870*/  UISETP.GE.U32.AND UP0, UPT, UR4, 0xff, UPT ;  /* 0x000000ff0400788c */ /* 0x000fe2000bf06070 */
[C---:B------:R-:W-:Y:S01]  /*1880*/  R2UR UR9, R16.reuse ;  /* 0x00000000100972ca */ /* 0x040fe200000e0000 */
[----:B------:R-:W-:Y:S01]  /*1890*/  ULEA UR8, UR23, UR6, 0x3 ;  /* 0x0000000617087291 */ /* 0x000fe2000f8e18ff */
[----:B------:R-:W-:Y:S01]  /*18a0*/  IMAD.SHL.U32 R3, R3, 0x80, RZ ;  /* 0x0000008003037824 */ /* 0x000fe200078e00ff */
[----:B------:R-:W-:Y:S01]  /*18b0*/  R2UR UR11, R16 ;  /* 0x00000000100b72ca */ /* 0x000fe200000e0000 */
[----:B------:R-:W-:-:S03]  /*18c0*/  UMOV UR25, URZ ;  /* 0x000000ff00197c82 */ /* 0x000fc60008000000 */
[----:B------:R-:W-:-:S03]  /*18d0*/  R2UR UR35, R3 ;  /* 0x00000000032372ca */ /* 0x000fc600000e0000 */
[----:B------:R1:W2:Y:S01]  /*18e0*/  SYNCS.PHASECHK.TRANS64.TRYWAIT P0, [UR8+0x20], R2 ;  /* 0x00002002ff0075a7 */ /* 0x0002a20008001108 */
[----:B------:R-:W-:-:S09]  /*18f0*/  R2UR UR8, R20 ;  /* 0x00000000140872ca */ /* 0x000fd200000e0000 */
[----:B------:R-:W-:-:S04]  /*1900*/  ULOP3.LUT UR35, UR9, 0xffffff00, UR35, 0xf8, !UPT ;  /* 0xffffff0009237892 */ /* 0x000fc8000f8ef823 */
[----:B------:R-:W-:Y:S01]  /*1910*/  ULEA UR11, UR8, UR11, 0x8 ;  /* 0x0000000b080b7291 */ /* 0x000fe2000f8e40ff */
[----:B------:R-:W-:Y:S11]  /*1920*/  BRA.U !UP0, `(.L_x_25) ;  /* 0x0000000108bc7547 */ /* 0x000ff6000b800000 */
[----:B------:R-:W-:Y:S01]  /*1930*/  UMOV UR16, UR21 ;  /* 0x0000001500107c82 */ /* 0x000fe20008000000 */
[----:B------:R-:W-:Y:S01]  /*1940*/  UMOV UR17, UR23 ;  /* 0x0000001700117c82 */ /* 0x000fe20008000000 */
[----:B------:R-:W-:-:S05]  /*1950*/  UMOV UR34, URZ ;  /* 0x000000ff00227c82 */ /* 0x000fca0008000000 */
.L_x_31:
[----:B------:R-:W-:Y:S01]  /*1960*/  ULEA UR33, UR17, UR6, 0x3 ;  /* 0x0000000611217291 */ /* 0x000fe2000f8e18ff */
[----:B------:R-:W-:Y:S01]  /*1970*/  @P5 MOV R3, 0x10000 ;  /* 0x0001000000035802 */ /* 0x000fe20000000f00 */
[----:B-12-4-:R-:W-:Y:S10]  /*1980*/  @P0 BRA `(.L_x_26) ;  /* 0x00000000000c0947 */ /* 0x016ff40003800000 */
[----:B------:R-:W-:-:S04]  /*1990*/  SHF.L.U32 R5, R15, 0x1f, RZ ;  /* 0x0000001f0f057819 */ /* 0x000fc800000006ff */
[----:B------:R-:W2:Y:S02]  /*19a0*/  SYNCS.PHASECHK.TRANS64.TRYWAIT P0, [UR33+0x20], R5 ;  /* 0x00002005ff0075a7 */ /* 0x000ea40008001121 */
[----:B--2---:R-:W-:Y:S05]  /*19b0*/  @!P0 BRA `(.L_x_27) ;  /* 0x0000009c00ac8947 */ /* 0x004fea0003800000 */
.L_x_26:
[----:B------:R2:W-:Y:S01]  /*19c0*/  @P5 SYNCS.ARRIVE.TRANS64 RZ, [UR33], R3 ;  /* 0x00000003ffff59a7 */ /* 0x0005e20008000021 */
[----:B------:R-:W-:Y:S02]  /*19d0*/  ULOP3.LUT UR8, UR22, 0x2, URZ, 0xfc, !UPT ;  /* 0x0000000216087892 */ /* 0x000fe4000f8efcff */
[----:B------:R-:W-:Y:S02]  /*19e0*/  UIADD3 UR16, UPT, UPT, UR16, 0x1, URZ ;  /* 0x0000000110107890 */ /* 0x000fe4000fffe0ff */
[----:B------:R-:W-:Y:S02]  /*19f0*/  UISETP.NE.AND UP0, UPT, UR8, 0x2, UPT ;  /* 0x000000020800788c */ /* 0x000fe4000bf05270 */
[----:B------:R-:W-:-:S07]  /*1a00*/  UISETP.NE.AND UP2, UPT, UR16, 0x1, UPT ;  /* 0x000000011000788c */ /* 0x000fce000bf45270 */
[----:B------:R-:W-:Y:S05]  /*1a10*/  BRA.U UP0, `(.L_x_28) ;  /* 0x0000000100047547 */ /* 0x000fea000b800000 */
[----:B------:R-:W-:Y:S05]  /*1a20*/  BPT.TRAP 0x1 ;  /* 0x000000040000795c */ /* 0x000fea0000300000 */
.L_x_28:
[----:B------:R-:W-:Y:S04]  /*1a30*/  BSSY.RECONVERGENT B0, `(.L_x_29) ;  /* 0x0000003000007945 */ /* 0x000fe80003800200 */
[----:B------:R-:W-:Y:S05]  /*1a40*/  @!P4 BRA `(.L_x_30) ;  /* 0x000000000004c947 */ /* 0x000fea0003800000 */
[----:B------:R-:W-:Y:S05]  /*1a50*/  BPT.TRAP 0x1 ;  /* 0x000000040000795c */ /* 0x000fea0000300000 */
.L_x_30:
[----:B------:R-:W-:Y:S05]  /*1a60*/  BSYNC.RECONVERGENT B0 ;  /* 0x0000000000007941 */ /* 0x000fea0003800200 */
.L_x_29:
[----:B------:R-:W-:Y:S02]  /*1a70*/  UIADD3 UR23, UPT, UPT, UR17, 0x1, URZ ;  /* 0x0000000111177890 */ /* 0x000fe4000fffe0ff */
[----:B------:R-:W-:Y:S02]  /*1a80*/  UIADD3 UR28, UP1, UPT, UR14, 0x80, URZ ;  /* 0x000000800e1c7890 */ /* 0x000fe4000ff3e0ff */
[----:B------:R-:W-:Y:S02]  /*1a90*/  UISETP.NE.AND UP0, UPT, UR23, 0x4, UPT ;  /* 0x000000041700788c */ /* 0x000fe4000bf05270 */
[----:B------:R-:W-:Y:S02]  /*1aa0*/  ULOP3.LUT UR33, UR33, 0xfefffff8, URZ, 0xc0, !UPT ;  /* 0xfefffff821217892 */ /* 0x000fe4000f8ec0ff */
[----:B------:R-:W-:Y:S02]  /*1ab0*/  USEL UR9, URZ, 0x1, UP0 ;  /* 0x00000001ff097887 */ /* 0x000fe40008000000 */
[----:B------:R-:W-:-:S02]  /*1ac0*/  USEL UR23, UR23, URZ, UP0 ;  /* 0x000000ff17177287 */ /* 0x000fc40008000000 */
[----:B------:R-:W-:Y:S02]  /*1ad0*/  UIADD3 UR26, UP0, UPT, UR14, 0x180, URZ ;  /* 0x000001800e1a7890 */ /* 0x000fe4000ff1e0ff */
[----:B------:R-:W-:Y:S01]  /*1ae0*/  ULEA UR8, UR23, UR6, 0x3 ;  /* 0x0000000617087291 */ /* 0x000fe2000f8e18ff */
[----:B------:R-:W-:Y:S01]  /*1af0*/  LOP3.LUT R15, R15, UR9, RZ, 0x3c, !PT ;  /* 0x000000090f0f7c12 */ /* 0x000fe2000f8e3cff */
[----:B------:R-:W-:Y:S02]  /*1b00*/  UIADD3.X UR29, UPT, UPT, URZ, UR15, URZ, UP1, !UPT ;  /* 0x0000000fff1d7290 */ /* 0x000fe40008ffe4ff */
[----:B------:R-:W-:Y:S01]  /*1b10*/  UIADD3.X UR27, UPT, UPT, URZ, UR15, URZ, UP0, !UPT ;  /* 0x0000000fff1b7290 */ /* 0x000fe200087fe4ff */
[----:B-1----:R-:W-:Y:S01]  /*1b20*/  SHF.L.U32 R2, R15, 0x1f, RZ ;  /* 0x0000001f0f027819 */ /* 0x002fe200000006ff */
[----:B------:R-:W-:Y:S01]  /*1b30*/  UMOV UR18, 0x0 ;  /* 0x0000000000127882 */ /* 0x000fe20000000000 */
[----:B------:R-:W-:Y:S01]  /*1b40*/  UMOV UR19, 0x10000000 ;  /* 0x1000000000137882 */ /* 0x000fe20000000000 */
[----:B------:R-:W-:Y:S01]  /*1b50*/  UMOV UR10, UR34 ;  /* 0x00000022000a7c82 */ /* 0x000fe20008000000 */
[----:B------:R4:W1:Y:S01]  /*1b60*/  SYNCS.PHASECHK.TRANS64.TRYWAIT P0, [UR8+0x20], R2 ;  /* 0x00002002ff0075a7 */ /* 0x0008620008001108 */
[----:B------:R-:W-:Y:S01]  /*1b70*/  ULEA UR8, UR17, UR6, 0xe ;  /* 0x0000000611087291 */ /* 0x000fe2000f8e70ff */
[----:B------:R-:W-:Y:S01]  /*1b80*/  UMOV UR12, UR36 ;  /* 0x00000024000c7c82 */ /* 0x000fe20008000000 */
[----:B------:R-:W-:-:S02]  /*1b90*/  UMOV UR9, UR33 ;  /* 0x0000002100097c82 */ /* 0x000fc40008000000 */
[----:B------:R-:W-:Y:S02]  /*1ba0*/  UIADD3 UR32, UPT, UPT, UR8, 0xc400, URZ ;  /* 0x0000c40008207890 */ /* 0x000fe4000fffe0ff */
[----:B------:R-:W-:Y:S01]  /*1bb0*/  UIADD3 UR8, UPT, UPT, UR8, 0x1c400, URZ ;  /* 0x0001c40008087890 */ /* 0x000fe2000fffe0ff */
[----:B------:R-:W-:Y:S01]  /*1bc0*/  UMOV UR25, UR13 ;  /* 0x0000000d00197c82 */ /* 0x000fe20008000000 */
[----:B------:R-:W-:-:S05]  /*1bd0*/  UMOV UR17, UR23 ;  /* 0x0000001700117c82 */ /* 0x000fca0008000000 */
[----:B------:R2:W-:Y:S02]  /*1be0*/  UTMALDG.3D.2CTA [UR32], [UR28], desc[UR18] ;  /* 0x000012201c0075b4 */ /* 0x0005e40008211000 */
[----:B------:R4:W-:Y:S01]  /*1bf0*/  UTMALDG.3D.2CTA [UR8], [UR26], desc[UR18] ;  /* 0x000012081a0075b4 */ /* 0x0009e20008211000 */
[----:B--2---:R-:W-:Y:S01]  /*1c00*/  UIADD3 UR34, UPT, UPT, UR34, 0x80, URZ ;  /* 0x0000008022227890 */ /* 0x004fe2000fffe0ff */
[----:B------:R-:W-:Y:S11]  /*1c10*/  BRA.U UP2, `(.L_x_31) ;  /* 0xfffffffd02507547 */ /* 0x000ff6000b83ffff */
.L_x_25:
[----:B----4-:R-:W-:Y:S01]  /*1c20*/  ULEA UR8, UR23, UR6, 0x3 ;  /* 0x0000000617087291 */ /* 0x010fe2000f8e18ff */
[----:B-1----:R-:W-:Y:S01]  /*1c30*/  SHF.L.U32 R2, R15, 0x1f, RZ ;  /* 0x0000001f0f027819 */ /* 0x002fe200000006ff */
[----:B------:R-:W-:Y:S01]  /*1c40*/  @!P1 SYNCS.ARRIVE.TRANS64.A1T0 RZ, [UR6+0x88], RZ ;  /* 0x000088ffffff99a7 */ /* 0x000fe20008100006 */
[----:B------:R-:W-:-:S06]  /*1c50*/  UISETP.GT.AND UP0, UPT, UR7, UR5, UPT ;  /* 0x000000050700728c */ /* 0x000fcc000bf04270 */
[----:B--2---:R1:W2:Y:S03]  /*1c60*/  SYNCS.PHASECHK.TRANS64.TRYWAIT P0, [UR8+0x20], R2 ;  /* 0x00002002ff0075a7 */ /* 0x0042a60008001108 */
[----:B------:R-:W-:Y:S05]  /*1c70*/  BRA.U !UP0, `(.L_x_32) ;  /* 0x0000000108bc7547 */ /* 0x000fea000b800000 */
[----:B------:R-:W-:Y:S01]  /*1c80*/  UIADD3 UR26, UPT, UPT, UR24, UR25, URZ ;  /* 0x00000019181a7290 */ /* 0x000fe2000fffe0ff */
[----:B------:R-:W-:-:S11]  /*1c90*/  UMOV UR27, UR23 ;  /* 0x00000017001b7c82 */ /* 0x000fd60008000000 */
.L_x_38:
[----:B------:R-:W-:Y:S01]  /*1ca0*/  ULEA UR17, UR27, UR6, 0x3 ;  /* 0x000000061b117291 */ /* 0x000fe2000f8e18ff */
[----:B--2---:R-:W-:Y:S01]  /*1cb0*/  @P5 MOV R3, 0x10000 ;  /* 0x0001000000035802 */ /* 0x004fe20000000f00 */
[----:B-12---:R-:W-:Y:S10]  /*1cc0*/  @P0 BRA `(.L_x_33) ;  /* 0x00000000000c0947 */ /* 0x006ff40003800000 */
[----:B------:R-:W-:-:S04]  /*1cd0*/  SHF.L.U32 R5, R15, 0x1f, RZ ;  /* 0x0000001f0f057819 */ /* 0x000fc800000006ff */
[----:B------:R-:W2:Y:S02]  /*1ce0*/  SYNCS.PHASECHK.TRANS64.TRYWAIT P0, [UR17+0x20], R5 ;  /* 0x00002005ff0075a7 */ /* 0x000ea40008001111 */
[----:B--2---:R-:W-:Y:S05]  /*1cf0*/  @!P0 BRA `(.L_x_34) ;  /* 0x0000009800f48947 */ /* 0x004fea0003800000 */
.L_x_33:
[----:B------:R2:W-:Y:S01]  /*1d00*/  @P5 SYNCS.ARRIVE.TRANS64 RZ, [UR17], R3 ;  /* 0x00000003ffff59a7 */ /* 0x0005e20008000011 */
[----:B------:R-:W-:-:S04]  /*1d10*/  ULOP3.LUT UR8, UR22, 0x2, URZ, 0xfc, !UPT ;  /* 0x0000000216087892 */ /* 0x000fc8000f8efcff */
[----:B------:R-:W-:-:S09]  /*1d20*/  UISETP.NE.AND UP0, UPT, UR8, 0x2, UPT ;  /* 0x000000020800788c */ /* 0x000fd2000bf05270 */
[----:B------:R-:W-:Y:S05]  /*1d30*/  BRA.U UP0, `(.L_x_35) ;  /* 0x0000000100047547 */ /* 0x000fea000b800000 */
[----:B------:R-:W-:Y:S05]  /*1d40*/  BPT.TRAP 0x1 ;  /* 0x000000040000795c */ /* 0x000fea0000300000 */
.L_x_35:
[----:B------:R-:W-:Y:S04]  /*1d50*/  BSSY.RECONVERGENT B0, `(.L_x_36) ;  /* 0x0000003000007945 */ /* 0x000fe80003800200 */
[----:B------:R-:W-:Y:S05]  /*1d60*/  @!P4 BRA `(.L_x_37) ;  /* 0x000000000004c947 */ /* 0x000fea0003800000 */
[----:B------:R-:W-:Y:S05]  /*1d70*/  BPT.TRAP 0x1 ;  /* 0x000000040000795c */ /* 0x000fea0000300000 */
.L_x_37:
[----:B------:R-:W-:Y:S05]  /*1d80*/  BSYNC.RECONVERGENT B0 ;  /* 0x0000000000007941 */ /* 0x000fea0003800200 */
.L_x_36:
[----:B------:R-:W-:Y:S02]  /*1d90*/  UIADD3 UR23, UPT, UPT, UR27, 0x1, URZ ;  /* 0x000000011b177890 */ /* 0x000fe4000fffe0ff */
[----:B------:R-:W-:Y:S02]  /*1da0*/  UIADD3 UR32, UP1, UPT, UR14, 0x80, URZ ;  /* 0x000000800e207890 */ /* 0x000fe4000ff3e0ff */
[----:B------:R-:W-:Y:S02]  /*1db0*/  UISETP.NE.AND UP0, UPT, UR23, 0x4, UPT ;  /* 0x000000041700788c */ /* 0x000fe4000bf05270 */
[----:B------:R-:W-:Y:S02]  /*1dc0*/  USHF.L.U32 UR18, UR25, 0x7, URZ ;  /* 0x0000000719127899 */ /* 0x000fe400080006ff */
[----:B------:R-:W-:Y:S02]  /*1dd0*/  USEL UR9, URZ, 0x1, UP0 ;  /* 0x00000001ff097887 */ /* 0x000fe40008000000 */
[----:B------:R-:W-:-:S02]  /*1de0*/  USEL UR23, UR23, URZ, UP0 ;  /* 0x000000ff17177287 */ /* 0x000fc40008000000 */
[----:B------:R-:W-:Y:S02]  /*1df0*/  UIADD3 UR30, UP0, UPT, UR14, 0x180, URZ ;  /* 0x000001800e1e7890 */ /* 0x000fe4000ff1e0ff */
[----:B------:R-:W-:Y:S01]  /*1e00*/  ULEA UR8, UR23, UR6, 0x3 ;  /* 0x0000000617087291 */ /* 0x000fe2000f8e18ff */
[----:B------:R-:W-:Y:S01]  /*1e10*/  LOP3.LUT R15, R15, UR9, RZ, 0x3c, !PT ;  /* 0x000000090f0f7c12 */ /* 0x000fe2000f8e3cff */
[----:B------:R-:W-:Y:S02]  /*1e20*/  ULOP3.LUT UR17, UR17, 0xfefffff8, URZ, 0xc0, !UPT ;  /* 0xfefffff811117892 */ /* 0x000fe4000f8ec0ff */
[----:B------:R-:W-:Y:S01]  /*1e30*/  UIADD3.X UR33, UPT, UPT, URZ, UR15, URZ, UP1, !UPT ;  /* 0x0000000fff217290 */ /* 0x000fe20008ffe4ff */
[----:B-1----:R-:W-:Y:S01]  /*1e40*/  SHF.L.U32 R2, R15, 0x1f, RZ ;  /* 0x0000001f0f027819 */ /* 0x002fe200000006ff */
[----:B------:R-:W-:Y:S01]  /*1e50*/  UIADD3.X UR31, UPT, UPT, URZ, UR15, URZ, UP0, !UPT ;  /* 0x0000000fff1f7290 */ /* 0x000fe200087fe4ff */
[----:B------:R-:W-:Y:S02]  /*1e60*/  UMOV UR28, 0x0 ;  /* 0x00000000001c7882 */ /* 0x000fe40000000000 */
[----:B------:R4:W1:Y:S01]  /*1e70*/  SYNCS.PHASECHK.TRANS64.TRYWAIT P0, [UR8+0x20], R2 ;  /* 0x00002002ff0075a7 */ /* 0x0008620008001108 */
[----:B------:R-:W-:Y:S01]  /*1e80*/  ULEA UR8, UR27, UR6, 0xe ;  /* 0x000000061b087291 */ /* 0x000fe2000f8e70ff */
[----:B------:R-:W-:Y:S01]  /*1e90*/  UMOV UR29, 0x10000000 ;  /* 0x10000000001d7882 */ /* 0x000fe20000000000 */
[----:B------:R-:W-:-:S02]  /*1ea0*/  UMOV UR19, UR35 ;  /* 0x0000002300137c82 */ /* 0x000fc40008000000 */
[----:B------:R-:W-:Y:S02]  /*1eb0*/  UIADD3 UR16, UPT, UPT, UR8, 0xc400, URZ ;  /* 0x0000c40008107890 */ /* 0x000fe4000fffe0ff */
[----:B------:R-:W-:Y:S01]  /*1ec0*/  UIADD3 UR8, UPT, UPT, UR8, 0x1c400, URZ ;  /* 0x0001c40008087890 */ /* 0x000fe2000fffe0ff */
[----:B------:R-:W-:Y:S01]  /*1ed0*/  UMOV UR20, UR36 ;  /* 0x0000002400147c82 */ /* 0x000fe20008000000 */
[----:B------:R-:W-:Y:S01]  /*1ee0*/  UMOV UR12, UR36 ;  /* 0x00000024000c7c82 */ /* 0x000fe20008000000 */
[----:B------:R-:W-:Y:S01]  /*1ef0*/  UMOV UR9, UR17 ;  /* 0x0000001100097c82 */ /* 0x000fe20008000000 */
[----:B------:R-:W-:Y:S01]  /*1f00*/  UMOV UR10, UR18 ;  /* 0x00000012000a7c82 */ /* 0x000fe20008000000 */
[----:B------:R-:W-:Y:S02]  /*1f10*/  UIADD3 UR25, UPT, UPT, UR25, 0x1, URZ ;  /* 0x0000000119197890 */ /* 0x000fe4000fffe0ff */
[----:B------:R4:W-:Y:S01]  /*1f20*/  UTMALDG.3D.2CTA [UR16], [UR32], desc[UR28] ;  /* 0x00001c10200075b4 */ /* 0x0009e20008211000 */
[----:B------:R-:W-:Y:S01]  /*1f30*/  UMOV UR27, UR23 ;  /* 0x00000017001b7c82 */ /* 0x000fe20008000000 */
[----:B------:R-:W-:Y:S01]  /*1f40*/  UISETP.NE.AND UP0, UPT, UR25, UR26, UPT ;  /* 0x0000001a1900728c */ /* 0x000fe2000bf05270 */
[----:B------:R4:W-:Y:S08]  /*1f50*/  UTMALDG.3D.2CTA [UR8], [UR30], desc[UR28] ;  /* 0x00001c081e0075b4 */ /* 0x0009f00008211000 */
[----:B----4-:R-:W-:Y:S05]  /*1f60*/  BRA.U UP0, `(.L_x_38) ;  /* 0xfffffffd004c7547 */ /* 0x010fea000b83ffff */
.L_x_32:
[----:B-1----:R-:W-:Y:S01]  /*1f70*/  LEA R2, R14, UR6, 0x3 ;  /* 0x000000060e027c11 */ /* 0x002fe2000f8e18ff */
[----:B------:R-:W-:Y:S01]  /*1f80*/  NOP ;  /* 0x0000000000007918 */ /* 0x000fe20000000000 */
[----:B--2---:R-:W-:Y:S02]  /*1f90*/  SHF.L.U32 R3, R12, 0x1f, RZ ;  /* 0x0000001f0c037819 */ /* 0x004fe400000006ff */
[----:B------:R-:W-:Y:S02]  /*1fa0*/  LEA R4, R14, UR6, 0x4 ;  /* 0x000000060e047c11 */ /* 0x000fe4000f8e20ff */
[----:B------:R-:W1:Y:S02]  /*1fb0*/  SYNCS.PHASECHK.TRANS64.TRYWAIT P0, [R2+URZ+0x90], R3 ;  /* 0x00009003020075a7 */ /* 0x000e6400080011ff */
[----:B-1----:R-:W-:Y:S05]  /*1fc0*/  @!P0 BRA `(.L_x_39) ;  /* 0x0000009800588947 */ /* 0x002fea0003800000 */
.L_x_144:
[----:B------:R-:W2:Y:S01]  /*1fd0*/  LDS.128 R4, [R4+0x100] ;  /* 0x0001000004047984 */ /* 0x000ea20000000c00 */
[----:B------:R-:W-:Y:S01]  /*1fe0*/  ISETP.GE.AND P0, PT, R72, 0x1, PT ;  /* 0x000000014800780c */ /* 0x000fe20003f06270 */
[----:B-1----:R-:W-:Y:S01]  /*1ff0*/  VIADD R2, R2, 0xa0 ;  /* 0x000000a002027836 */ /* 0x002fe20000000000 */
[----:B------:R-:W-:Y:S01]  /*2000*/  @!PT LDS RZ, [RZ] ;  /* 0x00000000fffff984 */ /* 0x000fe20000000800 */
[----:B------:R-:W-:Y:S01]  /*2010*/  @!PT LDS RZ, [RZ] ;  /* 0x00000000fffff984 */ /* 0x000fe20000000800 */
[----:B------:R-:W-:Y:S01]  /*2020*/  @!PT LDS RZ, [RZ] ;  /* 0x00000000fffff984 */ /* 0x000fe20000000800 */
[----:B------:R-:W-:Y:S01]  /*2030*/  @!PT LDS RZ, [RZ] ;  /* 0x00000000fffff984 */ /* 0x000fe20000000800 */
[----:B------:R1:W-:Y:S06]  /*2040*/  MEMBAR.ALL.CTA ;  /* 0x0000000000007992 */ /* 0x0003ec0000008000 */
[----:B-1----:R-:W1:Y:S01]  /*2050*/  FENCE.VIEW.ASYNC.S ;  /* 0x00000000000073c6 */ /* 0x002e620000000000 */
[----:B------:R-:W-:-:S04]  /*2060*/  PRMT R2, RZ, 0x654, R2 ;  /* 0x00000654ff027816 */ /* 0x000fc80000000002 */
[----:B-1----:R1:W-:Y:S01]  /*2070*/  SYNCS.ARRIVE.TRANS64.RED.A1T0 RZ, [R2+URZ], RZ ;  /* 0x000000ff02ff79a7 */ /* 0x0023e200081004ff */
[----:B--2---:R-:W-:-:S13]  /*2080*/  LOP3.LUT P2, RZ, R6, 0x1, RZ, 0xc0, !PT ;  /* 0x0000000106ff7812 */ /* 0x004fda000784c0ff */
[----:B------:R-:W-:Y:S01]  /*2090*/  @P2 SHF.R.U32.HI R3, RZ, 0x10, R5 ;  /* 0x00000010ff032819 */ /* 0x000fe20000011605 */
[----:B------:R-:W-:Y:S01]  /*20a0*/  VOTEU.ANY UP0, P2 ;  /* 0x0000000000ff7886 */ /* 0x000fe20001000100 */
[----:B------:R-:W-:Y:S02]  /*20b0*/  @P2 MOV R13, R4 ;  /* 0x00000004000d2202 */ /* 0x000fe40000000f00 */
[----:B------:R-:W-:Y:S02]  /*20c0*/  @P2 R2UR.BROADCAST UR8, R3 ;  /* 0x00000000030822ca */ /* 0x000fe400008e0000 */
[----:B------:R-:W-:-:S11]  /*20d0*/  @P2 LOP3.LUT R11, R5, 0xffff, RZ, 0xc0, !PT ;  /* 0x0000ffff050b2812 */ /* 0x000fd600078ec0ff */
[----:B------:R-:W-:Y:S01]  /*20e0*/  @UP0 UMOV UR36, UR8 ;  /* 0x0000000800240c82 */ /* 0x000fe20008000000 */
[----:B-1----:R-:W-:Y:S05]  /*20f0*/  @!P0 BRA `(.L_x_40) ;  /* 0x0000000000b88947 */ /* 0x002fea0003800000 */
[----:B------:R-:W3:Y:S01]  /*2100*/  LDC.64 R4, c[0x0][0xb18] ;  /* 0x0002c600ff047b82 */ /* 0x000ee20000000a00 */
[----:B------:R-:W-:-:S07]  /*2110*/  ISETP.NE.AND P3, PT, R72, 0x1, PT ;  /* 0x000000014800780c */ /* 0x000fce0003f65270 */
[----:B------:R-:W1:Y:S08]  /*2120*/  LDC.64 R6, c[0x0][0xb10] ;  /* 0x0002c400ff067b82 */ /* 0x000e700000000a00 */
[----:B------:R-:W2:Y:S08]  /*2130*/  LDC R17, c[0x0][0xb20] ;  /* 0x0002c800ff117b82 */ /* 0x000eb00000000800 */
[----:B------:R-:W4:Y:S01]  /*2140*/  LDC R18, c[0x0][0xb0c] ;  /* 0x0002c300ff127b82 */ /* 0x000f220000000800 */
[----:B---3--:R-:W-:Y:S01]  /*2150*/  IMAD.HI.U32 R22, R0, R5, RZ ;  /* 0x0000000500167227 */ /* 0x008fe200078e00ff */
[----:B------:R-:W-:-:S06]  /*2160*/  ISETP.NE.AND P0, PT, R4, 0x1, PT ;  /* 0x000000010400780c */ /* 0x000fcc0003f05270 */
[----:B------:R-:W3:Y:S01]  /*2170*/  LDC.64 R2, c[0x0][0xb28] ;  /* 0x0002ca00ff027b82 */ /* 0x000ee20000000a00 */
[----:B-1----:R-:W-:-:S04]  /*2180*/  IMAD.HI.U32 R20, R9, R6, RZ ;  /* 0x0000000609147227 */ /* 0x002fc800078e00ff */
[----:B------:R-:W-:Y:S01]  /*2190*/  IMAD.HI.U32 R24, R13, R6, RZ ;  /* 0x000000060d187227 */ /* 0x000fe200078e00ff */
[----:B------:R-:W-:Y:S02]  /*21a0*/  SHF.R.U32.HI R20, RZ, R7, R20 ;  /* 0x00000007ff147219 */ /* 0x000fe40000011614 */
[----:B--2---:R-:W-:Y:S01]  /*21b0*/  SHF.R.U32.HI R19, RZ, R17, R22 ;  /* 0x00000011ff137219 */ /* 0x004fe20000011616 */
[----:B------:R-:W-:Y:S01]  /*21c0*/  IMAD.HI.U32 R22, R11, R5, RZ ;  /* 0x000000050b167227 */ /* 0x000fe200078e00ff */
[----:B------:R-:W-:Y:S02]  /*21d0*/  SHF.R.U32.HI R24, RZ, R7, R24 ;  /* 0x00000007ff187219 */ /* 0x000fe40000011618 */
[----:B------:R-:W-:Y:S02]  /*21e0*/  SEL R19, R0, R19, !P0 ;  /* 0x0000001300137207 */ /* 0x000fe40004000000 */
[----:B------:R-:W-:Y:S02]  /*21f0*/  SHF.R.U32.HI R22, RZ, R17, R22 ;  /* 0x00000011ff167219 */ /* 0x000fe40000011616 */
[----:B----4-:R-:W-:-:S02]  /*2200*/  ISETP.NE.AND P1, PT, R18, 0x1, PT ;  /* 0x000000011200780c */ /* 0x010fc40003f25270 */
[----:B------:R-:W-:Y:S02]  /*2210*/  SEL R5, R11, R22, !P0 ;  /* 0x000000160b057207 */ /* 0x000fe40004000000 */
[----:B------:R-:W-:Y:S02]  /*2220*/  SEL R21, R9, R20, !P1 ;  /* 0x0000001409157207 */ /* 0x000fe40004800000 */
[----:B------:R-:W-:Y:S01]  /*2230*/  SEL R7, R13, R24, !P1 ;  /* 0x000000180d077207 */ /* 0x000fe20004800000 */
[----:B---3--:R-:W-:Y:S01]  /*2240*/  IMAD.HI.U32 R20, R19, R2, RZ ;  /* 0x0000000213147227 */ /* 0x008fe200078e00ff */
[----:B------:R-:W-:-:S03]  /*2250*/  IADD3 R17, PT, PT, -R5, RZ, RZ ;  /* 0x000000ff05117210 */ /* 0x000fc60007ffe1ff */
        /* <DEDUP_REMOVED lines=11> */
[----:B------:R-:W-:-:S04]  /*2310*/  @!P0 IMAD.HI.U32 R20, R7, R2, RZ ;  /* 0x0000000207148227 */ /* 0x000fc800078e00ff */
[----:B------:R-:W-:Y:S01]  /*2320*/  IMAD.MOV R2, RZ, RZ, -R6 ;  /* 0x000000ffff027224 */ /* 0x000fe200078e0a06 */
[----:B------:R-:W-:-:S03]  /*2330*/  @!P0 SHF.R.U32.HI R20, RZ, R3, R20 ;  /* 0x00000003ff148219 */ /* 0x000fc60000011614 */
[----:B------:R-:W-:Y:S01]  /*2340*/  IMAD R2, R72, R2, R5 ;  /* 0x0000000248027224 */ /* 0x000fe200078e0205 */
        /* <DEDUP_REMOVED lines=9> */
.L_x_40:
[----:B------:R-:W1:Y:S02]  /*23e0*/  LDCU UR8, c[0x0][0xb30] ;  /* 0x00016600ff0877ac */ /* 0x000e640008000800 */
[----:B-1----:R-:W-:-:S09]  /*23f0*/  UISETP.NE.AND UP0, UPT, UR8, 0x1, UPT ;  /* 0x000000010800788c */ /* 0x002fd2000bf05270 */
[----:B------:R-:W-:Y:S05]  /*2400*/  BRA.U UP0, `(.L_x_41) ;  /* 0x0000000100407547 */ /* 0x000fea000b800000 */
[----:B------:R-:W1:Y:S08]  /*2410*/  LDC.64 R4, c[0x0][0xb10] ;  /* 0x0002c400ff047b82 */ /* 0x000e700000000a00 */
[----:B------:R-:W2:Y:S08]  /*2420*/  LDC.64 R2, c[0x0][0xb18] ;  /* 0x0002c600ff027b82 */ /* 0x000eb00000000a00 */
[----:B------:R-:W4:Y:S08]  /*2430*/  LDC R6, c[0x0][0xb20] ;  /* 0x0002c800ff067b82 */ /* 0x000f300000000800 */
[----:B------:R-:W3:Y:S01]  /*2440*/  LDC R18, c[0x0][0xb0c] ;  /* 0x0002c300ff127b82 */ /* 0x000ee20000000800 */
[----:B-1----:R-:W-:-:S05]  /*2450*/  IMAD.HI.U32 R4, R13, R4, RZ ;  /* 0x000000040d047227 */ /* 0x002fca00078e00ff */
[----:B------:R-:W-:Y:S01]  /*2460*/  SHF.R.U32.HI R4, RZ, R5, R4 ;  /* 0x00000005ff047219 */ /* 0x000fe20000011604 */
[----:B--2---:R-:W-:Y:S01]  /*2470*/  IMAD.HI.U32 R3, R11, R3, RZ ;  /* 0x000000030b037227 */ /* 0x004fe200078e00ff */
[----:B------:R-:W-:-:S04]  /*2480*/  ISETP.NE.AND P0, PT, R2, 0x1, PT ;  /* 0x000000010200780c */ /* 0x000fc80003f05270 */
[----:B----4-:R-:W-:-:S04]  /*2490*/  SHF.R.U32.HI R6, RZ, R6, R3 ;  /* 0x00000006ff067219 */ /* 0x010fc80000011603 */
[----:B------:R-:W-:Y:S02]  /*24a0*/  SEL R3, R11, R6, !P0 ;  /* 0x000000060b037207 */ /* 0x000fe40004000000 */
[----:B---3--:R-:W-:-:S04]  /*24b0*/  ISETP.NE.AND P1, PT, R18, 0x1, PT ;  /* 0x000000011200780c */ /* 0x008fc80003f25270 */
[----:B------:R-:W-:-:S05]  /*24c0*/  SEL R4, R13, R4, !P1 ;  /* 0x000000040d047207 */ /* 0x000fca0004800000 */
[----:B------:R-:W-:Y:S02]  /*24d0*/  IMAD.IADD R5, R3, 0x1, -R4 ;  /* 0x0000000103057824 */ /* 0x000fe400078e0a04 */
[----:B------:R-:W-:Y:S02]  /*24e0*/  IMAD.IADD R3, R4, 0x1, -R3 ;  /* 0x0000000104037824 */ /* 0x000fe400078e0a03 */
[----:B------:R-:W-:Y:S02]  /*24f0*/  IMAD R13, R5, R18, R13 ;  /* 0x00000012050d7224 */ /* 0x000fe400078e020d */
[----:B------:R-:W-:-:S07]  /*2500*/  IMAD R11, R3, R2, R11 ;  /* 0x00000002030b7224 */ /* 0x000fce00078e020b */
.L_x_41:
[----:B------:R-:W-:Y:S01]  /*2510*/  VIADD R14, R14, 0x1 ;  /* 0x000000010e0e7836 */ /* 0x000fe20000000000 */
[----:B------:R-:W-:Y:S01]  /*2520*/  PLOP3.LUT P1, PT, PT, PT, PT, 0x80, 0x8 ;  /* 0x000000000008781c */ /* 0x000fe20003f2f070 */
[----:B------:R-:W-:Y:S02]  /*2530*/  IMAD.IADD R21, R13, 0x1, R154 ;  /* 0x000000010d157824 */ /* 0x000fe400078e029a */
[----:B------:R-:W-:Y:S01]  /*2540*/  IMAD.IADD R20, R11, 0x1, R152 ;  /* 0x000000010b147824 */ /* 0x000fe200078e0298 */
[----:B------:R-:W-:-:S04]  /*2550*/  ISETP.NE.AND P0, PT, R14, 0x2, PT ;  /* 0x000000020e00780c */ /* 0x000fc80003f05270 */
[----:B------:R-:W-:Y:S02]  /*2560*/  SEL R3, RZ, 0x1, P0 ;  /* 0x00000001ff037807 */ /* 0x000fe40000000000 */
[----:B------:R-:W-:Y:S02]  /*2570*/  SEL R14, R14, RZ, P0 ;  /* 0x000000ff0e0e7207 */ /* 0x000fe40000000000 */
[----:B------:R-:W-:Y:S01]  /*2580*/  LOP3.LUT R12, R12, R3, RZ, 0x3c, !PT ;  /* 0x000000030c0c7212 */ /* 0x000fe200078e3cff */
[----:B------:R-:W-:Y:S06]  /*2590*/  @P2 BRA `(.L_x_42) ;  /* 0xfffffff000642947 */ /* 0x000fec000383ffff */
[----:B------:R-:W-:Y:S01]  /*25a0*/  UIADD3 UR6, UPT, UPT, UR6, 0x20, URZ ;  /* 0x0000002006067890 */ /* 0x000fe2000fffe0ff */
[----:B------:R-:W-:-:S03]  /*25b0*/  SHF.L.U32 R3, R15, 0x1f, RZ ;  /* 0x0000001f0f037819 */ /* 0x000fc600000006ff */
[----:B------:R-:W-:-:S09]  /*25c0*/  ULEA UR4, UR23, UR6, 0x3 ;  /* 0x0000000617047291 */ /* 0x000fd2000f8e18ff */
[----:B------:R-:W1:Y:S02]  /*25d0*/  SYNCS.PHASECHK.TRANS64.TRYWAIT P0, [UR4], R3 ;  /* 0x00000003ff0075a7 */ /* 0x000e640008001104 */
[----:B-1----:R-:W-:Y:S05]  /*25e0*/  @!P0 BRA `(.L_x_43) ;  /* 0x0000009000e48947 */ /* 0x002fea0003800000 */
.L_x_146:
[----:B------:R-:W-:-:S04]  /*25f0*/  UIADD3 UR5, UPT, UPT, UR23, 0x1, URZ ;  /* 0x0000000117057890 */ /* 0x000fc8000fffe0ff */
[----:B------:R-:W-:-:S04]  /*2600*/  UISETP.NE.AND UP0, UPT, UR5, 0x4, UPT ;  /* 0x000000040500788c */ /* 0x000fc8000bf05270 */
[----:B------:R-:W-:Y:S02]  /*2610*/  USEL UR7, URZ, 0x1, UP0 ;  /* 0x00000001ff077887 */ /* 0x000fe40008000000 */
[----:B------:R-:W-:-:S04]  /*2620*/  USEL UR5, UR5, URZ, UP0 ;  /* 0x000000ff05057287 */ /* 0x000fc80008000000 */
[----:B------:R-:W-:Y:S01]  /*2630*/  ULEA UR4, UR5, UR6, 0x3 ;  /* 0x0000000605047291 */ /* 0x000fe2000f8e18ff */
[----:B------:R-:W-:-:S04]  /*2640*/  LOP3.LUT R2, R15, UR7, RZ, 0x3c, !PT ;  /* 0x000000070f027c12 */ /* 0x000fc8000f8e3cff */
[----:B-1----:R-:W-:-:S04]  /*2650*/  SHF.L.U32 R3, R2, 0x1f, RZ ;  /* 0x0000001f02037819 */ /* 0x002fc800000006ff */
[----:B------:R-:W1:Y:S02]  /*2660*/  SYNCS.PHASECHK.TRANS64.TRYWAIT P0, [UR4], R3 ;  /* 0x00000003ff0075a7 */ /* 0x000e640008001104 */
[----:B-1----:R-:W-:Y:S05]  /*2670*/  @!P0 BRA `(.L_x_44) ;  /* 0x0000009000d88947 */ /* 0x002fea0003800000 */
.L_x_148:
        /* <DEDUP_REMOVED lines=9> */
.L_x_150:
[----:B------:R-:W-:-:S04]  /*2710*/  UIADD3 UR5, UPT, UPT, UR5, 0x1, URZ ;  /* 0x0000000105057890 */ /* 0x000fc8000fffe0ff */
[----:B------:R-:W-:-:S04]  /*2720*/  UISETP.NE.AND UP0, UPT, UR5, 0x4, UPT ;  /* 0x000000040500788c */ /* 0x000fc8000bf05270 */
[----:B------:R-:W-:Y:S02]  /*2730*/  USEL UR4, URZ, 0x1, UP0 ;  /* 0x00000001ff047887 */ /* 0x000fe40008000000 */
[----:B------:R-:W-:-:S04]  /*2740*/  USEL UR5, UR5, URZ, UP0 ;  /* 0x000000ff05057287 */ /* 0x000fc80008000000 */
[----:B------:R-:W-:Y:S01]  /*2750*/  ULEA UR5, UR5, UR6, 0x3 ;  /* 0x0000000605057291 */ /* 0x000fe2000f8e18ff */
[----:B-1----:R-:W-:-:S04]  /*2760*/  LOP3.LUT R3, R2, UR4, RZ, 0x3c, !PT ;  /* 0x0000000402037c12 */ /* 0x002fc8000f8e3cff */
[----:B------:R-:W-:Y:S01]  /*2770*/  SHF.L.U32 R3, R3, 0x1f, RZ ;  /* 0x0000001f03037819 */ /* 0x000fe200000006ff */
[----:B---3--:R-:W-:-:S07]  /*2780*/  IMAD.U32 R0, RZ, RZ, UR5 ;  /* 0x00000005ff007e24 */ /* 0x008fce000f8e00ff */
.L_x_46:
[----:B-1----:R1:W2:Y:S02]  /*2790*/  SYNCS.PHASECHK.TRANS64.TRYWAIT P0, [R0+URZ], R3 ;  /* 0x00000003000075a7 */ /* 0x0022a400080011ff */
[----:B--2---:R-:W-:Y:S05]  /*27a0*/  @!P0 NANOSLEEP.SYNCS 0x989680 ;  /* 0x009896800000895d */ /* 0x004fea0003900000 */
[----:B------:R-:W2:Y:S02]  /*27b0*/  @!P0 SYNCS.PHASECHK.TRANS64 P0, [R0+URZ], R3 ;  /* 0x00000003000085a7 */ /* 0x000ea400080010ff */
[----:B--2---:R-:W-:Y:S05]  /*27c0*/  @P0 EXIT ;  /* 0x000000000000094d */ /* 0x004fea0003800000 */
[----:B------:R-:W-:Y:S05]  /*27d0*/  BRA `(.L_x_46) ;  /* 0xfffffffc00ec7947 */ /* 0x000fea000383ffff */
.L_x_22:
[----:B------:R-:W-:-:S04]  /*27e0*/  UISETP.NE.AND UP1, UPT, UR37, URZ, UPT ;  /* 0x000000ff2500728c */ /* 0x000fc8000bf25270 */
[----:B------:R-:W-:-:S09]  /*27f0*/  UISETP.NE.OR UP1, UPT, UR10, 0x1, UP1 ;  /* 0x000000010a00788c */ /* 0x000fd20008f25670 */
[----:B------:R-:W-:Y:S05]  /*2800*/  BRA.U UP1, `(.L_x_47) ;  /* 0x00000005014c7547 */ /* 0x000fea000b800000 */
[----:B------:R-:W-:Y:S01]  /*2810*/  HFMA2 R11, -RZ, RZ, 0, 0 ;  /* 0x00000000ff0b7431 */ /* 0x000fe200000001ff */
[----:B------:R-:W-:Y:S01]  /*2820*/  ISETP.GE.U32.AND P2, PT, R10, 0x2, PT ;  /* 0x000000020a00780c */ /* 0x000fe20003f46070 */
[----:B------:R-:W-:Y:S01]  /*2830*/  IMAD.MOV.U32 R12, RZ, RZ, 0x1 ;  /* 0x00000001ff0c7424 */ /* 0x000fe200078e00ff */
[----:B------:R-:W-:Y:S01]  /*2840*/  CS2R R8, SRZ ;  /* 0x0000000000087805 */ /* 0x000fe2000001ff00 */
[----:B------:R-:W-:Y:S01]  /*2850*/  IMAD.MOV.U32 R3, RZ, RZ, RZ ;  /* 0x000000ffff037224 */ /* 0x000fe200078e00ff */
[----:B------:R-:W-:Y:S01]  /*2860*/  UMOV UR4, 0x400 ;  /* 0x0000040000047882 */ /* 0x000fe20000000000 */
[----:B------:R-:W-:Y:S01]  /*2870*/  UMOV UR6, URZ ;  /* 0x000000ff00067c82 */ /* 0x000fe20008000000 */
[----:B------:R-:W-:-:S12]  /*2880*/  ULEA UR37, UR37, UR4, 0x18 ;  /* 0x0000000425257291 */ /* 0x000fd8000f8ec0ff */
.L_x_51:
[----:B------:R-:W-:Y:S02]  /*2890*/  LEA R0, R3, UR37, 0x3 ;  /* 0x0000002503007c11 */ /* 0x000fe4000f8e18ff */
[----:B------:R-:W-:-:S03]  /*28a0*/  SHF.L.U32 R5, R8, 0x1f, RZ ;  /* 0x0000001f08057819 */ /* 0x000fc600000006ff */
[----:B------:R-:W-:Y:S01]  /*28b0*/  VIADD R4, R0, 0xe0 ;  /* 0x000000e000047836 */ /* 0x000fe20000000000 */
[----:B------:R-:W1:Y:S02]  /*28c0*/  SYNCS.PHASECHK.TRANS64.TRYWAIT P0, [R0+URZ+0xd0], R5 ;  /* 0x0000d005000075a7 */ /* 0x000e6400080011ff */
[----:B-1----:R-:W-:Y:S05]  /*28d0*/  @!P0 BRA `(.L_x_48) ;  /* 0x0000009000708947 */ /* 0x002fea0003800000 */
.L_x_151:
[----:B------:R-:W-:Y:S01]  /*28e0*/  ULEA UR5, UR6, UR37, 0x3 ;  /* 0x0000002506057291 */ /* 0x000fe2000f8e18ff */
[----:B------:R-:W-:Y:S01]  /*28f0*/  PRMT R4, RZ, 0x654, R4 ;  /* 0x00000654ff047816 */ /* 0x000fe20000000004 */
[----:B-1----:R-:W-:Y:S01]  /*2900*/  @!P2 IMAD.MOV.U32 R5, RZ, RZ, 0x10 ;  /* 0x00000010ff05a424 */ /* 0x002fe200078e00ff */
[----:B------:R-:W-:Y:S01]  /*2910*/  SHF.L.U32 R7, R12, 0x1f, RZ ;  /* 0x0000001f0c077819 */ /* 0x000fe200000006ff */
[----:B------:R-:W-:Y:S01]  /*2920*/  UIADD3 UR4, UPT, UPT, UR5, 0x90, URZ ;  /* 0x0000009005047890 */ /* 0x000fe2000fffe0ff */
[----:B------:R1:W-:Y:S05]  /*2930*/  SYNCS.ARRIVE.TRANS64.RED.A1T0 RZ, [R4+URZ], RZ ;  /* 0x000000ff04ff79a7 */ /* 0x0003ea00081004ff */
[----:B------:R-:W-:Y:S01]  /*2940*/  IMAD.U32 R13, RZ, RZ, UR4 ;  /* 0x00000004ff0d7e24 */ /* 0x000fe2000f8e00ff */
[----:B------:R-:W2:Y:S04]  /*2950*/  SYNCS.PHASECHK.TRANS64.TRYWAIT P0, [UR5+0xa0], R7 ;  /* 0x0000a007ff0075a7 */ /* 0x000ea80008001105 */
[----:B------:R-:W-:Y:S01]  /*2960*/  PRMT R13, R10, 0x654, R13 ;  /* 0x000006540a0d7816 */ /* 0x000fe2000000000d */
[----:B-12---:R-:W-:Y:S06]  /*2970*/  @!P0 BRA `(.L_x_49) ;  /* 0x00000090005c8947 */ /* 0x006fec0003800000 */
.L_x_153:
[----:B------:R-:W-:Y:S01]  /*2980*/  ULEA UR4, UR6, UR37, 0x4 ;  /* 0x0000002506047291 */ /* 0x000fe2000f8e20ff */
[----:B------:R-:W-:Y:S01]  /*2990*/  SEL R2, R13, R2, !P2 ;  /* 0x000000020d027207 */ /* 0x000fe20005000000 */
[----:B------:R-:W-:Y:S01]  /*29a0*/  UIADD3 UR5, UPT, UPT, UR5, 0x90, URZ ;  /* 0x0000009005057890 */ /* 0x000fe2000fffe0ff */
[----:B-1----:R-:W-:Y:S01]  /*29b0*/  LEA R0, R11, UR37, 0x3 ;  /* 0x000000250b007c11 */ /* 0x002fe2000f8e18ff */
[----:B------:R-:W-:Y:S01]  /*29c0*/  UIADD3 UR4, UPT, UPT, UR4, 0x100, URZ ;  /* 0x0000010004047890 */ /* 0x000fe2000fffe0ff */
[----:B------:R1:W-:Y:S01]  /*29d0*/  @!P2 SYNCS.ARRIVE.TRANS64.RED RZ, [R2+URZ], R5 ;  /* 0x0000000502ffa9a7 */ /* 0x0003e200080004ff */
[----:B------:R-:W-:Y:S01]  /*29e0*/  UIADD3 UR6, UPT, UPT, UR6, 0x1, URZ ;  /* 0x0000000106067890 */ /* 0x000fe2000fffe0ff */
[----:B------:R-:W-:-:S03]  /*29f0*/  VIADD R3, R3, 0x1 ;  /* 0x0000000103037836 */ /* 0x000fc60000000000 */
[----:B------:R-:W-:Y:S02]  /*2a00*/  UISETP.NE.AND UP0, UPT, UR6, 0x2, UPT ;  /* 0x000000020600788c */ /* 0x000fe4000bf05270 */
[----:B------:R-:W-:Y:S01]  /*2a10*/  ISETP.NE.AND P0, PT, R3, 0x2, PT ;  /* 0x000000020300780c */ /* 0x000fe20003f05270 */
[----:B------:R-:W-:Y:S06]  /*2a20*/  UGETNEXTWORKID.BROADCAST [UR4], [UR5] ;  /* 0x00000000040073ca */ /* 0x000fec0008000100 */
[----:B------:R-:W-:Y:S02]  /*2a30*/  USEL UR4, URZ, 0x1, UP0 ;  /* 0x00000001ff047887 */ /* 0x000fe40008000000 */
[----:B------:R-:W-:-:S04]  /*2a40*/  USEL UR6, UR6, URZ, UP0 ;  /* 0x000000ff06067287 */ /* 0x000fc80008000000 */
[----:B------:R-:W-:Y:S02]  /*2a50*/  LOP3.LUT R12, R12, UR4, RZ, 0x3c, !PT ;  /* 0x000000040c0c7c12 */ /* 0x000fe4000f8e3cff */
[----:B-1----:R-:W-:-:S04]  /*2a60*/  SHF.L.U32 R5, R9, 0x1f, RZ ;  /* 0x0000001f09057819 */ /* 0x002fc800000006ff */
[----:B------:R-:W1:Y:S02]  /*2a70*/  SYNCS.PHASECHK.TRANS64.TRYWAIT P1, [R0+URZ+0x90], R5 ;  /* 0x00009005000075a7 */ /* 0x000e6400080211ff */
[----:B-1----:R-:W-:Y:S05]  /*2a80*/  @!P1 BRA `(.L_x_50) ;  /* 0x0000009000309947 */ /* 0x002fea0003800000 */
.L_x_154:
[----:B------:R-:W-:Y:S01]  /*2a90*/  LEA R4, R11, UR37, 0x4 ;  /* 0x000000250b047c11 */ /* 0x000fe2000f8e20ff */
[----:B-1----:R-:W-:Y:S01]  /*2aa0*/  VIADD R0, R0, 0xa0 ;  /* 0x000000a000007836 */ /* 0x002fe20000000000 */
[----:B------:R-:W-:Y:S01]  /*2ab0*/  SEL R3, R3, RZ, P0 ;  /* 0x000000ff03037207 */ /* 0x000fe20000000000 */
[----:B------:R-:W-:-:S03]  /*2ac0*/  VIADD R11, R11, 0x1 ;  /* 0x000000010b0b7836 */ /* 0x000fc60000000000 */
[----:B------:R-:W1:Y:S01]  /*2ad0*/  LDS.128 R4, [R4+0x100] ;  /* 0x0001000004047984 */ /* 0x000e620000000c00 */
[----:B------:R-:W-:Y:S02]  /*2ae0*/  PRMT R0, RZ, 0x654, R0 ;  /* 0x00000654ff007816 */ /* 0x000fe40000000000 */
[C---:B------:R-:W-:Y:S01]  /*2af0*/  ISETP.NE.AND P1, PT, R11.reuse, 0x2, PT ;  /* 0x000000020b00780c */ /* 0x040fe20003f25270 */
[----:B------:R-:W-:Y:S01]  /*2b00*/  @!PT LDS RZ, [RZ] ;  /* 0x00000000fffff984 */ /* 0x000fe20000000800 */
[----:B------:R-:W-:Y:S01]  /*2b10*/  @!PT LDS RZ, [RZ] ;  /* 0x00000000fffff984 */ /* 0x000fe20000000800 */
[----:B------:R-:W-:Y:S01]  /*2b20*/  @!PT LDS RZ, [RZ] ;  /* 0x00000000fffff984 */ /* 0x000fe20000000800 */
[----:B------:R-:W-:Y:S01]  /*2b30*/  @!PT LDS RZ, [RZ] ;  /* 0x00000000fffff984 */ /* 0x000fe20000000800 */
[----:B------:R2:W-:Y:S06]  /*2b40*/  MEMBAR.ALL.CTA ;  /* 0x0000000000007992 */ /* 0x0005ec0000008000 */
[----:B--2---:R-:W2:Y:S01]  /*2b50*/  FENCE.VIEW.ASYNC.S ;  /* 0x00000000000073c6 */ /* 0x004ea20000000000 */
[----:B------:R-:W-:Y:S01]  /*2b60*/  SEL R11, R11, RZ, P1 ;  /* 0x000000ff0b0b7207 */ /* 0x000fe20000800000 */
[----:B--2---:R2:W-:Y:S01]  /*2b70*/  SYNCS.ARRIVE.TRANS64.RED.A1T0 RZ, [R0+URZ], RZ ;  /* 0x000000ff00ff79a7 */ /* 0x0045e200081004ff */
[----:B-1----:R-:W-:-:S02]  /*2b80*/  LOP3.LUT P3, RZ, R6, 0x1, RZ, 0xc0, !PT ;  /* 0x0000000106ff7812 */ /* 0x002fc4000786c0ff */
[----:B------:R-:W-:-:S04]  /*2b90*/  SEL R5, RZ, 0x1, P0 ;  /* 0x00000001ff057807 */ /* 0x000fc80000000000 */
[----:B------:R-:W-:Y:S02]  /*2ba0*/  LOP3.LUT R8, R8, R5, RZ, 0x3c, !PT ;  /* 0x0000000508087212 */ /* 0x000fe400078e3cff */
[----:B--2---:R-:W-:-:S04]  /*2bb0*/  SEL R0, RZ, 0x1, P1 ;  /* 0x00000001ff007807 */ /* 0x004fc80000800000 */
[----:B------:R-:W-:Y:S01]  /*2bc0*/  LOP3.LUT R9, R9, R0, RZ, 0x3c, !PT ;  /* 0x0000000009097212 */ /* 0x000fe200078e3cff */
[----:B------:R-:W-:Y:S06]  /*2bd0*/  @P3 BRA `(.L_x_51) ;  /* 0xfffffffc002c3947 */ /* 0x000fec000383ffff */
[----:B------:R-:W-:Y:S01]  /*2be0*/  ULEA UR5, UR6, UR37, 0x3 ;  /* 0x0000002506057291 */ /* 0x000fe2000f8e18ff */
[----:B------:R-:W-:-:S08]  /*2bf0*/  SHF.L.U32 R3, R12, 0x1f, RZ ;  /* 0x0000001f0c037819 */ /* 0x000fd000000006ff */
[----:B------:R-:W1:Y:S02]  /*2c00*/  SYNCS.PHASECHK.TRANS64 P0, [UR5+0xa0], R3 ;  /* 0x0000a003ff0075a7 */ /* 0x000e640008001005 */
[----:B-1----:R-:W-:Y:S05]  /*2c10*/  @P0 BRA `(.L_x_52) ;  /* 0x0000000000080947 */ /* 0x002fea0003800000 */
[----:B------:R-:W1:Y:S02]  /*2c20*/  SYNCS.PHASECHK.TRANS64.TRYWAIT P0, [UR5+0xa0], R3 ;  /* 0x0000a003ff0075a7 */ /* 0x000e640008001105 */
[----:B-1----:R-:W-:Y:S05]  /*2c30*/  @!P0 BRA `(.L_x_53) ;  /* 0x0000008c00d88947 */ /* 0x002fea0003800000 */
.L_x_52:
[----:B------:R-:W-:-:S04]  /*2c40*/  UIADD3 UR4, UPT, UPT, UR6, 0x1, URZ ;  /* 0x0000000106047890 */ /* 0x000fc8000fffe0ff */
[----:B------:R-:W-:-:S04]  /*2c50*/  UISETP.NE.AND UP0, UPT, UR4, 0x2, UPT ;  /* 0x000000020400788c */ /* 0x000fc8000bf05270 */
[----:B------:R-:W-:Y:S02]  /*2c60*/  USEL UR7, URZ, 0x1, UP0 ;  /* 0x00000001ff077887 */ /* 0x000fe40008000000 */
[----:B------:R-:W-:-:S04]  /*2c70*/  USEL UR4, UR4, URZ, UP0 ;  /* 0x000000ff04047287 */ /* 0x000fc80008000000 */
[----:B------:R-:W-:Y:S01]  /*2c80*/  ULEA UR4, UR4, UR37, 0x3 ;  /* 0x0000002504047291 */ /* 0x000fe2000f8e18ff */
[----:B-1----:R-:W-:-:S04]  /*2c90*/  LOP3.LUT R3, R12, UR7, RZ, 0x3c, !PT ;  /* 0x000000070c037c12 */ /* 0x002fc8000f8e3cff */
[----:B------:R-:W-:-:S04]  /*2ca0*/  SHF.L.U32 R0, R3, 0x1f, RZ ;  /* 0x0000001f03007819 */ /* 0x000fc800000006ff */
[----:B------:R-:W1:Y:S02]  /*2cb0*/  SYNCS.PHASECHK.TRANS64 P0, [UR4+0xa0], R0 ;  /* 0x0000a000ff0075a7 */ /* 0x000e640008001004 */
[----:B-1----:R-:W-:Y:S05]  /*2cc0*/  @P0 EXIT ;  /* 0x000000000000094d */ /* 0x002fea0003800000 */
[----:B------:R-:W-:Y:S02]  /*2cd0*/  SHF.L.U32 R3, R3, 0x1f, RZ ;  /* 0x0000001f03037819 */ /* 0x000fe400000006ff */
[----:B------:R-:W-:-:S07]  /*2ce0*/  MOV R0, UR4 ;  /* 0x0000000400007c02 */ /* 0x000fce0008000f00 */
.L_x_54:
[----:B-1----:R1:W2:Y:S02]  /*2cf0*/  SYNCS.PHASECHK.TRANS64.TRYWAIT P0, [R0+URZ+0xa0], R3 ;  /* 0x0000a003000075a7 */ /* 0x0022a400080011ff */
[----:B--2---:R-:W-:Y:S05]  /*2d00*/  @!P0 NANOSLEEP.SYNCS 0x989680 ;  /* 0x009896800000895d */ /* 0x004fea0003900000 */
[----:B------:R-:W2:Y:S02]  /*2d10*/  @!P0 SYNCS.PHASECHK.TRANS64 P0, [R0+URZ+0xa0], R3 ;  /* 0x0000a003000085a7 */ /* 0x000ea400080010ff */
[----:B--2---:R-:W-:Y:S05]  /*2d20*/  @P0 EXIT ;  /* 0x000000000000094d */ /* 0x004fea0003800000 */
[----:B------:R-:W-:Y:S05]  /*2d30*/  BRA `(.L_x_54) ;  /* 0xfffffffc00ec7947 */ /* 0x000fea000383ffff */
.L_x_47:
[----:B------:R-:W-:Y:S05]  /*2d40*/  BRA.U UP4, `(.L_x_55) ;  /* 0x0000001104907547 */ /* 0x000fea000b800000 */
[----:B------:R-:W-:Y:S01]  /*2d50*/  UMOV UR6, 0x40 ;  /* 0x0000004000067882 */ /* 0x000fe20000000000 */
[----:B------:R-:W-:Y:S01]  /*2d60*/  NOP ;  /* 0x0000000000007918 */ /* 0x000fe20000000000 */
[----:B------:R-:W-:Y:S01]  /*2d70*/  ULEA UR6, UR37, UR6, 0x18 ;  /* 0x0000000625067291 */ /* 0x000fe2000f8ec0ff */
[----:B------:R-:W-:Y:S02]  /*2d80*/  UMOV UR7, 0x400 ;  /* 0x0000040000077882 */ /* 0x000fe40000000000 */
[----:B------:R-:W-:-:S06]  /*2d90*/  ULEA UR37, UR37, UR7, 0x18 ;  /* 0x0000000725257291 */ /* 0x000fcc000f8ec0ff */
[----:B------:R-:W1:Y:S02]  /*2da0*/  LDS.U8 R2, [UR6+0x1c] ;  /* 0x00001c06ff027984 */ /* 0x000e640008000000 */
[----:B-1----:R-:W-:-:S13]  /*2db0*/  ISETP.NE.AND P0, PT, R2, RZ, PT ;  /* 0x000000ff0200720c */ /* 0x002fda0003f05270 */
[----:B------:R-:W-:Y:S05]  /*2dc0*/  @P0 BRA `(.L_x_56) ;  /* 0x0000000400080947 */ /* 0x000fea0003800000 */
[----:B------:R-:W-:Y:S02]  /*2dd0*/  UISETP.NE.U32.AND UP0, UPT, UR5, 0x1, UPT ;  /* 0x000000010500788c */ /* 0x000fe4000bf05070 */
[----:B------:R-:W-:-:S07]  /*2de0*/  UIADD3 UR8, UPT, UPT, UR6, 0x8, URZ ;  /* 0x0000000806087890 */ /* 0x000fce000fffe0ff */
[----:B------:R-:W-:Y:S05]  /*2df0*/  BRA.U !UP0, `(.L_x_57) ;  /* 0x00000001089c7547 */ /* 0x000fea000b800000 */
[----:B------:R-:W-:Y:S01]  /*2e00*/  ELECT P0, URZ, PT ;  /* 0x0000000000ff782f */ /* 0x000fe20003800000 */
[----:B------:R-:W-:-:S12]  /*2e10*/  BSSY B0, `(.L_x_57) ;  /* 0x0000025000007945 */ /* 0x000fd80003800000 */
[----:B------:R-:W-:Y:S05]  /*2e20*/  @!P0 BRA `(.L_x_58) ;  /* 0x00000000008c8947 */ /* 0x000fea0003800000 */
[----:B------:R-:W-:-:S05]  /*2e30*/  UMOV UR7, 0x10 ;  /* 0x0000001000077882 */ /* 0x000fca0000000000 */
[----:B------:R-:W-:Y:S04]  /*2e40*/  DEPBAR.LE SB1, 0x36 ;  /* 0x00009d800000791a */ /* 0x000fe80000000000 */
[----:B------:R-:W1:Y:S02]  /*2e50*/  UTCATOMSWS.2CTA.FIND_AND_SET.ALIGN UP1, UR7, UR7 ;  /* 0x00000007000775e3 */ /* 0x000e640008220800 */
[----:B-1----:R-:W-:Y:S01]  /*2e60*/  MOV R11, UR7 ;  /* 0x00000007000b7c02 */ /* 0x002fe20008000f00 */
[----:B------:R-:W-:Y:S06]  /*2e70*/  BRA.U UP1, `(.L_x_59) ;  /* 0x0000000101187547 */ /* 0x000fec000b800000 */
.L_x_60:
[----:B------:R-:W-:Y:S05]  /*2e80*/  NANOSLEEP 0x64 ;  /* 0x000000640000795d */ /* 0x000fea0003800000 */
[----:B------:R-:W-:-:S05]  /*2e90*/  UMOV UR7, 0x10 ;  /* 0x0000001000077882 */ /* 0x000fca0000000000 */
[----:B------:R-:W-:Y:S04]  /*2ea0*/  DEPBAR.LE SB1, 0x36 ;  /* 0x00009d800000791a */ /* 0x000fe80000000000 */
[----:B------:R-:W1:Y:S02]  /*2eb0*/  UTCATOMSWS.2CTA.FIND_AND_SET.ALIGN UP1, UR7, UR7 ;  /* 0x00000007000775e3 */ /* 0x000e640008220800 */
[----:B-1----:R-:W-:Y:S01]  /*2ec0*/  MOV R11, UR7 ;  /* 0x00000007000b7c02 */ /* 0x002fe20008000f00 */
[----:B------:R-:W-:Y:S05]  /*2ed0*/  BRA.U !UP1, `(.L_x_60) ;  /* 0xfffffffd09e87547 */ /* 0x000fea000b83ffff */
.L_x_59:
[----:B------:R-:W1:Y:S01]  /*2ee0*/  LDS R5, [UR6+0x10] ;  /* 0x00001006ff057984 */ /* 0x000e620008000800 */
[----:B------:R-:W-:Y:S01]  /*2ef0*/  IMAD.U32 R3, RZ, RZ, UR37 ;  /* 0x00000025ff037e24 */ /* 0x000fe2000f8e00ff */
[----:B------:R-:W-:-:S03]  /*2f00*/  MOV R2, UR4 ;  /* 0x0000000400027c02 */ /* 0x000fc60008000f00 */
[----:B------:R-:W-:Y:S01]  /*2f10*/  VIADD R3, R3, 0x120 ;  /* 0x0000012003037836 */ /* 0x000fe20000000000 */
[----:B-1----:R-:W-:-:S04]  /*2f20*/  SHF.L.U32 R5, R5, 0x1f, RZ ;  /* 0x0000001f05057819 */ /* 0x002fc800000006ff */
[----:B------:R-:W1:Y:S02]  /*2f30*/  SYNCS.PHASECHK.TRANS64.TRYWAIT P0, [UR6+0x8], R5 ;  /* 0x00000805ff0075a7 */ /* 0x000e640008001106 */
[----:B-1----:R-:W-:Y:S05]  /*2f40*/  @P0 BRA `(.L_x_61) ;  /* 0x0000000000080947 */ /* 0x002fea0003800000 */
[----:B------:R-:W1:Y:S02]  /*2f50*/  SYNCS.PHASECHK.TRANS64.TRYWAIT P0, [UR6+0x8], R5 ;  /* 0x00000805ff0075a7 */ /* 0x000e640008001106 */
[----:B-1----:R-:W-:Y:S05]  /*2f60*/  @!P0 BRA `(.L_x_62) ;  /* 0x0000008c00248947 */ /* 0x002fea0003800000 */
.L_x_61:
[----:B-1----:R-:W-:Y:S01]  /*2f70*/  HFMA2 R4, -RZ, RZ, 0, 5.9604644775390625e-08 ;  /* 0x00000001ff047431 */ /* 0x002fe200000001ff */
[----:B------:R-:W-:Y:S01]  /*2f80*/  UPRMT UR7, UR4, 0x654, UR8 ;  /* 0x0000065404077896 */ /* 0x000fe20008000008 */
[----:B------:R-:W-:Y:S01]  /*2f90*/  IMAD.MOV.U32 R6, RZ, RZ, 0xffff ;  /* 0x0000ffffff067424 */ /* 0x000fe200078e00ff */
[----:B------:R-:W-:Y:S01]  /*2fa0*/  PRMT R2, R2, 0x654, R3 ;  /* 0x0000065402027816 */ /* 0x000fe20000000003 */
[----:B------:R-:W-:Y:S02]  /*2fb0*/  IMAD.MOV.U32 R5, RZ, RZ, 0x4 ;  /* 0x00000004ff057424 */ /* 0x000fe400078e00ff */
[----:B------:R-:W-:Y:S01]  /*2fc0*/  IMAD.SHL.U32 R9, R11, 0x20, RZ ;  /* 0x000000200b097824 */ /* 0x000fe200078e00ff */
[----:B------:R-:W-:Y:S02]  /*2fd0*/  MOV R3, UR7 ;  /* 0x0000000700037c02 */ /* 0x000fe40008000f00 */
[-C--:B------:R-:W-:Y:S01]  /*2fe0*/  SHF.L.U32 R7, R6, R11.reuse, RZ ;  /* 0x0000000b06077219 */ /* 0x080fe200000006ff */
[----:B------:R1:W-:Y:S01]  /*2ff0*/  SYNCS.ARRIVE.TRANS64.RED RZ, [UR7], R5 ;  /* 0x00000005ffff79a7 */ /* 0x0003e20008000407 */
[----:B------:R-:W-:Y:S01]  /*3000*/  SHF.L.U32 R6, R4, R11, RZ ;  /* 0x0000000b04067219 */ /* 0x000fe200000006ff */
[----:B------:R1:W-:Y:S04]  /*3010*/  STS [UR37+0x120], R9 ;  /* 0x00012009ff007988 */ /* 0x0003e80008000825 */
[----:B------:R1:W-:Y:S04]  /*3020*/  STAS [R2.64], R11 ;  /* 0x0000000b02007dbd */ /* 0x0003e8000c0008ff */
[----:B------:R1:W-:Y:S04]  /*3030*/  ATOMS.OR RZ, [UR6+0x14], R7 ;  /* 0x00001407ffff798c */ /* 0x0003e8000b000006 */
[----:B------:R1:W-:Y:S04]  /*3040*/  ATOMS.OR RZ, [UR6+0x18], R6 ;  /* 0x00001806ffff798c */ /* 0x0003e8000b000006 */
[----:B------:R1:W-:Y:S02]  /*3050*/  ATOMS.XOR RZ, [UR6+0x10], R4 ;  /* 0x00001004ffff798c */ /* 0x0003e4000b800006 */
.L_x_58:
[----:B------:R-:W-:Y:S05]  /*3060*/  BSYNC B0 ;  /* 0x0000000000007941 */ /* 0x000fea0003800000 */
.L_x_57:
[----:B------:R-:W-:Y:S05]  /*3070*/  BRA.U UP0, `(.L_x_63) ;  /* 0x00000001006c7547 */ /* 0x000fea000b800000 */
[----:B------:R-:W-:-:S03]  /*3080*/  UMOV UR7, 0xffffffff ;  /* 0xffffffff00077882 */ /* 0x000fc60000000000 */
[----:B------:R-:W-:Y:S05]  /*3090*/  BRA.DIV UR7, `(.L_x_64) ;  /* 0x0000008a07f07947 */ /* 0x000fea000b800000 */
[----:B------:R-:W-:-:S13]  /*30a0*/  ELECT P6, URZ, PT ;  /* 0x0000000000ff782f */ /* 0x000fda00038c0000 */
.L_x_158:
[----:B------:R-:W-:Y:S05]  /*30b0*/  @!P6 BRA `(.L_x_63) ;  /* 0x00000000005ce947 */ /* 0x000fea0003800000 */
[----:B-1----:R-:W1:Y:S02]  /*30c0*/  LDS R3, [UR6+0x10] ;  /* 0x00001006ff037984 */ /* 0x002e640008000800 */
[----:B-1----:R-:W-:-:S04]  /*30d0*/  SHF.L.U32 R3, R3, 0x1f, RZ ;  /* 0x0000001f03037819 */ /* 0x002fc800000006ff */
[----:B------:R-:W1:Y:S02]  /*30e0*/  SYNCS.PHASECHK.TRANS64.TRYWAIT P0, [UR6+0x8], R3 ;  /* 0x00000803ff0075a7 */ /* 0x000e640008001106 */
[----:B-1----:R-:W-:Y:S05]  /*30f0*/  @P0 BRA `(.L_x_65) ;  /* 0x0000000000080947 */ /* 0x002fea0003800000 */
[----:B------:R-:W1:Y:S02]  /*3100*/  SYNCS.PHASECHK.TRANS64.TRYWAIT P0, [UR6+0x8], R3 ;  /* 0x00000803ff0075a7 */ /* 0x000e640008001106 */
[----:B-1----:R-:W-:Y:S05]  /*3110*/  @!P0 BRA `(.L_x_66) ;  /* 0x0000008800f08947 */ /* 0x002fea0003800000 */
.L_x_65:
[----:B------:R-:W2:Y:S01]  /*3120*/  LDS R5, [UR37+0x120] ;  /* 0x00012025ff057984 */ /* 0x000ea20008000800 */
[----:B-1----:R-:W-:Y:S02]  /*3130*/  HFMA2 R2, -RZ, RZ, 0, 5.9604644775390625e-08 ;  /* 0x00000001ff027431 */ /* 0x002fe400000001ff */
[----:B------:R-:W-:Y:S01]  /*3140*/  IMAD.MOV.U32 R3, RZ, RZ, 0xffff ;  /* 0x0000ffffff037424 */ /* 0x000fe200078e00ff */
[----:B------:R-:W-:Y:S01]  /*3150*/  UPRMT UR7, UR4, 0x654, UR8 ;  /* 0x0000065404077896 */ /* 0x000fe20008000008 */
[----:B--2---:R-:W-:-:S03]  /*3160*/  IMAD.SHL.U32 R4, R5, 0x20, RZ ;  /* 0x0000002005047824 */ /* 0x004fc600078e00ff */
[-C--:B------:R-:W-:Y:S02]  /*3170*/  SHF.L.U32 R3, R3, R5.reuse, RZ ;  /* 0x0000000503037219 */ /* 0x080fe400000006ff */
[----:B------:R-:W-:Y:S01]  /*3180*/  SHF.L.U32 R5, R2, R5, RZ ;  /* 0x0000000502057219 */ /* 0x000fe200000006ff */
[----:B------:R2:W-:Y:S04]  /*3190*/  STS [UR37+0x120], R4 ;  /* 0x00012004ff007988 */ /* 0x0005e80008000825 */
[----:B------:R2:W-:Y:S04]  /*31a0*/  ATOMS.OR RZ, [UR6+0x14], R3 ;  /* 0x00001403ffff798c */ /* 0x0005e8000b000006 */
[----:B------:R2:W-:Y:S01]  /*31b0*/  ATOMS.OR RZ, [UR6+0x18], R5 ;  /* 0x00001805ffff798c */ /* 0x0005e2000b000006 */
[----:B------:R-:W-:Y:S03]  /*31c0*/  SYNCS.ARRIVE.TRANS64.RED.A1T0 RZ, [UR7], RZ ;  /* 0x000000ffffff79a7 */ /* 0x000fe60008100407 */
[----:B------:R2:W-:Y:S01]  /*31d0*/  ATOMS.XOR RZ, [UR6+0x10], R2 ;  /* 0x00001002ffff798c */ /* 0x0005e2000b800006 */
[----:B------:R-:W-:Y:S05]  /*31e0*/  BRA `(.L_x_63) ;  /* 0x0000000000107947 */ /* 0x000fea0003800000 */
.L_x_56:
[----:B------:R-:W-:-:S05]  /*31f0*/  MOV R2, 0xffffffff ;  /* 0xffffffff00027802 */ /* 0x000fca0000000f00 */
[----:B------:R1:W-:Y:S02]  /*3200*/  STS [UR37+0x120], R2 ;  /* 0x00012002ff007988 */ /* 0x0003e40008000825 */
[----:B-1----:R-:W-:Y:S02]  /*3210*/  MOV R2, 0x3230 ;  /* 0x0000323000027802 */ /* 0x002fe40000000f00 */
[----:B-----5:R-:W-:Y:S05]  /*3220*/  CALL.REL.NOINC `($__internal_1_$__cuda_sm10x_tcgen05_guardrail_trap_phase_invalid_during_alloc) ;  /* 0x0000009000907944 */ /* 0x020fea0003c00000 */
.L_x_63:
[----:B------:R-:W-:Y:S05]  /*3230*/  WARPSYNC.ALL ;  /* 0x0000000000007948 */ /* 0x000fea0003800000 */
[----:B------:R-:W3:Y:S01]  /*3240*/  S2UR UR7, SR_CgaCtaId ;  /* 0x00000000000779c3 */ /* 0x000ee20000008800 */
[----:B------:R-:W-:Y:S01]  /*3250*/  UMOV UR6, 0x400 ;  /* 0x0000040000067882 */ /* 0x000fe20000000000 */
[----:B------:R-:W-:-:S06]  /*3260*/  NOP ;  /* 0x0000000000007918 */ /* 0x000fcc0000000000 */
[----:B------:R-:W-:Y:S06]  /*3270*/  BAR.ARV 0x6, 0xa0 ;  /* 0x0182800000007b1d */ /* 0x000fec0000002000 */
[----:B------:R-:W4:Y:S01]  /*3280*/  LDCU UR8, c[0x0][0x38c] ;  /* 0x00007180ff0877ac */ /* 0x000f220008000800 */
[----:B------:R-:W-:Y:S01]  /*3290*/  LOP3.LUT R0, R0, 0xffff, RZ, 0xc0, !PT ;  /* 0x0000ffff00007812 */ /* 0x000fe200078ec0ff */
[----:B-1----:R-:W-:Y:S01]  /*32a0*/  IMAD.MOV.U32 R9, RZ, RZ, 0x1 ;  /* 0x00000001ff097424 */ /* 0x002fe200078e00ff */
[----:B------:R-:W-:Y:S01]  /*32b0*/  LOP3.LUT R8, R8, 0xffff, RZ, 0xc0, !PT ;  /* 0x0000ffff08087812 */ /* 0x000fe200078ec0ff */
[----:B------:R-:W-:Y:S01]  /*32c0*/  UMOV UR19, URZ ;  /* 0x000000ff00137c82 */ /* 0x000fe20008000000 */
[----:B------:R-:W-:Y:S01]  /*32d0*/  R2UR UR11, R0 ;  /* 0x00000000000b72ca */ /* 0x000fe200000e0000 */
[----:B------:R-:W-:Y:S01]  /*32e0*/  UMOV UR18, URZ ;  /* 0x000000ff00127c82 */ /* 0x000fe20008000000 */
[----:B------:R-:W-:Y:S01]  /*32f0*/  R2UR UR12, R8 ;  /* 0x00000000080c72ca */ /* 0x000fe200000e0000 */
[----:B------:R-:W-:Y:S01]  /*3300*/  IMAD.MOV.U32 R8, RZ, RZ, RZ ;  /* 0x000000ffff087224 */ /* 0x000fe200078e00ff */
[----:B------:R-:W-:Y:S01]  /*3310*/  UMOV UR17, URZ ;  /* 0x000000ff00117c82 */ /* 0x000fe20008000000 */
[----:B---3--:R-:W-:-:S02]  /*3320*/  ULEA UR7, UR7, UR6, 0x18 ;  /* 0x0000000607077291 */ /* 0x008fc4000f8ec0ff */
[----:B------:R-:W-:Y:S02]  /*3330*/  UISETP.NE.AND UP2, UPT, UR5, URZ, UPT ;  /* 0x000000ff0500728c */ /* 0x000fe4000bf45270 */
[----:B------:R-:W-:Y:S02]  /*3340*/  UIADD3 UR13, UPT, UPT, UR7, 0xc400, URZ ;  /* 0x0000c400070d7890 */ /* 0x000fe4000fffe0ff */
[----:B------:R-:W-:Y:S02]  /*3350*/  UIADD3 UR14, UPT, UPT, UR7, 0x1c400, URZ ;  /* 0x0001c400070e7890 */ /* 0x000fe4000fffe0ff */
[----:B----4-:R-:W-:Y:S01]  /*3360*/  UIADD3 UR8, UPT, UPT, UR8, 0x7f, URZ ;  /* 0x0000007f08087890 */ /* 0x010fe2000fffe0ff */
[----:B--2---:R-:W1:Y:S01]  /*3370*/  LDS R2, [UR7+0x120] ;  /* 0x00012007ff027984 */ /* 0x004e620008000800 */
[----:B------:R-:W-:Y:S02]  /*3380*/  USHF.R.U32.HI UR13, URZ, 0x4, UR13 ;  /* 0x00000004ff0d7899 */ /* 0x000fe4000801160d */
[----:B------:R-:W-:-:S02]  /*3390*/  USHF.R.S32.HI UR6, URZ, 0x1f, UR8 ;  /* 0x0000001fff067899 */ /* 0x000fc40008011408 */
[----:B------:R-:W-:Y:S02]  /*33a0*/  USHF.R.U32.HI UR14, URZ, 0x4, UR14 ;  /* 0x00000004ff0e7899 */ /* 0x000fe4000801160e */
[----:B------:R-:W-:Y:S02]  /*33b0*/  ULEA.HI UR6, UR6, UR8, URZ, 0x7 ;  /* 0x0000000806067291 */ /* 0x000fe4000f8f38ff */
[----:B------:R-:W-:Y:S02]  /*33c0*/  ULOP3.LUT UR13, UR13, 0x3fff, URZ, 0xc0, !UPT ;  /* 0x00003fff0d0d7892 */ /* 0x000fe4000f8ec0ff */
[----:B------:R-:W-:Y:S02]  /*33d0*/  USHF.R.S32.HI UR6, URZ, 0x7, UR6 ;  /* 0x00000007ff067899 */ /* 0x000fe40008011406 */
[----:B------:R-:W-:Y:S02]  /*33e0*/  ULOP3.LUT UR14, UR14, 0x3fff, URZ, 0xc0, !UPT ;  /* 0x00003fff0e0e7892 */ /* 0x000fe4000f8ec0ff */
[----:B------:R-:W-:Y:S01]  /*33f0*/  UISETP.LT.AND UP0, UPT, UR6, 0x1, UPT ;  /* 0x000000010600788c */ /* 0x000fe2000bf01270 */
[----:B------:R-:W-:Y:S01]  /*3400*/  UMOV UR28, 0x0 ;  /* 0x00000000001c7882 */ /* 0x000fe20000000000 */
[----:B------:R-:W-:Y:S01]  /*3410*/  UMOV UR29, 0x104004a0 ;  /* 0x104004a0001d7882 */ /* 0x000fe20000000000 */
[----:B------:R-:W-:-:S02]  /*3420*/  ULOP3.LUT UR13, UR13, 0x10000, URZ, 0xfc, !UPT ;  /* 0x000100000d0d7892 */ /* 0x000fc4000f8efcff */
[----:B------:R-:W-:Y:S02]  /*3430*/  ULOP3.LUT UR14, UR14, 0x10000, URZ, 0xfc, !UPT ;  /* 0x000100000e0e7892 */ /* 0x000fe4000f8efcff */
[----:B------:R-:W-:Y:S01]  /*3440*/  USEL UR20, UR6, 0x1, !UP0 ;  /* 0x0000000106147887 */ /* 0x000fe2000c000000 */
[----:B------:R-:W-:Y:S01]  /*3450*/  UMOV UR26, 0x0 ;  /* 0x00000000001a7882 */ /* 0x000fe20000000000 */
[----:B------:R-:W-:Y:S01]  /*3460*/  UMOV UR27, 0x104004a0 ;  /* 0x104004a0001b7882 */ /* 0x000fe20000000000 */
[----:B------:R-:W-:Y:S01]  /*3470*/  UMOV UR24, 0x0 ;  /* 0x0000000000187882 */ /* 0x000fe20000000000 */
[----:B------:R-:W-:Y:S01]  /*3480*/  UMOV UR25, 0x104004a0 ;  /* 0x104004a000197882 */ /* 0x000fe20000000000 */
[----:B------:R-:W-:Y:S01]  /*3490*/  UMOV UR22, 0x0 ;  /* 0x0000000000167882 */ /* 0x000fe20000000000 */
[----:B------:R-:W-:Y:S01]  /*34a0*/  UMOV UR23, 0x104004a0 ;  /* 0x104004a000177882 */ /* 0x000fe20000000000 */
[----:B-1----:R-:W-:Y:S02]  /*34b0*/  R2UR UR21, R2 ;  /* 0x00000000021572ca */ /* 0x002fe400000e0000 */
[----:B------:R-:W-:-:S13]  /*34c0*/  CS2R R2, SRZ ;  /* 0x0000000000027805 */ /* 0x000fda000001ff00 */
.L_x_74:
[C---:B------:R-:W-:Y:S02]  /*34d0*/  LEA R0, R8.reuse, UR7, 0x3 ;  /* 0x0000000708007c11 */ /* 0x040fe4000f8e18ff */
[----:B------:R-:W-:Y:S02]  /*34e0*/  SHF.L.U32 R5, R3, 0x1f, RZ ;  /* 0x0000001f03057819 */ /* 0x000fe400000006ff */
[----:B------:R-:W-:Y:S02]  /*34f0*/  LEA R4, R8, UR7, 0x4 ;  /* 0x0000000708047c11 */ /* 0x000fe4000f8e20ff */
[----:B------:R-:W1:Y:S02]  /*3500*/  SYNCS.PHASECHK.TRANS64.TRYWAIT P0, [R0+URZ+0x90], R5 ;  /* 0x00009005000075a7 */ /* 0x000e6400080011ff */
[----:B-1-34-:R-:W-:Y:S05]  /*3510*/  @!P0 BRA `(.L_x_67) ;  /* 0x0000008800088947 */ /* 0x01afea0003800000 */
.L_x_159:
[----:B-1----:R-:W1:Y:S01]  /*3520*/  LDS.128 R4, [R4+0x100] ;  /* 0x0001000004047984 */ /* 0x002e620000000c00 */
[----:B------:R-:W-:Y:S02]  /*3530*/  VIADD R0, R0, 0xa0 ;  /* 0x000000a000007836 */ /* 0x000fe40000000000 */
[----:B------:R-:W-:Y:S01]  /*3540*/  VIADD R8, R8, 0x1 ;  /* 0x0000000108087836 */ /* 0x000fe20000000000 */
[----:B------:R-:W-:Y:S01]  /*3550*/  @!PT LDS RZ, [RZ] ;  /* 0x00000000fffff984 */ /* 0x000fe20000000800 */
[----:B------:R-:W-:Y:S01]  /*3560*/  @!PT LDS RZ, [RZ] ;  /* 0x00000000fffff984 */ /* 0x000fe20000000800 */
[----:B------:R-:W-:Y:S01]  /*3570*/  @!PT LDS RZ, [RZ] ;  /* 0x00000000fffff984 */ /* 0x000fe20000000800 */
[----:B------:R-:W-:Y:S01]  /*3580*/  @!PT LDS RZ, [RZ] ;  /* 0x00000000fffff984 */ /* 0x000fe20000000800 */
[----:B------:R2:W-:Y:S06]  /*3590*/  MEMBAR.ALL.CTA ;  /* 0x0000000000007992 */ /* 0x0005ec0000008000 */
[----:B--2---:R-:W2:Y:S01]  /*35a0*/  FENCE.VIEW.ASYNC.S ;  /* 0x00000000000073c6 */ /* 0x004ea20000000000 */
[----:B------:R-:W-:-:S04]  /*35b0*/  PRMT R0, RZ, 0x654, R0 ;  /* 0x00000654ff007816 */ /* 0x000fc80000000000 */
[----:B--2---:R2:W-:Y:S01]  /*35c0*/  SYNCS.ARRIVE.TRANS64.RED.A1T0 RZ, [R0+URZ], RZ ;  /* 0x000000ff00ff79a7 */ /* 0x0045e200081004ff */
[----:B-1----:R-:W-:Y:S01]  /*35d0*/  LOP3.LUT P1, RZ, R6, 0x1, RZ, 0xc0, !PT ;  /* 0x0000000106ff7812 */ /* 0x002fe2000782c0ff */
[----:B--2---:R-:W-:-:S12]  /*35e0*/  BRA.U UP2, `(.L_x_68) ;  /* 0x0000000502087547 */ /* 0x004fd8000b800000 */
[----:B------:R-:W1:Y:S01]  /*35f0*/  LDCU UR8, c[0x0][0x38c] ;  /* 0x00007180ff0877ac */ /* 0x000e620008000800 */
[----:B------:R-:W-:Y:S02]  /*3600*/  PLOP3.LUT P2, PT, PT, PT, PT, 0x80, 0x8 ;  /* 0x000000000008781c */ /* 0x000fe40003f4f070 */
[----:B------:R-:W-:Y:S01]  /*3610*/  SHF.L.U32 R5, R9, 0x1f, RZ ;  /* 0x0000001f09057819 */ /* 0x000fe200000006ff */
[----:B------:R-:W-:Y:S02]  /*3620*/  ULEA UR9, UR19, UR7, 0x3 ;  /* 0x0000000713097291 */ /* 0x000fe4000f8e18ff */
[----:B------:R-:W-:Y:S02]  /*3630*/  ULEA UR10, UR19, UR21, 0x8 ;  /* 0x00000015130a7291 */ /* 0x000fe4000f8e40ff */
[----:B-1----:R-:W-:-:S06]  /*3640*/  UISETP.GE.AND UP0, UPT, UR8, 0x1, UPT ;  /* 0x000000010800788c */ /* 0x002fcc000bf06270 */
[----:B------:R-:W-:-:S05]  /*3650*/  PLOP3.LUT P0, PT, PT, PT, UP0, 0x80, 0x8 ;  /* 0x000000000008781c */ /* 0x000fca0003f0f008 */
[----:B------:R-:W-:-:S08]  /*3660*/  @UP0 ULEA UR8, UR18, UR7, 0x3 ;  /* 0x0000000712080291 */ /* 0x000fd0000f8e18ff */
[----:B------:R-:W-:-:S04]  /*3670*/  @P0 SHF.L.U32 R0, R2, 0x1f, RZ ;  /* 0x0000001f02000819 */ /* 0x000fc800000006ff */
[----:B------:R1:W2:Y:S01]  /*3680*/  @P0 SYNCS.PHASECHK.TRANS64.TRYWAIT P2, [UR8], R0 ;  /* 0x00000000ff0005a7 */ /* 0x0002a20008041108 */
[----:B------:R-:W3:Y:S02]  /*3690*/  SYNCS.PHASECHK.TRANS64.TRYWAIT P0, [UR9+0xc0], R5 ;  /* 0x0000c005ff0075a7 */ /* 0x000ee40008001109 */
[----:B-123--:R-:W-:Y:S05]  /*36a0*/  @!P0 BRA `(.L_x_69) ;  /* 0x0000008400b88947 */ /* 0x00efea0003800000 */
.L_x_161:
[----:B------:R-:W-:Y:S01]  /*36b0*/  UMOV UR16, UR17 ;  /* 0x0000001100107c82 */ /* 0x000fe20008000000 */
[----:B------:R-:W-:Y:S05]  /*36c0*/  BRA.U !UP0, `(.L_x_70) ;  /* 0x0000000108c07547 */ /* 0x000fea000b800000 */
[----:B------:R-:W-:Y:S02]  /*36d0*/  UIADD3 UR16, UPT, UPT, UR20, UR17, URZ ;  /* 0x0000001114107290 */ /* 0x000fe4000fffe0ff */
[----:B------:R-:W-:Y:S01]  /*36e0*/  UPLOP3.LUT UP3, UPT, UPT, UPT, UPT, 0x40, 0x4 ;  /* 0x000000000004789c */ /* 0x000fe20003f6e870 */
[----:B------:R-:W-:Y:S01]  /*36f0*/  UMOV UR15, UR6 ;  /* 0x00000006000f7c82 */ /* 0x000fe20008000000 */
[----:B------:R-:W-:-:S09]  /*3700*/  UMOV UR46, UR18 ;  /* 0x00000012002e7c82 */ /* 0x000fd20008000000 */
.L_x_73:
[----:B--2---:R-:W-:Y:S01]  /*3710*/  ULEA UR8, UR46, UR7, 0x3 ;  /* 0x000000072e087291 */ /* 0x004fe2000f8e18ff */
[----:B---3--:R-:W-:Y:S11]  /*3720*/  @P2 BRA `(.L_x_71) ;  /* 0x00000000000c2947 */ /* 0x008ff60003800000 */
[----:B-1----:R-:W-:Y:S04]  /*3730*/  SHF.L.U32 R5, R2, 0x1f, RZ ;  /* 0x0000001f02057819 */ /* 0x002fe800000006ff */
[----:B------:R-:W1:Y:S02]  /*3740*/  SYNCS.PHASECHK.TRANS64.TRYWAIT P0, [UR8], R5 ;  /* 0x00000005ff0075a7 */ /* 0x000e640008001108 */
[----:B-1----:R-:W-:Y:S05]  /*3750*/  @!P0 BRA `(.L_x_72) ;  /* 0x0000008400a48947 */ /* 0x002fea0003800000 */
.L_x_71:
[----:B------:R-:W-:Y:S01]  /*3760*/  UISETP.NE.AND UP0, UPT, UR15, 0x1, UPT ;  /* 0x000000010f00788c */ /* 0x000fe2000bf05270 */
[----:B------:R-:W-:Y:S01]  /*3770*/  PLOP3.LUT P2, PT, PT, PT, PT, 0x80, 0x8 ;  /* 0x000000000008781c */ /* 0x000fe20003f4f070 */
[----:B------:R-:W-:Y:S02]  /*3780*/  UIADD3 UR18, UPT, UPT, UR46, 0x1, URZ ;  /* 0x000000012e127890 */ /* 0x000fe4000fffe0ff */
[----:B------:R-:W-:Y:S02]  /*3790*/  ULEA UR32, UR46, UR14, 0xa ;  /* 0x0000000e2e207291 */ /* 0x000fe4000f8e50ff */
[----:B------:R-:W-:Y:S01]  /*37a0*/  UISETP.NE.AND UP1, UPT, UR18, 0x4, UPT ;  /* 0x000000041200788c */ /* 0x000fe2000bf25270 */
[----:B------:R-:W-:Y:S01]  /*37b0*/  PLOP3.LUT P0, PT, PT, PT, UP0, 0x80, 0x8 ;  /* 0x000000000008781c */ /* 0x000fe20003f0f008 */
[----:B------:R-:W-:Y:S02]  /*37c0*/  UIADD3 UR44, UPT, UPT, UR32, 0x2, URZ ;  /* 0x00000002202c7890 */ /* 0x000fe4000fffe0ff */
[----:B------:R-:W-:Y:S02]  /*37d0*/  USEL UR31, URZ, 0x1, UP1 ;  /* 0x00000001ff1f7887 */ /* 0x000fe40008800000 */
[----:B------:R-:W-:Y:S02]  /*37e0*/  USEL UR18, UR18, URZ, UP1 ;  /* 0x000000ff12127287 */ /* 0x000fe40008800000 */
[----:B------:R-:W-:Y:S02]  /*37f0*/  UIADD3 UR40, UPT, UPT, UR32, 0x4, URZ ;  /* 0x0000000420287890 */ /* 0x000fe4000fffe0ff */
[----:B------:R-:W-:Y:S01]  /*3800*/  @UP0 ULEA UR30, UR18, UR7, 0x3 ;  /* 0x00000007121e0291 */ /* 0x000fe2000f8e18ff */
[----:B------:R-:W-:Y:S01]  /*3810*/  LOP3.LUT R2, R2, UR31, RZ, 0x3c, !PT ;  /* 0x0000001f02027c12 */ /* 0x000fe2000f8e3cff */
[----:B------:R-:W-:Y:S02]  /*3820*/  UIADD3 UR36, UPT, UPT, UR32, 0x6, URZ ;  /* 0x0000000620247890 */ /* 0x000fe4000fffe0ff */
[----:B------:R-:W-:Y:S01]  /*3830*/  UIADD3 UR8, UPT, UPT, UR8, 0x20, URZ ;  /* 0x0000002008087890 */ /* 0x000fe2000fffe0ff */
[----:B-1----:R-:W-:Y:S01]  /*3840*/  @P0 SHF.L.U32 R0, R2, 0x1f, RZ ;  /* 0x0000001f02000819 */ /* 0x002fe200000006ff */
[----:B------:R-:W-:Y:S02]  /*3850*/  UIADD3 UR17, UPT, UPT, UR17, 0x1, URZ ;  /* 0x0000000111117890 */ /* 0x000fe4000fffe0ff */
[----:B------:R-:W-:Y:S01]  /*3860*/  UIADD3 UR15, UPT, UPT, UR15, -0x1, URZ ;  /* 0xffffffff0f0f7890 */ /* 0x000fe2000fffe0ff */
[----:B------:R2:W3:Y:S01]  /*3870*/  @P0 SYNCS.PHASECHK.TRANS64.TRYWAIT P2, [UR30], R0 ;  /* 0x00000000ff0005a7 */ /* 0x0004e2000804111e */
[----:B------:R-:W-:Y:S02]  /*3880*/  ULEA UR30, UR46, UR13, 0xa ;  /* 0x0000000d2e1e7291 */ /* 0x000fe4000f8e50ff */
[----:B------:R-:W-:Y:S02]  /*3890*/  UISETP.NE.AND UP0, UPT, UR17, UR16, UPT ;  /* 0x000000101100728c */ /* 0x000fe4000bf05270 */
[----:B------:R-:W-:Y:S02]  /*38a0*/  UIADD3 UR42, UPT, UPT, UR30, 0x2, URZ ;  /* 0x000000021e2a7890 */ /* 0x000fe4000fffe0ff */
[----:B------:R-:W-:Y:S02]  /*38b0*/  UIADD3 UR38, UPT, UPT, UR30, 0x4, URZ ;  /* 0x000000041e267890 */ /* 0x000fe4000fffe0ff */
[----:B------:R-:W-:Y:S01]  /*38c0*/  UIADD3 UR34, UPT, UPT, UR30, 0x6, URZ ;  /* 0x000000061e227890 */ /* 0x000fe2000fffe0ff */
[----:B------:R-:W-:Y:S01]  /*38d0*/  UMOV UR33, 0x40004040 ;  /* 0x4000404000217882 */ /* 0x000fe20000000000 */
[----:B------:R-:W-:Y:S01]  /*38e0*/  UMOV UR31, 0x40004040 ;  /* 0x40004040001f7882 */ /* 0x000fe20000000000 */
[----:B------:R-:W-:Y:S01]  /*38f0*/  UMOV UR45, 0x40004040 ;  /* 0x40004040002d7882 */ /* 0x000fe20000000000 */
[----:B------:R2:W-:Y:S01]  /*3900*/  UTCIMMA.2CTA gdesc[UR30], gdesc[UR32], tmem[UR10], tmem[UR28], idesc[UR29], UP3 ;  /* 0x00ff1c201e0075ea */ /* 0x0005e20009a0010a */
[----:B------:R-:W-:Y:S01]  /*3910*/  UPLOP3.LUT UP3, UPT, UPT, UPT, UPT, 0x80, 0x8 ;  /* 0x000000000008789c */ /* 0x000fe20003f6f070 */
[----:B------:R-:W-:Y:S01]  /*3920*/  UMOV UR43, 0x40004040 ;  /* 0x40004040002b7882 */ /* 0x000fe20000000000 */
[----:B------:R-:W-:Y:S01]  /*3930*/  UMOV UR41, 0x40004040 ;  /* 0x4000404000297882 */ /* 0x000fe20000000000 */
[----:B------:R2:W-:Y:S01]  /*3940*/  UTCIMMA.2CTA gdesc[UR42], gdesc[UR44], tmem[UR10], tmem[UR26], idesc[UR27], UPT ;  /* 0x00ff1a2c2a0075ea */ /* 0x0005e2000ba0010a */
[----:B------:R-:W-:Y:S01]  /*3950*/  UMOV UR39, 0x40004040 ;  /* 0x4000404000277882 */ /* 0x000fe20000000000 */
[----:B------:R-:W-:Y:S01]  /*3960*/  UMOV UR37, 0x40004040 ;  /* 0x4000404000257882 */ /* 0x000fe20000000000 */
[----:B------:R-:W-:Y:S01]  /*3970*/  UMOV UR35, 0x40004040 ;  /* 0x4000404000237882 */ /* 0x000fe20000000000 */
[----:B------:R2:W-:Y:S01]  /*3980*/  UTCIMMA.2CTA gdesc[UR38], gdesc[UR40], tmem[UR10], tmem[UR24], idesc[UR25], UPT ;  /* 0x00ff1828260075ea */ /* 0x0005e2000ba0010a */
[----:B------:R2:W-:Y:S01]  /*3990*/  UTCIMMA.2CTA gdesc[UR34], gdesc[UR36], tmem[UR10], tmem[UR22], idesc[UR23], UPT ;  /* 0x00ff1624220075ea */ /* 0x0005e2000ba0010a */
[----:B------:R2:W-:Y:S01]  /*39a0*/  UTCBAR.2CTA.MULTICAST [UR8], URZ, UR12 ;  /* 0x000000ff080073e9 */ /* 0x0005e2000820080c */
[----:B------:R-:W-:Y:S01]  /*39b0*/  UMOV UR46, UR18 ;  /* 0x00000012002e7c82 */ /* 0x000fe20008000000 */
[----:B------:R-:W-:Y:S05]  /*39c0*/  BRA.U UP0, `(.L_x_73) ;  /* 0xfffffffd00507547 */ /* 0x000fea000b83ffff */
.L_x_70:
[----:B------:R-:W-:Y:S01]  /*39d0*/  UIADD3 UR9, UPT, UPT, UR9, 0xb0, URZ ;  /* 0x000000b009097890 */ /* 0x000fe2000fffe0ff */
[----:B------:R-:W-:-:S08]  /*39e0*/  UMOV UR17, UR16 ;  /* 0x0000001000117c82 */ /* 0x000fd00008000000 */
[----:B------:R4:W-:Y:S01]  /*39f0*/  UTCBAR.2CTA.MULTICAST [UR9], URZ, UR11 ;  /* 0x000000ff090073e9 */ /* 0x0009e2000820080b */
[----:B------:R-:W-:Y:S02]  /*3a00*/  NOP ;  /* 0x0000000000007918 */ /* 0x000fe40000000000 */
.L_x_68:
[----:B------:R-:W-:Y:S01]  /*3a10*/  UIADD3 UR19, UPT, UPT, UR19, 0x1, URZ ;  /* 0x0000000113137890 */ /* 0x000fe2000fffe0ff */
[----:B------:R-:W-:-:S03]  /*3a20*/  ISETP.NE.AND P0, PT, R8, 0x2, PT ;  /* 0x000000020800780c */ /* 0x000fc60003f05270 */
[----:B------:R-:W-:Y:S01]  /*3a30*/  UISETP.NE.AND UP0, UPT, UR19, 0x2, UPT ;  /* 0x000000021300788c */ /* 0x000fe2000bf05270 */
[----:B-12---:R-:W-:Y:S02]  /*3a40*/  SEL R0, RZ, 0x1, P0 ;  /* 0x00000001ff007807 */ /* 0x006fe40000000000 */
[----:B------:R-:W-:Y:S01]  /*3a50*/  SEL R8, R8, RZ, P0 ;  /* 0x000000ff08087207 */ /* 0x000fe20000000000 */
[----:B------:R-:W-:Y:S01]  /*3a60*/  USEL UR8, URZ, 0x1, UP0 ;  /* 0x00000001ff087887 */ /* 0x000fe20008000000 */
[----:B------:R-:W-:Y:S01]  /*3a70*/  LOP3.LUT R3, R3, R0, RZ, 0x3c, !PT ;  /* 0x0000000003037212 */ /* 0x000fe200078e3cff */
[----:B------:R-:W-:-:S04]  /*3a80*/  USEL UR19, UR19, URZ, UP0 ;  /* 0x000000ff13137287 */ /* 0x000fc80008000000 */
[----:B------:R-:W-:Y:S01]  /*3a90*/  LOP3.LUT R9, R9, UR8, RZ, 0x3c, !PT ;  /* 0x0000000809097c12 */ /* 0x000fe2000f8e3cff */
[----:B------:R-:W-:Y:S07]  /*3aa0*/  @P1 BRA `(.L_x_74) ;  /* 0xfffffff800881947 */ /* 0x000fee000383ffff */
[----:B------:R-:W1:Y:S01]  /*3ab0*/  S2UR UR6, SR_CgaCtaId ;  /* 0x00000000000679c3 */ /* 0x000e620000008800 */
[----:B------:R-:W-:Y:S01]  /*3ac0*/  ELECT P0, URZ, PT ;  /* 0x0000000000ff782f */ /* 0x000fe20003800000 */
[----:B------:R-:W-:Y:S01]  /*3ad0*/  HFMA2 R0, -RZ, RZ, 0, 5.9604644775390625e-08 ;  /* 0x00000001ff007431 */ /* 0x000fe200000001ff */
[----:B------:R-:W-:-:S05]  /*3ae0*/  UMOV UR8, 0x40 ;  /* 0x0000004000087882 */ /* 0x000fca0000000000 */
[----:B------:R-:W-:Y:S01]  /*3af0*/  UVIRTCOUNT.DEALLOC.SMPOOL 0x80 ;  /* 0x000000800000784c */ /* 0x000fe20000000000 */
[----:B------:R-:W-:Y:S02]  /*3b00*/  UISETP.NE.AND UP0, UPT, UR5, URZ, UPT ;  /* 0x000000ff0500728c */ /* 0x000fe4000bf05270 */
[----:B-1----:R-:W-:-:S09]  /*3b10*/  ULEA UR6, UR6, UR8, 0x18 ;  /* 0x0000000806067291 */ /* 0x002fd2000f8ec0ff */
[----:B------:R1:W-:Y:S01]  /*3b20*/  @P0 STS.U8 [UR6+0x1c], R0 ;  /* 0x00001c00ff000988 */ /* 0x0003e20008000006 */
[----:B------:R-:W-:Y:S05]  /*3b30*/  BRA.U UP0, `(.L_x_75) ;  /* 0x0000000100587547 */ /* 0x000fea000b800000 */
[----:B------:R-:W-:Y:S01]  /*3b40*/  UIADD3 UR8, UPT, UPT, UR7, 0xc0, URZ ;  /* 0x000000c007087890 */ /* 0x000fe2000fffe0ff */
[----:B------:R-:W-:-:S03]  /*3b50*/  SHF.L.U32 R3, R9, 0x1f, RZ ;  /* 0x0000001f09037819 */ /* 0x000fc600000006ff */
[----:B------:R-:W-:-:S09]  /*3b60*/  ULEA UR5, UR19, UR8, 0x3 ;  /* 0x0000000813057291 */ /* 0x000fd2000f8e18ff */
[----:B------:R-:W2:Y:S02]  /*3b70*/  SYNCS.PHASECHK.TRANS64.TRYWAIT P0, [UR5], R3 ;  /* 0x00000003ff0075a7 */ /* 0x000ea40008001105 */
[----:B--2---:R-:W-:Y:S05]  /*3b80*/  @!P0 BRA `(.L_x_76) ;  /* 0x0000008000b08947 */ /* 0x004fea0003800000 */
.L_x_164:
[----:B----4-:R-:W-:-:S04]  /*3b90*/  UIADD3 UR9, UPT, UPT, UR19, 0x1, URZ ;  /* 0x0000000113097890 */ /* 0x010fc8000fffe0ff */
[----:B------:R-:W-:-:S04]  /*3ba0*/  UISETP.NE.AND UP1, UPT, UR9, 0x2, UPT ;  /* 0x000000020900788c */ /* 0x000fc8000bf25270 */
[----:B------:R-:W-:Y:S02]  /*3bb0*/  USEL UR5, URZ, 0x1, UP1 ;  /* 0x00000001ff057887 */ /* 0x000fe40008800000 */
[----:B------:R-:W-:-:S04]  /*3bc0*/  USEL UR9, UR9, URZ, UP1 ;  /* 0x000000ff09097287 */ /* 0x000fc80008800000 */
[----:B------:R-:W-:Y:S01]  /*3bd0*/  ULEA UR9, UR9, UR8, 0x3 ;  /* 0x0000000809097291 */ /* 0x000fe2000f8e18ff */
[----:B-1----:R-:W-:-:S04]  /*3be0*/  LOP3.LUT R3, R9, UR5, RZ, 0x3c, !PT ;  /* 0x0000000509037c12 */ /* 0x002fc8000f8e3cff */
[----:B------:R-:W-:Y:S01]  /*3bf0*/  SHF.L.U32 R3, R3, 0x1f, RZ ;  /* 0x0000001f03037819 */ /* 0x000fe200000006ff */
[----:B------:R-:W-:-:S04]  /*3c00*/  IMAD.U32 R0, RZ, RZ, UR9 ;  /* 0x00000009ff007e24 */ /* 0x000fc8000f8e00ff */
[----:B------:R1:W2:Y:S03]  /*3c10*/  SYNCS.PHASECHK.TRANS64.TRYWAIT P0, [R0+URZ], R3 ;  /* 0x00000003000075a7 */ /* 0x0002a600080011ff */
[----:B--2---:R-:W-:Y:S05]  /*3c20*/  @!P0 NANOSLEEP.SYNCS 0x989680 ;  /* 0x009896800000895d */ /* 0x004fea0003900000 */
[----:B------:R-:W2:Y:S02]  /*3c30*/  @!P0 SYNCS.PHASECHK.TRANS64 P0, [R0+URZ], R3 ;  /* 0x00000003000085a7 */ /* 0x000ea400080010ff */
[----:B--2---:R-:W-:Y:S05]  /*3c40*/  @P0 BRA `(.L_x_77) ;  /* 0x0000000000200947 */ /* 0x004fea0003800000 */
.L_x_78:
[----:B--2---:R2:W4:Y:S02]  /*3c50*/  SYNCS.PHASECHK.TRANS64.TRYWAIT P0, [R0+URZ], R3 ;  /* 0x00000003000075a7 */ /* 0x00452400080011ff */
[----:B----4-:R-:W-:Y:S05]  /*3c60*/  @!P0 NANOSLEEP.SYNCS 0x989680 ;  /* 0x009896800000895d */ /* 0x010fea0003900000 */
[----:B------:R-:W4:Y:S02]  /*3c70*/  @!P0 SYNCS.PHASECHK.TRANS64 P0, [R0+URZ], R3 ;  /* 0x00000003000085a7 */ /* 0x000f2400080010ff */
[----:B----4-:R-:W-:Y:S05]  /*3c80*/  @!P0 BRA `(.L_x_78) ;  /* 0xfffffffc00f08947 */ /* 0x010fea000383ffff */
[----:B------:R-:W-:Y:S05]  /*3c90*/  BRA `(.L_x_77) ;  /* 0x00000000000c7947 */ /* 0x000fea0003800000 */
.L_x_75:
[----:B------:R-:W-:-:S04]  /*3ca0*/  UIADD3 UR5, UPT, UPT, UR7, 0xf0, URZ ;  /* 0x000000f007057890 */ /* 0x000fc8000fffe0ff */
[----:B------:R-:W-:-:S09]  /*3cb0*/  UPRMT UR5, UR4, 0x654, UR5 ;  /* 0x0000065404057896 */ /* 0x000fd20008000005 */
[----:B------:R-:W-:Y:S03]  /*3cc0*/  SYNCS.ARRIVE.TRANS64.RED.A1T0 RZ, [UR5], RZ ;  /* 0x000000ffffff79a7 */ /* 0x000fe60008100405 */
.L_x_77:
[----:B-12---:R-:W-:Y:S01]  /*3cd0*/  SHF.L.U32 R3, RZ, 0x1f, RZ ;  /* 0x0000001fff037819 */ /* 0x006fe200000006ff */
[----:B------:R-:W-:Y:S01]  /*3ce0*/  UIADD3 UR5, UPT, UPT, UR7, 0xf0, URZ ;  /* 0x000000f007057890 */ /* 0x000fe2000fffe0ff */
[----:B------:R-:W-:Y:S02]  /*3cf0*/  PLOP3.LUT P0, PT, PT, PT, UP0, 0x80, 0x8 ;  /* 0x000000000008781c */ /* 0x000fe40003f0f008 */
[----:B------:R-:W1:Y:S02]  /*3d00*/  SYNCS.PHASECHK.TRANS64.TRYWAIT P1, [UR7+0xf0], R3 ;  /* 0x0000f003ff0075a7 */ /* 0x000e640008021107 */
[----:B-1----:R-:W-:Y:S09]  /*3d10*/  @!P1 BRA `(.L_x_79) ;  /* 0x0000008000649947 */ /* 0x002ff20003800000 */
.L_x_166:
[----:B------:R-:W-:Y:S01]  /*3d20*/  @!UP0 UPRMT UR5, UR4, 0x654, UR5 ;  /* 0x0000065404058896 */ /* 0x000fe20008000005 */
[----:B------:R-:W-:Y:S02]  /*3d30*/  UMOV UR8, 0xffff ;  /* 0x0000ffff00087882 */ /* 0x000fe40000000000 */
[----:B------:R-:W-:-:S06]  /*3d40*/  UMOV UR4, 0x1 ;  /* 0x0000000100047882 */ /* 0x000fcc0000000000 */
[----:B------:R-:W-:Y:S01]  /*3d50*/  @!P0 SYNCS.ARRIVE.TRANS64.RED.A1T0 RZ, [UR5], RZ ;  /* 0x000000ffffff89a7 */ /* 0x000fe20008100405 */
[----:B------:R-:W-:Y:S01]  /*3d60*/  NOP ;  /* 0x0000000000007918 */ /* 0x000fe20000000000 */
[----:B-1----:R-:W1:Y:S01]  /*3d70*/  LDS R0, [UR6+0x14] ;  /* 0x00001406ff007984 */ /* 0x002e620008000800 */
[----:B------:R-:W-:-:S04]  /*3d80*/  ULOP3.LUT UR5, UR21, 0xffff, URZ, 0xc0, !UPT ;  /* 0x0000ffff15057892 */ /* 0x000fc8000f8ec0ff */
[----:B------:R-:W-:-:S04]  /*3d90*/  USHF.R.U32.HI UR5, URZ, 0x5, UR5 ;  /* 0x00000005ff057899 */ /* 0x000fc80008011605 */
[----:B------:R-:W-:Y:S02]  /*3da0*/  USHF.L.U32 UR8, UR8, UR5, URZ ;  /* 0x0000000508087299 */ /* 0x000fe400080006ff */
[----:B------:R-:W-:-:S04]  /*3db0*/  USHF.L.U32 UR4, UR4, UR5, URZ ;  /* 0x0000000504047299 */ /* 0x000fc800080006ff */
[----:B-1----:R-:W-:-:S04]  /*3dc0*/  LOP3.LUT R0, R0, UR8, RZ, 0xc0, !PT ;  /* 0x0000000800007c12 */ /* 0x002fc8000f8ec0ff */
[----:B------:R-:W-:-:S13]  /*3dd0*/  ISETP.NE.AND P0, PT, R0, UR8, PT ;  /* 0x0000000800007c0c */ /* 0x000fda000bf05270 */
[----:B------:R-:W-:Y:S05]  /*3de0*/  @P0 BRA `(.L_x_80) ;  /* 0x0000000000580947 */ /* 0x000fea0003800000 */
[----:B------:R-:W1:Y:S02]  /*3df0*/  LDS R0, [UR6+0x18] ;  /* 0x00001806ff007984 */ /* 0x000e640008000800 */
[----:B-1----:R-:W-:-:S04]  /*3e00*/  LOP3.LUT R0, R0, UR4, RZ, 0xc0, !PT ;  /* 0x0000000400007c12 */ /* 0x002fc8000f8ec0ff */
[----:B------:R-:W-:-:S13]  /*3e10*/  ISETP.NE.AND P0, PT, R0, UR4, PT ;  /* 0x0000000400007c0c */ /* 0x000fda000bf05270 */
[----:B------:R-:W-:Y:S05]  /*3e20*/  @P0 BRA `(.L_x_81) ;  /* 0x00000000003c0947 */ /* 0x000fea0003800000 */
[----:B------:R-:W1:Y:S01]  /*3e30*/  S2R R2, SR_LANEID ;  /* 0x0000000000027919 */ /* 0x000e620000000000 */
[----:B------:R-:W-:Y:S01]  /*3e40*/  ULOP3.LUT UR8, URZ, UR8, URZ, 0x33, !UPT ;  /* 0x00000008ff087292 */ /* 0x000fe2000f8e33ff */
[----:B------:R-:W-:Y:S01]  /*3e50*/  LOP3.LUT R4, RZ, UR4, RZ, 0x33, !PT ;  /* 0x00000004ff047c12 */ /* 0x000fe2000f8e33ff */
[----:B------:R-:W-:Y:S02]  /*3e60*/  VOTEU.ANY UR7, UPT, PT ;  /* 0x0000000000077886 */ /* 0x000fe400038e0100 */
[----:B------:R-:W-:Y:S01]  /*3e70*/  UFLO.U32 UR7, UR7 ;  /* 0x00000007000772bd */ /* 0x000fe200080e0000 */
[----:B------:R-:W2:Y:S01]  /*3e80*/  REDUX UR4, R4 ;  /* 0x00000000040473c4 */ /* 0x000ea20000000000 */
[----:B------:R-:W-:-:S06]  /*3e90*/  IMAD.U32 R0, RZ, RZ, UR8 ;  /* 0x00000008ff007e24 */ /* 0x000fcc000f8e00ff */
[----:B------:R1:W-:Y:S01]  /*3ea0*/  UTCATOMSWS.AND URZ, UR8 ;  /* 0x0000000800ff79e3 */ /* 0x0003e20008000000 */
[----:B------:R-:W3:Y:S01]  /*3eb0*/  REDUX UR5, R0 ;  /* 0x00000000000573c4 */ /* 0x000ee20000000000 */
[----:B-1----:R-:W-:Y:S01]  /*3ec0*/  ISETP.EQ.U32.AND P0, PT, R2, UR7, PT ;  /* 0x0000000702007c0c */ /* 0x002fe2000bf02070 */
[----:B--2---:R-:W-:Y:S01]  /*3ed0*/  IMAD.U32 R2, RZ, RZ, UR4 ;  /* 0x00000004ff027e24 */ /* 0x004fe2000f8e00ff */
[----:B---3--:R-:W-:-:S11]  /*3ee0*/  MOV R3, UR5 ;  /* 0x0000000500037c02 */ /* 0x008fd60008000f00 */
[----:B------:R1:W-:Y:S04]  /*3ef0*/  @P0 ATOMS.AND RZ, [UR6+0x14], R3 ;  /* 0x00001403ffff098c */ /* 0x0003e8000a800006 */
[----:B------:R1:W-:Y:S01]  /*3f00*/  @P0 ATOMS.AND RZ, [UR6+0x18], R2 ;  /* 0x00001802ffff098c */ /* 0x0003e2000a800006 */
[----:B------:R-:W-:Y:S05]  /*3f10*/  BRA `(.L_x_82) ;  /* 0x0000000000147947 */ /* 0x000fea0003800000 */
.L_x_81:
[----:B------:R-:W-:Y:S02]  /*3f20*/  MOV R2, 0x3f40 ;  /* 0x00003f4000027802 */ /* 0x000fe40000000f00 */
[----:B---345:R-:W-:Y:S05]  /*3f30*/  CALL.REL.NOINC `($__internal_0_$__cuda_sm10x_tcgen05_guardrail_trap_col_being_dealloced_not_returned_by_alloc) ;  /* 0x0000008400407944 */ /* 0x038fea0003c00000 */
[----:B------:R-:W-:Y:S05]  /*3f40*/  BRA `(.L_x_82) ;  /* 0x0000000000087947 */ /* 0x000fea0003800000 */
.L_x_80:
[----:B------:R-:W-:Y:S02]  /*3f50*/  MOV R2, 0x3f70 ;  /* 0x00003f7000027802 */ /* 0x000fe40000000f00 */
[----:B---345:R-:W-:Y:S05]  /*3f60*/  CALL.REL.NOINC `($__internal_2_$__cuda_sm10x_tcgen05_guardrail_trap_unallocated_columns_being_dealloced) ;  /* 0x00000084004c7944 */ /* 0x038fea0003c00000 */
.L_x_82:
[----:B------:R-:W-:Y:S01]  /*3f70*/  NOP ;  /* 0x0000000000007918 */ /* 0x000fe20000000000 */
[----:B----4-:R-:W-:Y:S05]  /*3f80*/  EXIT ;  /* 0x000000000000794d */ /* 0x010fea0003800000 */
.L_x_55:
[----:B------:R-:W-:-:S09]  /*3f90*/  UISETP.NE.OR UP5, UPT, UR10, 0x3, !UP5 ;  /* 0x000000030a00788c */ /* 0x000fd2000efa5670 */
[----:B------:R-:W-:Y:S05]  /*3fa0*/  BRA.U UP5, `(.L_x_83) ;  /* 0x0000001105147547 */ /* 0x000fea000b800000 */
[----:B------:R-:W1:Y:S01]  /*3fb0*/  LDC R0, c[0x0][0xb30] ;  /* 0x0002cc00ff007b82 */ /* 0x000e620000000800 */
[----:B------:R-:W2:Y:S01]  /*3fc0*/  LDCU.64 UR8, c[0x0][0x888] ;  /* 0x00011100ff0877ac */ /* 0x000ea20008000a00 */
[----:B------:R-:W-:Y:S02]  /*3fd0*/  HFMA2 R29, -RZ, RZ, 0, 0 ;  /* 0x00000000ff1d7431 */ /* 0x000fe400000001ff */
[----:B------:R-:W-:Y:S01]  /*3fe0*/  IMAD.MOV.U32 R31, RZ, RZ, 0x1 ;  /* 0x00000001ff1f7424 */ /* 0x000fe200078e00ff */
[----:B------:R-:W-:Y:S01]  /*3ff0*/  MOV R23, 0x2000 ;  /* 0x0000200000177802 */ /* 0x000fe20000000f00 */
[----:B------:R-:W3:Y:S01]  /*4000*/  LDCU.64 UR4, c[0x0][0x890] ;  /* 0x00011200ff0477ac */ /* 0x000ee20008000a00 */
[----:B------:R-:W-:Y:S01]  /*4010*/  IMAD.MOV.U32 R30, RZ, RZ, RZ ;  /* 0x000000ffff1e7224 */ /* 0x000fe200078e00ff */
[----:B------:R-:W4:Y:S01]  /*4020*/  LDC R19, c[0x0][0x370] ;  /* 0x0000dc00ff137b82 */ /* 0x000f220000000800 */
[----:B------:R-:W-:Y:S01]  /*4030*/  UMOV UR7, 0x400 ;  /* 0x0000040000077882 */ /* 0x000fe20000000000 */
[----:B------:R-:W-:-:S02]  /*4040*/  UPLOP3.LUT UP1, UPT, UPT, UPT, UPT, 0x40, 0x4 ;  /* 0x000000000004789c */ /* 0x000fc40003f2e870 */
[----:B------:R-:W-:-:S04]  /*4050*/  ULEA UR7, UR37, UR7, 0x18 ;  /* 0x0000000725077291 */ /* 0x000fc8000f8ec0ff */
[----:B------:R-:W4:Y:S01]  /*4060*/  LDC R2, c[0x0][0xb0c] ;  /* 0x0002c300ff027b82 */ /* 0x000f220000000800 */
[----:B------:R-:W-:Y:S02]  /*4070*/  UIADD3 UR13, UPT, UPT, UR7, 0x58, URZ ;  /* 0x00000058070d7890 */ /* 0x000fe4000fffe0ff */
[----:B--2---:R-:W-:Y:S02]  /*4080*/  UISETP.NE.U32.AND UP2, UPT, UR8, URZ, UPT ;  /* 0x000000ff0800728c */ /* 0x004fe4000bf45070 */
[----:B------:R-:W-:Y:S02]  /*4090*/  UIADD3 UR33, UPT, UPT, UR7, 0x40, URZ ;  /* 0x0000004007217890 */ /* 0x000fe4000fffe0ff */
[----:B---3--:R-:W-:Y:S01]  /*40a0*/  UISETP.NE.U32.AND UP3, UPT, UR4, URZ, UPT ;  /* 0x000000ff0400728c */ /* 0x008fe2000bf65070 */
[----:B------:R-:W2:Y:S01]  /*40b0*/  LDC R18, c[0x0][0xb20] ;  /* 0x0002c800ff127b82 */ /* 0x000ea20000000800 */
[----:B-1----:R-:W-:Y:S01]  /*40c0*/  ISETP.NE.AND P1, PT, R0, 0x1, PT ;  /* 0x000000010000780c */ /* 0x002fe20003f25270 */
[----:B------:R-:W-:-:S02]  /*40d0*/  UISETP.NE.AND.EX UP2, UPT, UR9, URZ, UPT, UP2 ;  /* 0x000000ff0900728c */ /* 0x000fc4000bf45320 */
[----:B------:R-:W-:Y:S02]  /*40e0*/  UIADD3 UR25, UPT, UPT, UR7, 0x48, URZ ;  /* 0x0000004807197890 */ /* 0x000fe4000fffe0ff */
[----:B------:R-:W-:Y:S02]  /*40f0*/  UIADD3 UR17, UPT, UPT, UR7, 0x50, URZ ;  /* 0x0000005007117890 */ /* 0x000fe4000fffe0ff */
[----:B------:R-:W1:Y:S01]  /*4100*/  LDC.64 R32, c[0x0][0x348] ;  /* 0x0000d200ff207b82 */ /* 0x000e620000000a00 */
[----:B------:R-:W-:Y:S02]  /*4110*/  UPRMT UR13, UR37, 0x654, UR13 ;  /* 0x00000654250d7896 */ /* 0x000fe4000800000d */
[----:B------:R-:W-:-:S05]  /*4120*/  UISETP.NE.AND.EX UP3, UPT, UR5, URZ, UPT, UP3 ;  /* 0x000000ff0500728c */ /* 0x000fca000bf65330 */
[----:B------:R-:W3:Y:S08]  /*4130*/  LDC.64 R16, c[0x0][0xb10] ;  /* 0x0002c400ff107b82 */ /* 0x000ef00000000a00 */
[----:B------:R-:W1:Y:S08]  /*4140*/  LDC.64 R6, c[0x0][0xb18] ;  /* 0x0002c600ff067b82 */ /* 0x000e700000000a00 */
[----:B------:R-:W1:Y:S08]  /*4150*/  LDC.64 R4, c[0x0][0xb28] ;  /* 0x0002ca00ff047b82 */ /* 0x000e700000000a00 */
[----:B--2-4-:R-:W1:Y:S02]  /*4160*/  LDC R22, c[0x0][0x374] ;  /* 0x0000dd00ff167b82 */ /* 0x014e640000000800 */
.L_x_94:
[C---:B------:R-:W-:Y:S02]  /*4170*/  LEA R0, R30.reuse, UR7, 0x3 ;  /* 0x000000071e007c11 */ /* 0x040fe4000f8e18ff */
[----:B------:R-:W-:Y:S02]  /*4180*/  SHF.L.U32 R3, R29, 0x1f, RZ ;  /* 0x0000001f1d037819 */ /* 0x000fe400000006ff */
[----:B------:R-:W-:Y:S02]  /*4190*/  LEA R24, R30, UR7, 0x4 ;  /* 0x000000071e187c11 */ /* 0x000fe4000f8e20ff */
[----:B--2---:R-:W2:Y:S02]  /*41a0*/  SYNCS.PHASECHK.TRANS64.TRYWAIT P0, [R0+URZ+0x90], R3 ;  /* 0x00009003000075a7 */ /* 0x004ea400080011ff */
[----:B--2---:R-:W-:Y:S05]  /*41b0*/  @!P0 BRA `(.L_x_84) ;  /* 0x0000007c00548947 */ /* 0x004fea0003800000 */
.L_x_167:
[----:B------:R-:W-:Y:S01]  /*41c0*/  ISETP.GE.AND P0, PT, R72, 0x1, PT ;  /* 0x000000014800780c */ /* 0x000fe20003f06270 */
[----:B------:R-:W4:Y:S01]  /*41d0*/  LDS.128 R24, [R24+0x100] ;  /* 0x0001000018187984 */ /* 0x000f220000000c00 */
[----:B--2---:R-:W-:Y:S01]  /*41e0*/  VIADD R0, R0, 0xa0 ;  /* 0x000000a000007836 */ /* 0x004fe20000000000 */
[----:B------:R-:W-:Y:S01]  /*41f0*/  @!PT LDS RZ, [RZ] ;  /* 0x00000000fffff984 */ /* 0x000fe20000000800 */
[----:B------:R-:W-:Y:S01]  /*4200*/  @!PT LDS RZ, [RZ] ;  /* 0x00000000fffff984 */ /* 0x000fe20000000800 */
[----:B------:R-:W-:Y:S01]  /*4210*/  @!PT LDS RZ, [RZ] ;  /* 0x00000000fffff984 */ /* 0x000fe20000000800 */
[----:B------:R-:W-:Y:S01]  /*4220*/  @!PT LDS RZ, [RZ] ;  /* 0x00000000fffff984 */ /* 0x000fe20000000800 */
[----:B------:R2:W-:Y:S06]  /*4230*/  MEMBAR.ALL.CTA ;  /* 0x0000000000007992 */ /* 0x0005ec0000008000 */
[----:B--2---:R-:W2:Y:S01]  /*4240*/  FENCE.VIEW.ASYNC.S ;  /* 0x00000000000073c6 */ /* 0x004ea20000000000 */
[----:B------:R-:W-:Y:S04]  /*4250*/  PRMT R0, RZ, 0x654, R0 ;  /* 0x00000654ff007816 */ /* 0x000fe80000000000 */
[----:B--2---:R2:W-:Y:S01]  /*4260*/  SYNCS.ARRIVE.TRANS64.RED.A1T0 RZ, [R0+URZ], RZ ;  /* 0x000000ff00ff79a7 */ /* 0x0045e200081004ff */
[----:B----4-:R-:W-:Y:S11]  /*4270*/  LOP3.LUT P3, RZ, R26, 0x1, RZ, 0xc0, !PT ;  /* 0x000000011aff7812 */ /* 0x010ff6000786c0ff */
[----:B------:R-:W-:Y:S02]  /*4280*/  @!UPT UIADD3 URZ, UPT, UPT, URZ, URZ, URZ ;  /* 0x000000fffffff290 */ /* 0x000fe4000fffe0ff */
[----:B------:R-:W-:Y:S02]  /*4290*/  @P3 MOV R13, R24 ;  /* 0x00000018000d3202 */ /* 0x000fe40000000f00 */
[----:B------:R-:W-:Y:S01]  /*42a0*/  @P3 LOP3.LUT R8, R25, 0xffff, RZ, 0xc0, !PT ;  /* 0x0000ffff19083812 */ /* 0x000fe200078ec0ff */
[----:B--2---:R-:W-:Y:S06]  /*42b0*/  @!P0 BRA `(.L_x_85) ;  /* 0x0000000000a48947 */ /* 0x004fec0003800000 */
[----:B-1----:R-:W-:Y:S01]  /*42c0*/  IMAD.HI.U32 R35, R22, R7, RZ ;  /* 0x0000000716237227 */ /* 0x002fe200078e00ff */
[----:B------:R-:W-:Y:S02]  /*42d0*/  ISETP.NE.AND P0, PT, R6, 0x1, PT ;  /* 0x000000010600780c */ /* 0x000fe40003f05270 */
[----:B------:R-:W-:Y:S01]  /*42e0*/  ISETP.NE.AND P2, PT, R72, 0x1, PT ;  /* 0x000000014800780c */ /* 0x000fe20003f45270 */
[----:B---3--:R-:W-:Y:S01]  /*42f0*/  IMAD.HI.U32 R34, R19, R16, RZ ;  /* 0x0000001013227227 */ /* 0x008fe200078e00ff */
[----:B------:R-:W-:Y:S02]  /*4300*/  SHF.R.U32.HI R35, RZ, R18, R35 ;  /* 0x00000012ff237219 */ /* 0x000fe40000011623 */
[----:B------:R-:W-:Y:S01]  /*4310*/  ISETP.NE.AND P4, PT, R2, 0x1, PT ;  /* 0x000000010200780c */ /* 0x000fe20003f85270 */
[----:B------:R-:W-:Y:S01]  /*4320*/  IMAD.HI.U32 R36, R13, R16, RZ ;  /* 0x000000100d247227 */ /* 0x000fe200078e00ff */
[----:B------:R-:W-:Y:S02]  /*4330*/  SHF.R.U32.HI R34, RZ, R17, R34 ;  /* 0x00000011ff227219 */ /* 0x000fe40000011622 */
[----:B------:R-:W-:Y:S01]  /*4340*/  SEL R3, R22, R35, !P0 ;  /* 0x0000002316037207 */ /* 0x000fe20004000000 */
[C---:B------:R-:W-:Y:S01]  /*4350*/  IMAD.HI.U32 R35, R8.reuse, R7, RZ ;  /* 0x0000000708237227 */ /* 0x040fe200078e00ff */
[----:B------:R-:W-:Y:S02]  /*4360*/  SEL R11, R19, R34, !P4 ;  /* 0x00000022130b7207 */ /* 0x000fe40006000000 */
[----:B------:R-:W-:Y:S01]  /*4370*/  SHF.R.U32.HI R36, RZ, R17, R36 ;  /* 0x00000011ff247219 */ /* 0x000fe20000011624 */
[----:B------:R-:W-:Y:S01]  /*4380*/  IMAD.HI.U32 R38, R3, R4, RZ ;  /* 0x0000000403267227 */ /* 0x000fe200078e00ff */
[----:B------:R-:W-:Y:S03]  /*4390*/  SHF.R.U32.HI R35, RZ, R18, R35 ;  /* 0x00000012ff237219 */ /* 0x000fe60000011623 */
[----:B------:R-:W-:Y:S01]  /*43a0*/  IMAD.HI.U32 R34, R11, R4, RZ ;  /* 0x000000040b227227 */ /* 0x000fe200078e00ff */
[----:B------:R-:W-:Y:S02]  /*43b0*/  @P2 SHF.R.U32.HI R3, RZ, R5, R38 ;  /* 0x00000005ff032219 */ /* 0x000fe40000011626 */
[----:B------:R-:W-:Y:S02]  /*43c0*/  SEL R9, R8, R35, !P0 ;  /* 0x0000002308097207 */ /* 0x000fe40004000000 */
[----:B------:R-:W-:Y:S01]  /*43d0*/  @P2 SHF.R.U32.HI R11, RZ, R5, R34 ;  /* 0x00000005ff0b2219 */ /* 0x000fe20000011622 */
[C---:B------:R-:W-:Y:S01]  /*43e0*/  IMAD R10, R72.reuse, R3, RZ ;  /* 0x00000003480a7224 */ /* 0x040fe200078e02ff */
[----:B------:R-:W-:Y:S01]  /*43f0*/  SEL R3, R13, R36, !P4 ;  /* 0x000000240d037207 */ /* 0x000fe20006000000 */
[C---:B------:R-:W-:Y:S03]  /*4400*/  IMAD.HI.U32 R14, R9.reuse, R4, RZ ;  /* 0x00000004090e7227 */ /* 0x040fe600078e00ff */
[----:B------:R-:W-:Y:S01]  /*4410*/  ISETP.GE.AND P0, PT, R9, R10, PT ;  /* 0x0000000a0900720c */ /* 0x000fe20003f06270 */
[C---:B------:R-:W-:Y:S01]  /*4420*/  IMAD R12, R72.reuse, R11, RZ ;  /* 0x0000000b480c7224 */ /* 0x040fe200078e02ff */
[-C--:B------:R-:W-:Y:S04]  /*4430*/  SHF.R.U32.HI R14, RZ, R5.reuse, R14 ;  /* 0x00000005ff0e7219 */ /* 0x080fe8000001160e */
[----:B------:R-:W-:Y:S02]  /*4440*/  ISETP.GE.OR P0, PT, R3, R12, P0 ;  /* 0x0000000c0300720c */ /* 0x000fe40000706670 */
[----:B------:R-:W-:Y:S05]  /*4450*/  SEL R15, R9, R14, !P2 ;  /* 0x0000000e090f7207 */ /* 0x000fea0005000000 */
[----:B------:R-:W-:Y:S04]  /*4460*/  IMAD.MOV R14, RZ, RZ, -R15 ;  /* 0x000000ffff0e7224 */ /* 0x000fe800078e0a0f */
[----:B------:R-:W-:Y:S02]  /*4470*/  IMAD R14, R72, R14, R9 ;  /* 0x0000000e480e7224 */ /* 0x000fe400078e0209 */
[C---:B------:R-:W-:Y:S05]  /*4480*/  @!P0 IMAD.HI.U32 R10, R3.reuse, R4, RZ ;  /* 0x00000004030a8227 */ /* 0x040fea00078e00ff */
[----:B------:R-:W-:Y:S04]  /*4490*/  @!P0 SHF.R.U32.HI R10, RZ, R5, R10 ;  /* 0x00000005ff0a8219 */ /* 0x000fe8000001160a */
[----:B------:R-:W-:Y:S01]  /*44a0*/  @!P0 SEL R0, R3, R10, !P2 ;  /* 0x0000000a03008207 */ /* 0x000fe20005000000 */
[----:B------:R-:W-:Y:S03]  /*44b0*/  IMAD.MOV R10, RZ, RZ, -R3 ;  /* 0x000000ffff0a7224 */ /* 0x000fe600078e0a03 */
[----:B------:R-:W-:Y:S01]  /*44c0*/  @!P0 IADD3 R15, PT, PT, R15, -R0, RZ ;  /* 0x800000000f0f8210 */ /* 0x000fe20007ffe0ff */
[----:B------:R-:W-:Y:S01]  /*44d0*/  @!P0 IMAD R0, R11, R14, R0 ;  /* 0x0000000e0b008224 */ /* 0x000fe200078e0200 */
[----:B------:R-:W-:Y:S01]  /*44e0*/  IADD3 R11, PT, PT, -R9, RZ, RZ ;  /* 0x000000ff090b7210 */ /* 0x000fe20007ffe1ff */
[----:B------:R-:W-:Y:S02]  /*44f0*/  IMAD R13, R2, R10, R13 ;  /* 0x0000000a020d7224 */ /* 0x000fe400078e020d */
[----:B------:R-:W-:Y:S02]  /*4500*/  @!P0 IMAD R9, R15, R72, R3 ;  /* 0x000000480f098224 */ /* 0x000fe400078e0203 */
[----:B------:R-:W-:Y:S02]  /*4510*/  @!P0 IMAD.MOV.U32 R3, RZ, RZ, R0 ;  /* 0x000000ffff038224 */ /* 0x000fe400078e0000 */
[----:B------:R-:W-:Y:S02]  /*4520*/  IMAD R8, R6, R11, R8 ;  /* 0x0000000b06087224 */ /* 0x000fe400078e0208 */
[----:B------:R-:W-:Y:S02]  /*4530*/  IMAD R13, R3, R2, R13 ;  /* 0x00000002030d7224 */ /* 0x000fe400078e020d */
[----:B------:R-:W-:Y:S02]  /*4540*/  IMAD R8, R9, R6, R8 ;  /* 0x0000000609087224 */ /* 0x000fe400078e0208 */
.L_x_85:
[----:B------:R-:W-:Y:S05]  /*4550*/  BRA.U UP1, `(.L_x_86) ;  /* 0x0000000101107547 */ /* 0x000fea000b800000 */
[----:B------:R-:W-:Y:S04]  /*4560*/  MOV R0, UR6 ;  /* 0x0000000600007c02 */ /* 0x000fe80008000f00 */
[----:B------:R-:W-:Y:S04]  /*4570*/  SHF.L.U32 R3, R0, 0x1f, RZ ;  /* 0x0000001f00037819 */ /* 0x000fe800000006ff */
[----:B------:R-:W2:Y:S02]  /*4580*/  SYNCS.PHASECHK.TRANS64.TRYWAIT P0, [UR7+0x88], R3 ;  /* 0x00008803ff0075a7 */ /* 0x000ea40008001107 */
[----:B--2---:R-:W-:Y:S05]  /*4590*/  @!P0 BRA `(.L_x_87) ;  /* 0x0000007800708947 */ /* 0x004fea0003800000 */
.L_x_86:
[----:B------:R-:W-:Y:S02]  /*45a0*/  R2UR UR35, R21 ;  /* 0x00000000152372ca */ /* 0x000fe400000e0000 */
[----:B------:R-:W-:Y:S02]  /*45b0*/  R2UR UR34, R20 ;  /* 0x00000000142272ca */ /* 0x000fe400000e0000 */
[----:B------:R-:W-:Y:S02]  /*45c0*/  ISETP.NE.U32.AND P2, PT, RZ, UR4, PT ;  /* 0x00000004ff007c0c */ /* 0x000fe4000bf45070 */
[----:B------:R-:W-:Y:S02]  /*45d0*/  SHF.L.U32 R12, R31, 0x1f, RZ ;  /* 0x0000001f1f0c7819 */ /* 0x000fe400000006ff */
[----:B------:R-:W-:Y:S05]  /*45e0*/  ISETP.NE.AND.EX P2, PT, RZ, UR5, PT, P2 ;  /* 0x00000005ff007c0c */ /* 0x000fea000bf45320 */
[----:B------:R-:W-:Y:S02]  /*45f0*/  USHF.L.U32 UR35, UR35, 0x7, URZ ;  /* 0x0000000723237899 */ /* 0x000fe400080006ff */
[----:B------:R-:W-:Y:S01]  /*4600*/  USHF.L.U32 UR34, UR34, 0x8, URZ ;  /* 0x0000000822227899 */ /* 0x000fe200080006ff */
[----:B------:R-:W-:Y:S11]  /*4610*/  BRA.U !UP3, `(.L_x_88) ;  /* 0x000000010b347547 */ /* 0x000ff6000b800000 */
[----:B------:R-:W-:Y:S01]  /*4620*/  UPLOP3.LUT UP0, UPT, UPT, UPT, UP2, 0x80, 0x8 ;  /* 0x000000000008789c */ /* 0x000fe20003f0f020 */
[----:B--2---:R-:W-:Y:S02]  /*4630*/  HFMA2 R0, -RZ, RZ, 0, 5.9604644775390625e-08 ;  /* 0x00000001ff007431 */ /* 0x004fe400000001ff */
[----:B------:R-:W-:Y:S03]  /*4640*/  IMAD.MOV.U32 R153, RZ, RZ, 0x1 ;  /* 0x00000001ff997424 */ /* 0x000fe600078e00ff */
[----:B------:R-:W-:Y:S05]  /*4650*/  PLOP3.LUT P0, PT, PT, PT, UP0, 0x80, 0x8 ;  /* 0x000000000008781c */ /* 0x000fea0003f0f008 */
[----:B------:R-:W2:Y:S01]  /*4660*/  @UP0 LDCU.64 UR10, c[0x0][0x888] ;  /* 0x00011100ff0a07ac */ /* 0x000ea20008000a00 */
[----:B------:R-:W-:Y:S07]  /*4670*/  @UP0 UIMAD UR8, UR36, UR4, URZ ;  /* 0x00000004240802a4 */ /* 0x000fee000f8e02ff */
[----:B------:R-:W-:Y:S01]  /*4680*/  @!P0 PRMT R153, R0, 0x7610, R153 ;  /* 0x0000761000998816 */ /* 0x000fe20000000099 */
[----:B--2---:R-:W-:Y:S03]  /*4690*/  @UP0 UIMAD.WIDE UR10, UR8, 0x4, UR10 ;  /* 0x00000004080a08a5 */ /* 0x004fe6000f8e020a */
[----:B------:R-:W2:Y:S03]  /*46a0*/  @!UP0 LDCU UR8, c[0x0][0x880] ;  /* 0x00011000ff0887ac */ /* 0x000ea60008000800 */
[----:B------:R-:W-:Y:S01]  /*46b0*/  IMAD.U32 R10, RZ, RZ, UR10 ;  /* 0x0000000aff0a7e24 */ /* 0x000fe2000f8e00ff */
[----:B------:R-:W-:Y:S05]  /*46c0*/  MOV R11, UR11 ;  /* 0x0000000b000b7c02 */ /* 0x000fea0008000f00 */
[----:B-----5:R4:W5:Y:S02]  /*46d0*/  @P0 LDG.E R82, desc[UR46][R10.64] ;  /* 0x0000002e0a520981 */ /* 0x020964000c1e1900 */
[----:B--2-4-:R-:W-:Y:S07]  /*46e0*/  @!P0 IMAD.U32 R82, RZ, RZ, UR8 ;  /* 0x00000008ff528e24 */ /* 0x014fee000f8e00ff */
.L_x_88:
[----:B-----5:R-:W-:Y:S01]  /*46f0*/  @!P2 ISETP.EQ.AND P0, PT, R82, RZ, PT ;  /* 0x000000ff5200a20c */ /* 0x020fe20003f02270 */
[----:B------:R-:W-:Y:S01]  /*4700*/  @!UPT UIADD3 URZ, UPT, UPT, URZ, URZ, URZ ;  /* 0x000000fffffff290 */ /* 0x000fe2000fffe0ff */
[----:B------:R-:W-:Y:S11]  /*4710*/  @!P2 BRA `(.L_x_89) ;  /* 0x000000000014a947 */ /* 0x000ff60003800000 */
[----:B------:R-:W-:Y:S02]  /*4720*/  LOP3.LUT P2, RZ, R153, 0xff, RZ, 0xc0, !PT ;  /* 0x000000ff99ff7812 */ /* 0x000fe4000784c0ff */
[----:B------:R-:W-:Y:S04]  /*4730*/  PLOP3.LUT P0, PT, PT, PT, UP0, 0x80, 0x8 ;  /* 0x000000000008781c */ /* 0x000fe80003f0f008 */
[----:B------:R-:W-:Y:S07]  /*4740*/  PLOP3.LUT P0, PT, P0, PT, PT, 0x8, 0x80 ;  /* 0x000000000080781c */ /* 0x000fee000070e170 */
[----:B------:R-:W-:Y:S11]  /*4750*/  @P2 ISETP.EQ.AND P0, PT, R82, RZ, PT ;  /* 0x000000ff5200220c */ /* 0x000ff60003f02270 */
[----:B------:R-:W-:Y:S02]  /*4760*/  @!UPT UIADD3 URZ, UPT, UPT, URZ, URZ, URZ ;  /* 0x000000fffffff290 */ /* 0x000fe4000fffe0ff */
.L_x_89:
[----:B------:R-:W4:Y:S01]  /*4770*/  SYNCS.PHASECHK.TRANS64.TRYWAIT P2, [UR7+0x60], R12 ;  /* 0x0000600cff0075a7 */ /* 0x000f220008041107 */
[----:B------:R-:W-:Y:S04]  /*4780*/  ELECT P4, URZ, PT ;  /* 0x0000000000ff782f */ /* 0x000fe80003880000 */
[----:B------:R-:W-:Y:S11]  /*4790*/  PLOP3.LUT P4, PT, P0, P4, PT, 0xf2, 0x2f ;  /* 0x00000000002f781c */ /* 0x000ff60000789e72 */
[----:B------:R-:W-:Y:S02]  /*47a0*/  @!UPT UIADD3 URZ, UPT, UPT, URZ, URZ, URZ ;  /* 0x000000fffffff290 */ /* 0x000fe4000fffe0ff */
[----:B-1----:R-:W-:Y:S05]  /*47b0*/  @!P4 IADD3 R9, P0, PT, R32, 0x580, RZ ;  /* 0x000005802009c810 */ /* 0x002fea0007f1e0ff */
[----:B--2---:R-:W-:Y:S01]  /*47c0*/  @!P4 IMAD.X R0, RZ, RZ, R33, P0 ;  /* 0x000000ffff00c224 */ /* 0x004fe200000e0621 */
[----:B----4-:R-:W-:Y:S07]  /*47d0*/  @!P2 BRA `(.L_x_90) ;  /* 0x0000007400f8a947 */ /* 0x010fee0003800000 */
.L_x_170:
[----:B------:R-:W-:Y:S01]  /*47e0*/  @!P4 R2UR UR8, R0 ;  /* 0x000000000008c2ca */ /* 0x000fe200000e0000 */
[----:B------:R-:W-:Y:S01]  /*47f0*/  VOTEU.ALL UP1, P4 ;  /* 0x0000000000ff7886 */ /* 0x000fe20002020000 */
[----:B------:R-:W-:Y:S01]  /*4800*/  @!P4 R2UR UR9, R9 ;  /* 0x000000000909c2ca */ /* 0x000fe200000e0000 */
[----:B------:R-:W-:Y:S01]  /*4810*/  @!P4 IMAD.MOV.U32 R0, RZ, RZ, 0x2000 ;  /* 0x00002000ff00c424 */ /* 0x000fe200078e00ff */
[----:B------:R-:W-:Y:S01]  /*4820*/  UMOV UR10, 0x0 ;  /* 0x00000000000a7882 */ /* 0x000fe20000000000 */
[----:B------:R-:W-:Y:S01]  /*4830*/  UMOV UR11, 0x10000000 ;  /* 0x10000000000b7882 */ /* 0x000fe20000000000 */
[----:B------:R-:W-:Y:S01]  /*4840*/  @!UP1 UIADD3 UR32, UPT, UPT, UR7, 0x200, URZ ;  /* 0x0000020007209890 */ /* 0x000fe2000fffe0ff */
[----:B------:R-:W-:Y:S01]  /*4850*/  @!P4 IADD3 R9, P0, PT, R32, 0x580, RZ ;  /* 0x000005802009c810 */ /* 0x000fe20007f1e0ff */
[----:B------:R-:W-:Y:S05]  /*4860*/  VOTEU.ALL UP1, P4 ;  /* 0x0000000000ff7886 */ /* 0x000fea0002020000 */
[----:B------:R-:W-:Y:S01]  /*4870*/  IMAD.U32 R11, RZ, RZ, UR8 ;  /* 0x00000008ff0b7e24 */ /* 0x000fe2000f8e00ff */
[----:B------:R-:W-:Y:S01]  /*4880*/  UPRMT UR8, UR37, 0x654, UR33 ;  /* 0x0000065425087896 */ /* 0x000fe20008000021 */
[----:B------:R-:W-:Y:S03]  /*4890*/  IMAD.U32 R10, RZ, RZ, UR9 ;  /* 0x00000009ff0a7e24 */ /* 0x000fe6000f8e00ff */
[----:B------:R-:W-:Y:S02]  /*48a0*/  @!P4 R2UR UR15, R11 ;  /* 0x000000000b0fc2ca */ /* 0x000fe400000e0000 */
[----:B------:R-:W-:Y:S11]  /*48b0*/  @!P4 R2UR UR14, R10 ;  /* 0x000000000a0ec2ca */ /* 0x000ff600000e0000 */
[----:B------:R-:W-:Y:S02]  /*48c0*/  @!UPT UIADD3 URZ, UPT, UPT, URZ, URZ, URZ ;  /* 0x000000fffffff290 */ /* 0x000fe4000fffe0ff */
[----:B------:R2:W-:Y:S01]  /*48d0*/  @!UP1 UTMALDG.3D [UR32], [UR14], desc[UR10] ;  /* 0x00000a200e0095b4 */ /* 0x0005e20008011000 */
[----:B------:R4:W-:Y:S01]  /*48e0*/  @!P4 SYNCS.ARRIVE.TRANS64.RED.A0TR RZ, [UR7+0x40], R0 ;  /* 0x00004000ffffc9a7 */ /* 0x0009e20008300407 */
[----:B------:R-:W-:Y:S01]  /*48f0*/  SYNCS.ARRIVE.TRANS64.RED.A1T0 RZ, [UR8], RZ ;  /* 0x000000ffffff79a7 */ /* 0x000fe20008100408 */
[----:B----4-:R-:W-:Y:S01]  /*4900*/  @!P4 IMAD.X R0, RZ, RZ, R33, P0 ;  /* 0x000000ffff00c224 */ /* 0x010fe200000e0621 */
[----:B------:R-:W4:Y:S02]  /*4910*/  SYNCS.PHASECHK.TRANS64.TRYWAIT P2, [UR7+0x68], R12 ;  /* 0x0000680cff0075a7 */ /* 0x000f240008041107 */
[----:B--2-4-:R-:W-:Y:S05]  /*4920*/  @!P2 BRA `(.L_x_91) ;  /* 0x0000007400bca947 */ /* 0x014fea0003800000 */
.L_x_172:
        /* <DEDUP_REMOVED lines=8> */
[----:B------:R-:W-:Y:S01]  /*49b0*/  @!UP1 UIADD3 UR24, UPT, UPT, UR7, 0x2200, URZ ;  /* 0x0000220007189890 */ /* 0x000fe2000fffe0ff */
[----:B------:R-:W-:Y:S01]  /*49c0*/  VOTEU.ALL UP1, P4 ;  /* 0x0000000000ff7886 */ /* 0x000fe20002020000 */
[----:B------:R-:W-:Y:S01]  /*49d0*/  UMOV UR27, UR35 ;  /* 0x00000023001b7c82 */ /* 0x000fe20008000000 */
[----:B------:R-:W-:Y:S02]  /*49e0*/  UMOV UR28, UR36 ;  /* 0x00000024001c7c82 */ /* 0x000fe40008000000 */
[----:B------:R-:W-:Y:S01]  /*49f0*/  IMAD.U32 R11, RZ, RZ, UR8 ;  /* 0x00000008ff0b7e24 */ /* 0x000fe2000f8e00ff */
[----:B------:R-:W-:Y:S01]  /*4a00*/  UPRMT UR8, UR37, 0x654, UR25 ;  /* 0x0000065425087896 */ /* 0x000fe20008000019 */
[----:B------:R-:W-:Y:S02]  /*4a10*/  IMAD.U32 R10, RZ, RZ, UR9 ;  /* 0x00000009ff0a7e24 */ /* 0x000fe4000f8e00ff */
[----:B------:R-:W-:Y:S01]  /*4a20*/  @!P4 IMAD.X R20, RZ, RZ, R33, P0 ;  /* 0x000000ffff14c224 */ /* 0x000fe200000e0621 */
[----:B------:R-:W-:Y:S02]  /*4a30*/  @!P4 R2UR UR15, R11 ;  /* 0x000000000b0fc2ca */ /* 0x000fe400000e0000 */
[----:B------:R-:W-:Y:S11]  /*4a40*/  @!P4 R2UR UR14, R10 ;  /* 0x000000000a0ec2ca */ /* 0x000ff600000e0000 */
[----:B------:R-:W-:Y:S02]  /*4a50*/  @!UPT UIADD3 URZ, UPT, UPT, URZ, URZ, URZ ;  /* 0x000000fffffff290 */ /* 0x000fe4000fffe0ff */
[----:B------:R2:W-:Y:S01]  /*4a60*/  @!UP1 UTMALDG.3D [UR24], [UR14], desc[UR10] ;  /* 0x00000a180e0095b4 */ /* 0x0005e20008011000 */
[----:B------:R2:W-:Y:S01]  /*4a70*/  @!P4 SYNCS.ARRIVE.TRANS64.RED.A0TR RZ, [UR7+0x48], R0 ;  /* 0x00004800ffffc9a7 */ /* 0x0005e20008300407 */
[----:B------:R-:W-:Y:S01]  /*4a80*/  SYNCS.ARRIVE.TRANS64.RED.A1T0 RZ, [UR8], RZ ;  /* 0x000000ffffff79a7 */ /* 0x000fe20008100408 */
[----:B------:R-:W4:Y:S02]  /*4a90*/  SYNCS.PHASECHK.TRANS64.TRYWAIT P2, [UR7+0x70], R12 ;  /* 0x0000700cff0075a7 */ /* 0x000f240008041107 */
[----:B--2-4-:R-:W-:Y:S05]  /*4aa0*/  @!P2 BRA `(.L_x_92) ;  /* 0x000000740074a947 */ /* 0x014fea0003800000 */
.L_x_174:
[----:B------:R-:W2:Y:S01]  /*4ab0*/  LDC.64 R14, c[0x0][0xb10] ;  /* 0x0002c400ff0e7b82 */ /* 0x000ea20000000a00 */
[----:B------:R-:W-:Y:S01]  /*4ac0*/  @!P4 R2UR UR8, R20 ;  /* 0x000000001408c2ca */ /* 0x000fe200000e0000 */
[----:B------:R-:W-:Y:S01]  /*4ad0*/  VOTEU.ALL UP1, P4 ;  /* 0x0000000000ff7886 */ /* 0x000fe20002020000 */
[----:B------:R-:W-:Y:S01]  /*4ae0*/  @!P4 R2UR UR9, R21 ;  /* 0x000000001509c2ca */ /* 0x000fe200000e0000 */
[----:B------:R-:W-:Y:S01]  /*4af0*/  UMOV UR10, 0x0 ;  /* 0x00000000000a7882 */ /* 0x000fe20000000000 */
[----:B------:R-:W-:Y:S03]  /*4b00*/  UMOV UR11, 0x10000000 ;  /* 0x10000000000b7882 */ /* 0x000fe60000000000 */
[----:B------:R-:W4:Y:S01]  /*4b10*/  LDC.64 R10, c[0x0][0xb18] ;  /* 0x0002c600ff0a7b82 */ /* 0x000f220000000a00 */
[----:B------:R-:W-:Y:S01]  /*4b20*/  @!UP1 UIADD3 UR18, UPT, UPT, UR34, 0x80, URZ ;  /* 0x0000008022129890 */ /* 0x000fe2000fffe0ff */
[----:B------:R-:W-:Y:S01]  /*4b30*/  @P3 SHF.R.U32.HI R28, RZ, 0x10, R25 ;  /* 0x00000010ff1c3819 */ /* 0x000fe20000011619 */
[----:B------:R-:W-:Y:S01]  /*4b40*/  @!UP1 UIADD3 UR16, UPT, UPT, UR7, 0x4200, URZ ;  /* 0x0000420007109890 */ /* 0x000fe2000fffe0ff */
[----:B------:R-:W-:Y:S01]  /*4b50*/  VIADD R30, R30, 0x1 ;  /* 0x000000011e1e7836 */ /* 0x000fe20000000000 */
[----:B------:R-:W-:Y:S03]  /*4b60*/  VOTEU.ALL UP1, P4 ;  /* 0x0000000000ff7886 */ /* 0x000fe60002020000 */
[----:B------:R-:W5:Y:S01]  /*4b70*/  @!P1 LDC R0, c[0x0][0xb20] ;  /* 0x0002c800ff009b82 */ /* 0x000f620000000800 */
[----:B------:R-:W-:Y:S01]  /*4b80*/  UMOV UR19, UR35 ;  /* 0x0000002300137c82 */ /* 0x000fe20008000000 */
[----:B------:R-:W-:Y:S01]  /*4b90*/  IMAD.U32 R21, RZ, RZ, UR8 ;  /* 0x00000008ff157e24 */ /* 0x000fe2000f8e00ff */
[----:B------:R-:W-:Y:S05]  /*4ba0*/  UMOV UR20, UR36 ;  /* 0x0000002400147c82 */ /* 0x000fea0008000000 */
[----:B-1----:R-:W1:Y:S01]  /*4bb0*/  @!P1 LDC R3, c[0x0][0xb0c] ;  /* 0x0002c300ff039b82 */ /* 0x002e620000000800 */
[----:B------:R-:W-:Y:S01]  /*4bc0*/  IMAD.U32 R20, RZ, RZ, UR9 ;  /* 0x00000009ff147e24 */ /* 0x000fe2000f8e00ff */
[----:B------:R-:W-:Y:S01]  /*4bd0*/  UPRMT UR8, UR37, 0x654, UR17 ;  /* 0x0000065425087896 */ /* 0x000fe20008000011 */
[----:B------:R-:W-:Y:S03]  /*4be0*/  @!P4 R2UR UR15, R21 ;  /* 0x00000000150fc2ca */ /* 0x000fe600000e0000 */
[----:B------:R-:W-:Y:S01]  /*4bf0*/  @!P4 R2UR UR14, R20 ;  /* 0x00000000140ec2ca */ /* 0x000fe200000e0000 */
[----:B------:R-:W-:Y:S11]  /*4c00*/  @!P4 IMAD.MOV.U32 R20, RZ, RZ, 0x2000 ;  /* 0x00002000ff14c424 */ /* 0x000ff600078e00ff */
[----:B------:R-:W-:Y:S01]  /*4c10*/  @!UPT UIADD3 URZ, UPT, UPT, URZ, URZ, URZ ;  /* 0x000000fffffff290 */ /* 0x000fe2000fffe0ff */
[----:B------:R1:W-:Y:S01]  /*4c20*/  @!UP1 UTMALDG.3D [UR16], [UR14], desc[UR10] ;  /* 0x00000a100e0095b4 */ /* 0x0003e20008011000 */
[----:B------:R1:W-:Y:S02]  /*4c30*/  @!P4 SYNCS.ARRIVE.TRANS64.RED.A0TR RZ, [UR7+0x50], R20 ;  /* 0x00005014ffffc9a7 */ /* 0x0003e40008300407 */
[----:B-1----:R-:W-:Y:S01]  /*4c40*/  @!P1 ISETP.NE.AND P2, PT, R3, 0x1, PT ;  /* 0x000000010300980c */ /* 0x002fe20003f45270 */
[C---:B--2---:R-:W-:Y:S01]  /*4c50*/  @!P1 IMAD.HI.U32 R14, R13.reuse, R14, RZ ;  /* 0x0000000e0d0e9227 */ /* 0x044fe200078e00ff */
[----:B----4-:R-:W-:Y:S03]  /*4c60*/  @!P1 ISETP.NE.AND P0, PT, R10, 0x1, PT ;  /* 0x000000010a00980c */ /* 0x010fe60003f05270 */
[C---:B------:R-:W-:Y:S01]  /*4c70*/  @!P1 IMAD.HI.U32 R11, R8.reuse, R11, RZ ;  /* 0x0000000b080b9227 */ /* 0x040fe200078e00ff */
[----:B------:R-:W-:Y:S04]  /*4c80*/  @!P1 SHF.R.U32.HI R14, RZ, R15, R14 ;  /* 0x0000000fff0e9219 */ /* 0x000fe8000001160e */
[----:B-----5:R-:W-:Y:S01]  /*4c90*/  @!P1 SHF.R.U32.HI R9, RZ, R0, R11 ;  /* 0x00000000ff099219 */ /* 0x020fe2000001160b */
[----:B------:R-:W-:Y:S01]  /*4ca0*/  SYNCS.ARRIVE.TRANS64.RED.A1T0 RZ, [UR8], RZ ;  /* 0x000000ffffff79a7 */ /* 0x000fe20008100408 */
[----:B------:R-:W-:Y:S02]  /*4cb0*/  @!P1 SEL R14, R13, R14, !P2 ;  /* 0x0000000e0d0e9207 */ /* 0x000fe40005000000 */
[----:B------:R-:W-:Y:S01]  /*4cc0*/  @!P1 SEL R9, R8, R9, !P0 ;  /* 0x0000000908099207 */ /* 0x000fe20004000000 */
[----:B------:R-:W1:Y:S04]  /*4cd0*/  SYNCS.PHASECHK.TRANS64.TRYWAIT P5, [UR7+0x78], R12 ;  /* 0x0000780cff0075a7 */ /* 0x000e6800080a1107 */
[----:B------:R-:W-:Y:S02]  /*4ce0*/  @!P1 IMAD.IADD R0, R9, 0x1, -R14 ;  /* 0x0000000109009824 */ /* 0x000fe400078e0a0e */
[----:B------:R-:W-:Y:S02]  /*4cf0*/  @!P1 IMAD.IADD R9, R14, 0x1, -R9 ;  /* 0x000000010e099824 */ /* 0x000fe400078e0a09 */
[----:B------:R-:W-:Y:S02]  /*4d00*/  @!P1 IMAD R13, R0, R3, R13 ;  /* 0x00000003000d9224 */ /* 0x000fe400078e020d */
[----:B------:R-:W-:Y:S01]  /*4d10*/  @!P1 IMAD R8, R9, R10, R8 ;  /* 0x0000000a09089224 */ /* 0x000fe200078e0208 */
[----:B-1----:R-:W-:Y:S06]  /*4d20*/  @!P5 BRA `(.L_x_93) ;  /* 0x0000007000ecd947 */ /* 0x002fec0003800000 */
.L_x_176:
[----:B-1----:R-:W-:Y:S01]  /*4d30*/  @!P4 IADD3 R3, P0, PT, R32, 0x580, RZ ;  /* 0x000005802003c810 */ /* 0x002fe20007f1e0ff */
[----:B------:R-:W-:Y:S01]  /*4d40*/  VOTEU.ALL UP1, P4 ;  /* 0x0000000000ff7886 */ /* 0x000fe20002020000 */
[----:B------:R-:W-:Y:S01]  /*4d50*/  UMOV UR18, 0x0 ;  /* 0x0000000000127882 */ /* 0x000fe20000000000 */
[----:B------:R-:W-:Y:S01]  /*4d60*/  UMOV UR19, 0x10000000 ;  /* 0x1000000000137882 */ /* 0x000fe20000000000 */
[----:B------:R-:W-:Y:S01]  /*4d70*/  @!P4 R2UR UR9, R3 ;  /* 0x000000000309c2ca */ /* 0x000fe200000e0000 */
[----:B------:R-:W-:Y:S01]  /*4d80*/  @!P4 IMAD.X R0, RZ, RZ, R33, P0 ;  /* 0x000000ffff00c224 */ /* 0x000fe200000e0621 */
[----:B------:R-:W-:Y:S01]  /*4d90*/  @!UP1 UIADD3 UR10, UPT, UPT, UR34, 0xc0, URZ ;  /* 0x000000c0220a9890 */ /* 0x000fe2000fffe0ff */
[----:B------:R-:W-:Y:S01]  /*4da0*/  ISETP.NE.AND P0, PT, R30, 0x2, PT ;  /* 0x000000021e00780c */ /* 0x000fe20003f05270 */
[----:B------:R-:W-:Y:S01]  /*4db0*/  UMOV UR11, UR35 ;  /* 0x00000023000b7c82 */ /* 0x000fe20008000000 */
[----:B------:R-:W-:Y:S01]  /*4dc0*/  UMOV UR12, UR36 ;  /* 0x00000024000c7c82 */ /* 0x000fe20008000000 */
[----:B------:R-:W-:Y:S01]  /*4dd0*/  @!P4 R2UR UR8, R0 ;  /* 0x000000000008c2ca */ /* 0x000fe200000e0000 */
[----:B------:R-:W-:Y:S01]  /*4de0*/  IMAD.IADD R20, R8, 0x1, R152 ;  /* 0x0000000108147824 */ /* 0x000fe200078e0298 */
[----:B------:R-:W-:Y:S01]  /*4df0*/  @P3 R2UR UR36, R28 ;  /* 0x000000001c2432ca */ /* 0x000fe200000e0000 */
[----:B------:R-:W-:Y:S01]  /*4e00*/  IMAD.IADD R21, R13, 0x1, R154 ;  /* 0x000000010d157824 */ /* 0x000fe200078e029a */
[----:B------:R-:W-:Y:S02]  /*4e10*/  SEL R0, RZ, 0x1, P0 ;  /* 0x00000001ff007807 */ /* 0x000fe40000000000 */
[----:B------:R-:W-:Y:S01]  /*4e20*/  LOP3.LUT R31, R31, 0x1, RZ, 0x3c, !PT ;  /* 0x000000011f1f7812 */ /* 0x000fe200078e3cff */
[----:B------:R-:W-:Y:S01]  /*4e30*/  IMAD.U32 R10, RZ, RZ, UR9 ;  /* 0x00000009ff0a7e24 */ /* 0x000fe2000f8e00ff */
[----:B------:R-:W-:Y:S01]  /*4e40*/  @!UP1 UIADD3 UR9, UPT, UPT, UR7, 0x58, URZ ;  /* 0x0000005807099890 */ /* 0x000fe2000fffe0ff */
[----:B------:R-:W-:Y:S02]  /*4e50*/  LOP3.LUT R29, R29, R0, RZ, 0x3c, !PT ;  /* 0x000000001d1d7212 */ /* 0x000fe400078e3cff */
[----:B------:R-:W-:Y:S02]  /*4e60*/  SEL R30, R30, RZ, P0 ;  /* 0x000000ff1e1e7207 */ /* 0x000fe40000000000 */
[----:B------:R-:W-:Y:S01]  /*4e70*/  IMAD.U32 R11, RZ, RZ, UR8 ;  /* 0x00000008ff0b7e24 */ /* 0x000fe2000f8e00ff */
[----:B------:R-:W-:Y:S01]  /*4e80*/  @!P4 R2UR UR14, R10 ;  /* 0x000000000a0ec2ca */ /* 0x000fe200000e0000 */
[----:B------:R-:W-:Y:S01]  /*4e90*/  @!UP1 UIADD3 UR8, UPT, UPT, UR7, 0x6200, URZ ;  /* 0x0000620007089890 */ /* 0x000fe2000fffe0ff */
[----:B------:R-:W-:Y:S02]  /*4ea0*/  VOTEU.ALL UP1, P4 ;  /* 0x0000000000ff7886 */ /* 0x000fe40002020000 */
[----:B------:R-:W-:Y:S11]  /*4eb0*/  @!P4 R2UR UR15, R11 ;  /* 0x000000000b0fc2ca */ /* 0x000ff600000e0000 */
[----:B------:R-:W-:Y:S02]  /*4ec0*/  @!UPT UIADD3 URZ, UPT, UPT, URZ, URZ, URZ ;  /* 0x000000fffffff290 */ /* 0x000fe4000fffe0ff */
[----:B------:R2:W-:Y:S01]  /*4ed0*/  @!UP1 UTMALDG.3D [UR8], [UR14], desc[UR18] ;  /* 0x000012080e0095b4 */ /* 0x0005e20008011000 */
[----:B------:R2:W-:Y:S01]  /*4ee0*/  @!P4 SYNCS.ARRIVE.TRANS64.RED.A0TR RZ, [UR7+0x58], R23 ;  /* 0x00005817ffffc9a7 */ /* 0x0005e20008300407 */
[----:B------:R-:W-:Y:S01]  /*4ef0*/  UPLOP3.LUT UP1, UPT, UPT, UPT, UPT, 0x80, 0x8 ;  /* 0x000000000008789c */ /* 0x000fe20003f2f070 */
[----:B------:R-:W-:Y:S01]  /*4f00*/  SYNCS.ARRIVE.TRANS64.RED.A1T0 RZ, [UR13], RZ ;  /* 0x000000ffffff79a7 */ /* 0x000fe2000810040d */
[----:B------:R-:W-:Y:S09]  /*4f10*/  @P3 BRA `(.L_x_94) ;  /* 0xfffffff000943947 */ /* 0x000ff2000383ffff */
[----:B------:R-:W-:-:S04]  /*4f20*/  SHF.L.U32 R3, R31, 0x1f, RZ ;  /* 0x0000001f1f037819 */ /* 0x000fc800000006ff */
[----:B------:R-:W1:Y:S02]  /*4f30*/  SYNCS.PHASECHK.TRANS64.TRYWAIT P0, [UR7+0x60], R3 ;  /* 0x00006003ff0075a7 */ /* 0x000e640008001107 */
[----:B-1----:R-:W-:Y:S05]  /*4f40*/  @!P0 BRA `(.L_x_95) ;  /* 0x00000070007c8947 */ /* 0x002fea0003800000 */
.L_x_178:
[----:B------:R-:W4:Y:S02]  /*4f50*/  SYNCS.PHASECHK.TRANS64.TRYWAIT P0, [UR7+0x68], R3 ;  /* 0x00006803ff0075a7 */ /* 0x000f240008001107 */
[----:B----4-:R-:W-:Y:S05]  /*4f60*/  @!P0 BRA `(.L_x_96) ;  /* 0x00000070008c8947 */ /* 0x010fea0003800000 */
.L_x_180:
[----:B------:R-:W4:Y:S02]  /*4f70*/  SYNCS.PHASECHK.TRANS64.TRYWAIT P0, [UR7+0x70], R3 ;  /* 0x00007003ff0075a7 */ /* 0x000f240008001107 */
[----:B----4-:R-:W-:Y:S05]  /*4f80*/  @!P0 BRA `(.L_x_97) ;  /* 0x00000070009c8947 */ /* 0x010fea0003800000 */
.L_x_182:
[----:B-1----:R-:W-:-:S07]  /*4f90*/  MOV R0, UR7 ;  /* 0x0000000700007c02 */ /* 0x002fce0008000f00 */
.L_x_98:
[----:B-1----:R-:W-:-:S04]  /*4fa0*/  SHF.L.U32 R3, R31, 0x1f, RZ ;  /* 0x0000001f1f037819 */ /* 0x002fc800000006ff */
[----:B------:R1:W4:Y:S03]  /*4fb0*/  SYNCS.PHASECHK.TRANS64.TRYWAIT P0, [R0+URZ+0x78], R3 ;  /* 0x00007803000075a7 */ /* 0x00032600080011ff */
[----:B----4-:R-:W-:Y:S05]  /*4fc0*/  @!P0 NANOSLEEP.SYNCS 0x989680 ;  /* 0x009896800000895d */ /* 0x010fea0003900000 */
[----:B------:R-:W4:Y:S02]  /*4fd0*/  @!P0 SYNCS.PHASECHK.TRANS64 P0, [R0+URZ+0x78], R3 ;  /* 0x00007803000085a7 */ /* 0x000f2400080010ff */
[----:B--2-4-:R-:W-:Y:S05]  /*4fe0*/  @P0 EXIT ;  /* 0x000000000000094d */ /* 0x014fea0003800000 */
[----:B------:R-:W-:Y:S05]  /*4ff0*/  BRA `(.L_x_98) ;  /* 0xfffffffc00e87947 */ /* 0x000fea000383ffff */
.L_x_83:
[----:B------:R-:W-:-:S06]  /*5000*/  UISETP.GE.AND UP1, UPT, UR10, 0x4, UPT ;  /* 0x000000040a00788c */ /* 0x000fcc000bf26270 */
[----:B------:R-:W-:-:S13]  /*5010*/  PLOP3.LUT P0, PT, PT, PT, UP1, 0x80, 0x8 ;  /* 0x000000000008781c */ /* 0x000fda0003f0f018 */
[----:B------:R-:W-:Y:S05]  /*5020*/  @!P0 EXIT ;  /* 0x000000000000894d */ /* 0x000fea0003800000 */
[----:B------:R-:W-:Y:S01]  /*5030*/  BAR.SYNC.DEFER_BLOCKING 0x6, 0xa0 ;  /* 0x0182800000007b1d */ /* 0x000fe20000010000 */
[C---:B------:R-:W-:Y:S01]  /*5040*/  IMAD.U32 R79, R169.reuse, 0x10000, RZ ;  /* 0x00010000a94f7824 */ /* 0x040fe200078e00ff */
[C---:B------:R-:W-:Y:S01]  /*5050*/  R2P PR, R169.reuse, 0x6 ;  /* 0x00000006a9007804 */ /* 0x040fe20000000000 */
[----:B------:R-:W-:Y:S01]  /*5060*/  IMAD.SHL.U32 R2, R169, 0x40, RZ ;  /* 0x00000040a9027824 */ /* 0x000fe200078e00ff */
[----:B------:R-:W-:Y:S01]  /*5070*/  CS2R R162, SRZ ;  /* 0x0000000000a27805 */ /* 0x000fe2000001ff00 */
[----:B------:R-:W-:Y:S01]  /*5080*/  IMAD.MOV.U32 R166, RZ, RZ, 0x20 ;  /* 0x00000020ffa67424 */ /* 0x000fe200078e00ff */
[----:B------:R-:W-:Y:S02]  /*5090*/  UMOV UR49, 0x400 ;  /* 0x0000040000317882 */ /* 0x000fe40000000000 */
[----:B------:R-:W1:Y:S01]  /*50a0*/  LDC R159, c[0x0][0x370] ;  /* 0x0000dc00ff9f7b82 */ /* 0x000e620000000800 */
[----:B------:R-:W-:Y:S01]  /*50b0*/  ULEA UR49, UR37, UR49, 0x18 ;  /* 0x0000003125317291 */ /* 0x000fe2000f8ec0ff */
[----:B------:R-:W-:Y:S01]  /*50c0*/  LOP3.LUT R79, R79, 0x600000, RZ, 0xc0, !PT ;  /* 0x006000004f4f7812 */ /* 0x000fe200078ec0ff */
[----:B------:R-:W-:Y:S01]  /*50d0*/  IMAD.SHL.U32 R155, R169, 0x8, RZ ;  /* 0x00000008a99b7824 */ /* 0x000fe200078e00ff */
[----:B------:R-:W-:Y:S01]  /*50e0*/  LOP3.LUT R4, R2, 0x180, RZ, 0xc0, !PT ;  /* 0x0000018002047812 */ /* 0x000fe200078ec0ff */
[----:B------:R-:W-:Y:S01]  /*50f0*/  IMAD.MOV.U32 R167, RZ, RZ, 0x10 ;  /* 0x00000010ffa77424 */ /* 0x000fe200078e00ff */
[----:B------:R-:W-:Y:S01]  /*5100*/  SEL R166, R166, 0xffffffe0, !P2 ;  /* 0xffffffe0a6a67807 */ /* 0x000fe20005000000 */
[----:B------:R-:W-:Y:S01]  /*5110*/  UIADD3 UR4, UPT, UPT, UR49, 0x8200, URZ ;  /* 0x0000820031047890 */ /* 0x000fe2000fffe0ff */
[----:B------:R-:W2:Y:S01]  /*5120*/  LDC R74, c[0x0][0xb0c] ;  /* 0x0002c300ff4a7b82 */ /* 0x000ea20000000800 */
[----:B------:R-:W-:Y:S01]  /*5130*/  LOP3.LUT R155, R4, 0x30, R155, 0xf8, !PT ;  /* 0x00000030049b7812 */ /* 0x000fe200078ef89b */
[----:B------:R-:W-:Y:S01]  /*5140*/  IMAD.MOV.U32 R76, RZ, RZ, RZ ;  /* 0x000000ffff4c7224 */ /* 0x000fe200078e00ff */
[----:B------:R-:W-:Y:S01]  /*5150*/  SEL R167, R167, 0xfffffff0, !P1 ;  /* 0xfffffff0a7a77807 */ /* 0x000fe20004800000 */
[----:B------:R-:W-:Y:S01]  /*5160*/  IMAD.MOV.U32 R164, RZ, RZ, RZ ;  /* 0x000000ffffa47224 */ /* 0x000fe200078e00ff */
[----:B------:R-:W-:Y:S01]  /*5170*/  LOP3.LUT R155, R155, 0x1e40, R2, 0xf8, !PT ;  /* 0x00001e409b9b7812 */ /* 0x000fe200078ef802 */
[----:B------:R-:W-:Y:S01]  /*5180*/  IMAD.MOV.U32 R172, RZ, RZ, RZ ;  /* 0x000000ffffac7224 */ /* 0x000fe200078e00ff */
[----:B------:R-:W-:Y:S01]  /*5190*/  LOP3.LUT R169, R169, 0x60, RZ, 0xc0, !PT ;  /* 0x00000060a9a97812 */ /* 0x000fe200078ec0ff */
[----:B------:R-:W3:Y:S01]  /*51a0*/  LDC R157, c[0x0][0xb20] ;  /* 0x0002c800ff9d7b82 */ /* 0x000ee20000000800 */
[----:B------:R-:W4:Y:S01]  /*51b0*/  LDS R0, [UR49+0x120] ;  /* 0x00012031ff007984 */ /* 0x000f220008000800 */
[----:B------:R-:W-:Y:S01]  /*51c0*/  IMAD.MOV.U32 R161, RZ, RZ, RZ ;  /* 0x000000ffffa17224 */ /* 0x000fe200078e00ff */
[----:B------:R-:W1:Y:S01]  /*51d0*/  LDCU.64 UR52, c[0x0][0x348] ;  /* 0x00006900ff3477ac */ /* 0x000e620008000a00 */
[----:B------:R-:W-:Y:S01]  /*51e0*/  IMAD.U32 R168, RZ, RZ, UR4 ;  /* 0x00000004ffa87e24 */ /* 0x000fe2000f8e00ff */
[----:B------:R-:W1:Y:S03]  /*51f0*/  LDCU.64 UR38, c[0x0][0x888] ;  /* 0x00011100ff2677ac */ /* 0x000e660008000a00 */
[----:B------:R-:W1:Y:S01]  /*5200*/  LDC R73, c[0x0][0xb30] ;  /* 0x0002cc00ff497b82 */ /* 0x000e620000000800 */
[----:B------:R-:W1:Y:S01]  /*5210*/  LDCU.64 UR44, c[0x0][0x890] ;  /* 0x00011200ff2c77ac */ /* 0x000e620008000a00 */
[----:B------:R-:W-:-:S06]  /*5220*/  UIADD3 UR48, UPT, UPT, UR49, 0x200, URZ ;  /* 0x0000020031307890 */ /* 0x000fcc000fffe0ff */
[----:B------:R-:W1:Y:S08]  /*5230*/  LDC.64 R150, c[0x0][0xb10] ;  /* 0x0002c400ff967b82 */ /* 0x000e700000000a00 */
[----:B------:R-:W1:Y:S08]  /*5240*/  LDC.64 R70, c[0x0][0xb18] ;  /* 0x0002c600ff467b82 */ /* 0x000e700000000a00 */
[----:B------:R-:W1:Y:S08]  /*5250*/  LDC.64 R68, c[0x0][0xb28] ;  /* 0x0002ca00ff447b82 */ /* 0x000e700000000a00 */
[----:B------:R-:W1:Y:S01]  /*5260*/  LDC.64 R148, c[0x0][0x8b0] ;  /* 0x00022c00ff947b82 */ /* 0x000e620000000a00 */
[----:B----4-:R-:W-:Y:S01]  /*5270*/  IMAD.IADD R79, R0, 0x1, R79 ;  /* 0x00000001004f7824 */ /* 0x010fe200078e024f */
[----:B------:R-:W-:-:S04]  /*5280*/  SHF.R.S32.HI R0, RZ, 0x4, R166 ;  /* 0x00000004ff007819 */ /* 0x000fc800000114a6 */
[----:B------:R-:W-:Y:S02]  /*5290*/  LEA.HI.SX32 R165, R167, R0, 0x1c ;  /* 0x00000000a7a57211 */ /* 0x000fe400078fe2ff */
[----:B------:R-:W4:Y:S08]  /*52a0*/  LDC.64 R146, c[0x0][0x8a8] ;  /* 0x00022a00ff927b82 */ /* 0x000f300000000a00 */
[----:B--23--:R-:W1:Y:S02]  /*52b0*/  LDC R158, c[0x0][0x374] ;  /* 0x0000dd00ff9e7b82 */ /* 0x00ce640000000800 */
.L_x_140:
[C---:B------:R-:W-:Y:S02]  /*52c0*/  LEA R0, R172.reuse, UR49, 0x3 ;  /* 0x00000031ac007c11 */ /* 0x040fe4000f8e18ff */
[----:B------:R-:W-:Y:S02]  /*52d0*/  SHF.L.U32 R3, R163, 0x1f, RZ ;  /* 0x0000001fa3037819 */ /* 0x000fe400000006ff */
[----:B-1----:R-:W-:Y:S02]  /*52e0*/  LEA R16, R172, UR49, 0x4 ;  /* 0x00000031ac107c11 */ /* 0x002fe4000f8e20ff */
[----:B------:R-:W2:Y:S02]  /*52f0*/  SYNCS.PHASECHK.TRANS64.TRYWAIT P0, [R0+URZ+0x90], R3 ;  /* 0x00009003000075a7 */ /* 0x000ea400080011ff */
[----:B--2---:R-:W-:Y:S05]  /*5300*/  @!P0 BRA `(.L_x_99) ;  /* 0x0000006c00d48947 */ /* 0x004fea0003800000 */
.L_x_183:
[----:B------:R-:W3:Y:S01]  /*5310*/  LDC.64 R12, c[0x0][0xb10] ;  /* 0x0002c400ff0c7b82 */ /* 0x000ee20000000a00 */
[----:B------:R-:W4:Y:S01]  /*5320*/  LDS.128 R16, [R16+0x100] ;  /* 0x0001000010107984 */ /* 0x000f220000000c00 */
[----:B-1----:R-:W-:Y:S01]  /*5330*/  ISETP.NE.AND P1, PT, R73, 0x1, PT ;  /* 0x000000014900780c */ /* 0x002fe20003f25270 */
[----:B--2---:R-:W-:Y:S01]  /*5340*/  VIADD R0, R0, 0xa0 ;  /* 0x000000a000007836 */ /* 0x004fe20000000000 */
[----:B------:R-:W-:Y:S04]  /*5350*/  ISETP.GE.AND P0, PT, R72, 0x1, PT ;  /* 0x000000014800780c */ /* 0x000fe80003f06270 */
[----:B------:R-:W1:Y:S01]  /*5360*/  LDC.64 R10, c[0x0][0xb18] ;  /* 0x0002c600ff0a7b82 */ /* 0x000e620000000a00 */
[----:B------:R-:W-:Y:S01]  /*5370*/  PRMT R0, RZ, 0x654, R0 ;  /* 0x00000654ff007816 */ /* 0x000fe20000000000 */
[----:B------:R-:W-:Y:S01]  /*5380*/  @!PT LDS RZ, [RZ] ;  /* 0x00000000fffff984 */ /* 0x000fe20000000800 */
[----:B------:R-:W-:Y:S01]  /*5390*/  @!PT LDS RZ, [RZ] ;  /* 0x00000000fffff984 */ /* 0x000fe20000000800 */
[----:B------:R-:W-:Y:S01]  /*53a0*/  @!PT LDS RZ, [RZ] ;  /* 0x00000000fffff984 */ /* 0x000fe20000000800 */
[----:B------:R-:W-:Y:S01]  /*53b0*/  @!PT LDS RZ, [RZ] ;  /* 0x00000000fffff984 */ /* 0x000fe20000000800 */
[----:B------:R2:W-:Y:S06]  /*53c0*/  MEMBAR.ALL.CTA ;  /* 0x0000000000007992 */ /* 0x0005ec0000008000 */
[----:B--2---:R-:W2:Y:S01]  /*53d0*/  FENCE.VIEW.ASYNC.S ;  /* 0x00000000000073c6 */ /* 0x004ea20000000000 */
[----:B------:R-:W1:Y:S08]  /*53e0*/  @!P1 LDC R14, c[0x0][0xb20] ;  /* 0x0002c800ff0e9b82 */ /* 0x000e700000000800 */
[----:B------:R-:W1:Y:S01]  /*53f0*/  @!P1 LDC R9, c[0x0][0xb0c] ;  /* 0x0002c300ff099b82 */ /* 0x000e620000000800 */
[----:B--2---:R2:W-:Y:S01]  /*5400*/  SYNCS.ARRIVE.TRANS64.RED.A1T0 RZ, [R0+URZ], RZ ;  /* 0x000000ff00ff79a7 */ /* 0x0045e200081004ff */
[----:B----4-:R-:W-:Y:S04]  /*5410*/  LOP3.LUT P4, RZ, R18, 0x1, RZ, 0xc0, !PT ;  /* 0x0000000112ff7812 */ /* 0x010fe8000788c0ff */
[----:B------:R-:W-:Y:S09]  /*5420*/  P2R R170, PR, RZ, 0x10 ;  /* 0x00000010ffaa7803 */ /* 0x000ff20000000000 */
[----:B------:R-:W-:Y:S02]  /*5430*/  @P4 MOV R77, R16 ;  /* 0x00000010004d4202 */ /* 0x000fe40000000f00 */
[----:B------:R-:W-:Y:S01]  /*5440*/  @P4 LOP3.LUT R75, R17, 0xffff, RZ, 0xc0, !PT ;  /* 0x0000ffff114b4812 */ /* 0x000fe200078ec0ff */
[----:B--23--:R-:W-:Y:S06]  /*5450*/  @!P0 BRA `(.L_x_100) ;  /* 0x0000000000a48947 */ /* 0x00cfec0003800000 */
[----:B------:R-:W-:Y:S01]  /*5460*/  IMAD.HI.U32 R24, R158, R71, RZ ;  /* 0x000000479e187227 */ /* 0x000fe200078e00ff */
[----:B------:R-:W-:Y:S02]  /*5470*/  ISETP.NE.AND P0, PT, R70, 0x1, PT ;  /* 0x000000014600780c */ /* 0x000fe40003f05270 */
[----:B------:R-:W-:Y:S01]  /*5480*/  ISETP.NE.AND P2, PT, R72, 0x1, PT ;  /* 0x000000014800780c */ /* 0x000fe20003f45270 */
[-C--:B------:R-:W-:Y:S01]  /*5490*/  IMAD.HI.U32 R22, R159, R150.reuse, RZ ;  /* 0x000000969f167227 */ /* 0x080fe200078e00ff */
[----:B------:R-:W-:Y:S02]  /*54a0*/  SHF.R.U32.HI R23, RZ, R157, R24 ;  /* 0x0000009dff177219 */ /* 0x000fe40000011618 */
[----:B------:R-:W-:Y:S01]  /*54b0*/  ISETP.NE.AND P3, PT, R74, 0x1, PT ;  /* 0x000000014a00780c */ /* 0x000fe20003f65270 */
[----:B------:R-:W-:Y:S01]  /*54c0*/  IMAD.HI.U32 R28, R75, R71, RZ ;  /* 0x000000474b1c7227 */ /* 0x000fe200078e00ff */
[----:B------:R-:W-:Y:S02]  /*54d0*/  SHF.R.U32.HI R22, RZ, R151, R22 ;  /* 0x00000097ff167219 */ /* 0x000fe40000011616 */
[----:B------:R-:W-:Y:S01]  /*54e0*/  SEL R3, R158, R23, !P0 ;  /* 0x000000179e037207 */ /* 0x000fe20004000000 */
[----:B------:R-:W-:Y:S01]  /*54f0*/  IMAD.HI.U32 R26, R77, R150, RZ ;  /* 0x000000964d1a7227 */ /* 0x000fe200078e00ff */
[----:B------:R-:W-:Y:S03]  /*5500*/  SEL R7, R159, R22, !P3 ;  /* 0x000000169f077207 */ /* 0x000fe60005800000 */
[-C--:B------:R-:W-:Y:S01]  /*5510*/  IMAD.HI.U32 R22, R3, R68.reuse, RZ ;  /* 0x0000004403167227 */ /* 0x080fe200078e00ff */
[----:B------:R-:W-:Y:S03]  /*5520*/  SHF.R.U32.HI R26, RZ, R151, R26 ;  /* 0x00000097ff1a7219 */ /* 0x000fe6000001161a */
[----:B------:R-:W-:Y:S01]  /*5530*/  IMAD.HI.U32 R24, R7, R68, RZ ;  /* 0x0000004407187227 */ /* 0x000fe200078e00ff */
[----:B------:R-:W-:Y:S02]  /*5540*/  @P2 SHF.R.U32.HI R3, RZ, R69, R22 ;  /* 0x00000045ff032219 */ /* 0x000fe40000011616 */
[----:B------:R-:W-:Y:S02]  /*5550*/  SHF.R.U32.HI R22, RZ, R157, R28 ;  /* 0x0000009dff167219 */ /* 0x000fe4000001161c */
[----:B------:R-:W-:Y:S01]  /*5560*/  @P2 SHF.R.U32.HI R7, RZ, R69, R24 ;  /* 0x00000045ff072219 */ /* 0x000fe20000011618 */
[C---:B------:R-:W-:Y:S01]  /*5570*/  IMAD R2, R72.reuse, R3, RZ ;  /* 0x0000000348027224 */ /* 0x040fe200078e02ff */
[----:B------:R-:W-:Y:S02]  /*5580*/  SEL R5, R75, R22, !P0 ;  /* 0x000000164b057207 */ /* 0x000fe40004000000 */
[----:B------:R-:W-:Y:S01]  /*5590*/  SEL R3, R77, R26, !P3 ;  /* 0x0000001a4d037207 */ /* 0x000fe20005800000 */
[----:B------:R-:W-:Y:S01]  /*55a0*/  IMAD R4, R72, R7, RZ ;  /* 0x0000000748047224 */ /* 0x000fe200078e02ff */
[C---:B------:R-:W-:Y:S01]  /*55b0*/  ISETP.GE.AND P0, PT, R5.reuse, R2, PT ;  /* 0x000000020500720c */ /* 0x040fe20003f06270 */
[----:B------:R-:W-:Y:S03]  /*55c0*/  IMAD.HI.U32 R6, R5, R68, RZ ;  /* 0x0000004405067227 */ /* 0x000fe600078e00ff */
[----:B------:R-:W-:Y:S01]  /*55d0*/  ISETP.GE.OR P0, PT, R3, R4, P0 ;  /* 0x000000040300720c */ /* 0x000fe20000706670 */
[----:B------:R-:W-:Y:S01]  /*55e0*/  IMAD.MOV R4, RZ, RZ, -R3 ;  /* 0x000000ffff047224 */ /* 0x000fe200078e0a03 */
[-C--:B------:R-:W-:Y:S03]  /*55f0*/  SHF.R.U32.HI R6, RZ, R69.reuse, R6 ;  /* 0x00000045ff067219 */ /* 0x080fe60000011606 */
[----:B------:R-:W-:Y:S01]  /*5600*/  IMAD R77, R74, R4, R77 ;  /* 0x000000044a4d7224 */ /* 0x000fe200078e024d */
[----:B------:R-:W-:Y:S05]  /*5610*/  SEL R15, R5, R6, !P2 ;  /* 0x00000006050f7207 */ /* 0x000fea0005000000 */
[----:B------:R-:W-:Y:S02]  /*5620*/  IMAD.MOV R6, RZ, RZ, -R15 ;  /* 0x000000ffff067224 */ /* 0x000fe400078e0a0f */
[C---:B------:R-:W-:Y:S04]  /*5630*/  @!P0 IMAD.HI.U32 R2, R3.reuse, R68, RZ ;  /* 0x0000004403028227 */ /* 0x040fe800078e00ff */
[----:B------:R-:W-:Y:S01]  /*5640*/  IMAD R6, R72, R6, R5 ;  /* 0x0000000648067224 */ /* 0x000fe200078e0205 */
[----:B------:R-:W-:Y:S04]  /*5650*/  @!P0 SHF.R.U32.HI R2, RZ, R69, R2 ;  /* 0x00000045ff028219 */ /* 0x000fe80000011602 */
[----:B------:R-:W-:Y:S02]  /*5660*/  @!P0 SEL R0, R3, R2, !P2 ;  /* 0x0000000203008207 */ /* 0x000fe40005000000 */
[----:B------:R-:W-:Y:S02]  /*5670*/  IADD3 R2, PT, PT, -R5, RZ, RZ ;  /* 0x000000ff05027210 */ /* 0x000fe40007ffe1ff */
[----:B------:R-:W-:Y:S01]  /*5680*/  @!P0 IADD3 R8, PT, PT, R15, -R0, RZ ;  /* 0x800000000f088210 */ /* 0x000fe20007ffe0ff */
[----:B------:R-:W-:Y:S02]  /*5690*/  @!P0 IMAD R0, R7, R6, R0 ;  /* 0x0000000607008224 */ /* 0x000fe400078e0200 */
[----:B------:R-:W-:Y:S02]  /*56a0*/  IMAD R75, R70, R2, R75 ;  /* 0x00000002464b7224 */ /* 0x000fe400078e024b */
[----:B------:R-:W-:Y:S02]  /*56b0*/  @!P0 IMAD R5, R8, R72, R3 ;  /* 0x0000004808058224 */ /* 0x000fe400078e0203 */
[----:B------:R-:W-:Y:S04]  /*56c0*/  @!P0 IMAD.MOV.U32 R3, RZ, RZ, R0 ;  /* 0x000000ffff038224 */ /* 0x000fe800078e0000 */
[----:B------:R-:W-:Y:S02]  /*56d0*/  IMAD R77, R3, R74, R77 ;  /* 0x0000004a034d7224 */ /* 0x000fe400078e024d */
[----:B------:R-:W-:Y:S07]  /*56e0*/  IMAD R75, R5, R70, R75 ;  /* 0x00000046054b7224 */ /* 0x000fee00078e024b */
.L_x_100:
[----:B-1----:R-:W-:Y:S01]  /*56f0*/  @!P1 ISETP.NE.AND P0, PT, R10, 0x1, PT ;  /* 0x000000010a00980c */ /* 0x002fe20003f05270 */
[----:B------:R-:W-:Y:S01]  /*5700*/  @!P1 IMAD.HI.U32 R0, R77, R12, RZ ;  /* 0x0000000c4d009227 */ /* 0x000fe200078e00ff */
[----:B------:R-:W-:Y:S01]  /*5710*/  @!P1 ISETP.NE.AND P2, PT, R9, 0x1, PT ;  /* 0x000000010900980c */ /* 0x000fe20003f45270 */
[----:B------:R-:W-:Y:S01]  /*5720*/  ULOP3.LUT UP0, URZ, UR48, 0x1b0, URZ, 0xc0, !UPT ;  /* 0x000001b030ff7892 */ /* 0x000fe2000f80c0ff */
[----:B------:R-:W-:Y:S01]  /*5730*/  R2UR UR42, R21 ;  /* 0x00000000152a72ca */ /* 0x000fe200000e0000 */
[----:B------:R-:W-:Y:S01]  /*5740*/  @!P1 IMAD.HI.U32 R3, R75, R11, RZ ;  /* 0x0000000b4b039227 */ /* 0x000fe200078e00ff */
[----:B------:R-:W-:Y:S02]  /*5750*/  @!P1 SHF.R.U32.HI R0, RZ, R13, R0 ;  /* 0x0000000dff009219 */ /* 0x000fe40000011600 */
[----:B------:R-:W-:Y:S01]  /*5760*/  R2UR UR41, R20 ;  /* 0x00000000142972ca */ /* 0x000fe200000e0000 */
[----:B------:R-:W-:Y:S01]  /*5770*/  VIADD R172, R172, 0x1 ;  /* 0x00000001acac7836 */ /* 0x000fe20000000000 */
[----:B------:R-:W-:Y:S02]  /*5780*/  @!P1 SHF.R.U32.HI R2, RZ, R14, R3 ;  /* 0x0000000eff029219 */ /* 0x000fe40000011603 */
[----:B------:R-:W-:Y:S02]  /*5790*/  @!P1 SEL R3, R77, R0, !P2 ;  /* 0x000000004d039207 */ /* 0x000fe40005000000 */
[----:B------:R-:W-:Y:S02]  /*57a0*/  @!P1 SEL R2, R75, R2, !P0 ;  /* 0x000000024b029207 */ /* 0x000fe40004000000 */
[----:B------:R-:W-:Y:S01]  /*57b0*/  @P4 SHF.R.U32.HI R160, RZ, 0x10, R17 ;  /* 0x00000010ffa04819 */ /* 0x000fe20000011611 */
[----:B------:R-:W-:Y:S02]  /*57c0*/  USHF.L.U32 UR42, UR42, 0x7, URZ ;  /* 0x000000072a2a7899 */ /* 0x000fe400080006ff */
[----:B------:R-:W-:Y:S02]  /*57d0*/  @!P1 IMAD.IADD R0, R2, 0x1, -R3 ;  /* 0x0000000102009824 */ /* 0x000fe400078e0a03 */
[----:B------:R-:W-:Y:S01]  /*57e0*/  @!P1 IMAD.IADD R2, R3, 0x1, -R2 ;  /* 0x0000000103029824 */ /* 0x000fe200078e0a02 */
[----:B------:R-:W-:Y:S01]  /*57f0*/  USHF.L.U32 UR41, UR41, 0x8, URZ ;  /* 0x0000000829297899 */ /* 0x000fe200080006ff */
[----:B------:R-:W-:Y:S02]  /*5800*/  @!P1 IMAD R77, R0, R9, R77 ;  /* 0x00000009004d9224 */ /* 0x000fe400078e024d */
[----:B------:R-:W-:Y:S01]  /*5810*/  @!P1 IMAD R75, R2, R10, R75 ;  /* 0x0000000a024b9224 */ /* 0x000fe200078e024b */
[----:B------:R-:W-:Y:S08]  /*5820*/  BRA.U !UP0, `(.L_x_101) ;  /* 0x0000000108407547 */ /* 0x000ff0000b800000 */
[----:B------:R-:W1:Y:S01]  /*5830*/  LDCU.64 UR8, c[0x4][0x88] ;  /* 0x01001100ff0877ac */ /* 0x000e620008000a00 */
[----:B------:R-:W-:Y:S01]  /*5840*/  MOV R3, 0x0 ;  /* 0x0000000000037802 */ /* 0x000fe20000000f00 */
[----:B------:R-:W-:Y:S02]  /*5850*/  HFMA2 R12, -RZ, RZ, 0, 5.9604644775390625e-08 ;  /* 0x00000001ff0c7431 */ /* 0x000fe400000001ff */
[----:B------:R-:W-:Y:S02]  /*5860*/  IMAD.MOV.U32 R8, RZ, RZ, 0x70 ;  /* 0x00000070ff087424 */ /* 0x000fe400078e00ff */
[----:B------:R-:W-:Y:S01]  /*5870*/  IMAD.MOV.U32 R13, RZ, RZ, RZ ;  /* 0x000000ffff0d7224 */ /* 0x000fe200078e00ff */
[----:B------:R-:W2:Y:S01]  /*5880*/  LDCU.64 UR6, c[0x4][0x90] ;  /* 0x01001200ff0677ac */ /* 0x000ea20008000a00 */
[----:B------:R-:W3:Y:S01]  /*5890*/  LDC.64 R2, c[0x4][R3] ;  /* 0x0100000003027b82 */ /* 0x000ee20000000a00 */
[----:B------:R-:W4:Y:S01]  /*58a0*/  LDCU.64 UR4, c[0x4][0x8] ;  /* 0x01000100ff0477ac */ /* 0x000f220008000a00 */
[----:B-1----:R-:W-:Y:S01]  /*58b0*/  MOV R5, UR9 ;  /* 0x0000000900057c02 */ /* 0x002fe20008000f00 */
[----:B------:R-:W-:Y:S01]  /*58c0*/  IMAD.U32 R4, RZ, RZ, UR8 ;  /* 0x00000008ff047e24 */ /* 0x000fe2000f8e00ff */
[----:B--2---:R-:W-:Y:S01]  /*58d0*/  MOV R7, UR7 ;  /* 0x0000000700077c02 */ /* 0x004fe20008000f00 */
[----:B------:R-:W-:Y:S01]  /*58e0*/  IMAD.U32 R6, RZ, RZ, UR6 ;  /* 0x00000006ff067e24 */ /* 0x000fe2000f8e00ff */
[----:B----4-:R-:W-:Y:S01]  /*58f0*/  MOV R11, UR5 ;  /* 0x00000005000b7c02 */ /* 0x010fe20008000f00 */
[----:B------:R-:W-:Y:S02]  /*5900*/  IMAD.U32 R10, RZ, RZ, UR4 ;  /* 0x00000004ff0a7e24 */ /* 0x000fe4000f8e00ff */
[----:B------:R-:W-:Y:S07]  /*5910*/  LEPC R20, `(.L_x_101) ;  /* 0x000000001014794e */ /* 0x000fee0000000000 */
[----:B---3-5:R-:W-:Y:S05]  /*5920*/  CALL.ABS.NOINC R2 ;  /* 0x0000000002007343 */ /* 0x028fea0003c00000 */
.L_x_101:
[----:B------:R-:W-:Y:S01]  /*5930*/  LOP3.LUT P0, RZ, R168, 0x1b0, RZ, 0xc0, !PT ;  /* 0x000001b0a8ff7812 */ /* 0x000fe2000780c0ff */
[----:B------:R-:W-:Y:S11]  /*5940*/  BSSY.RECONVERGENT B6, `(.L_x_102) ;  /* 0x0000013000067945 */ /* 0x000ff60003800200 */
[----:B------:R-:W-:Y:S01]  /*5950*/  @!UPT UIADD3 URZ, UPT, UPT, URZ, URZ, URZ ;  /* 0x000000fffffff290 */ /* 0x000fe2000fffe0ff */
[----:B------:R-:W-:Y:S05]  /*5960*/  @!P0 BRA `(.L_x_103) ;  /* 0x0000000000408947 */ /* 0x000fea0003800000 */
        /* <DEDUP_REMOVED lines=16> */
.L_x_103:
[----:B------:R-:W-:Y:S05]  /*5a70*/  BSYNC.RECONVERGENT B6 ;  /* 0x0000000000067941 */ /* 0x000fea0003800200 */
.L_x_102:
[----:B------:R-:W-:Y:S01]  /*5a80*/  ISETP.NE.U32.AND P4, PT, R148, RZ, PT ;  /* 0x000000ff9400720c */ /* 0x000fe20003f85070 */
[----:B------:R-:W-:Y:S01]  /*5a90*/  UISETP.NE.AND UP2, UPT, UR50, URZ, UPT ;  /* 0x000000ff3200728c */ /* 0x000fe2000bf45270 */
[----:B------:R-:W-:Y:S01]  /*5aa0*/  ISETP.NE.U32.AND P2, PT, RZ, UR38, PT ;  /* 0x00000026ff007c0c */ /* 0x000fe2000bf45070 */
[----:B------:R-:W-:Y:S01]  /*5ab0*/  UISETP.NE.U32.AND UP1, UPT, UR44, URZ, UPT ;  /* 0x000000ff2c00728c */ /* 0x000fe2000bf25070 */
[----:B------:R-:W-:Y:S01]  /*5ac0*/  ISETP.NE.AND.EX P4, PT, R149, RZ, PT, P4 ;  /* 0x000000ff9500720c */ /* 0x000fe20003f85340 */
[----:B------:R-:W-:Y:S01]  /*5ad0*/  UPLOP3.LUT UP0, UPT, UPT, UPT, UPT, 0x40, 0x4 ;  /* 0x000000000004789c */ /* 0x000fe20003f0e870 */
[----:B------:R-:W-:Y:S01]  /*5ae0*/  ISETP.NE.AND.EX P2, PT, RZ, UR39, PT, P2 ;  /* 0x00000027ff007c0c */ /* 0x000fe2000bf45320 */
[----:B------:R-:W-:Y:S01]  /*5af0*/  UISETP.NE.AND.EX UP1, UPT, UR45, URZ, UPT, UP1 ;  /* 0x000000ff2d00728c */ /* 0x000fe2000bf25310 */
[----:B------:R-:W-:Y:S04]  /*5b00*/  PLOP3.LUT P1, PT, PT, PT, UP2, 0x80, 0x8 ;  /* 0x000000000008781c */ /* 0x000fe80003f2f028 */
[----:B------:R-:W-:Y:S06]  /*5b10*/  @UP2 UPLOP3.LUT UP0, UPT, UPT, UPT, UP1, 0x80, 0x8 ;  /* 0x000000000008289c */ /* 0x000fec0003f0f010 */
[----:B------:R-:W-:Y:S01]  /*5b20*/  PLOP3.LUT P0, PT, PT, PT, UP0, 0x80, 0x8 ;  /* 0x000000000008781c */ /* 0x000fe20003f0f008 */
[----:B------:R-:W-:Y:S01]  /*5b30*/  @!UPT UIADD3 URZ, UPT, UPT, URZ, URZ, URZ ;  /* 0x000000fffffff290 */ /* 0x000fe2000fffe0ff */
[----:B------:R-:W-:Y:S11]  /*5b40*/  BRA.U !UP1, `(.L_x_104) ;  /* 0x0000000109387547 */ /* 0x000ff6000b800000 */
[----:B------:R-:W-:Y:S01]  /*5b50*/  UISETP.NE.U32.AND UP0, UPT, UR38, URZ, UPT ;  /* 0x000000ff2600728c */ /* 0x000fe2000bf05070 */
[----:B------:R-:W-:Y:S02]  /*5b60*/  HFMA2 R0, -RZ, RZ, 0, 5.9604644775390625e-08 ;  /* 0x00000001ff007431 */ /* 0x000fe400000001ff */
[----:B------:R-:W-:Y:S01]  /*5b70*/  IMAD.MOV.U32 R153, RZ, RZ, 0x1 ;  /* 0x00000001ff997424 */ /* 0x000fe200078e00ff */
[----:B------:R-:W-:Y:S06]  /*5b80*/  UISETP.NE.AND.EX UP0, UPT, UR39, URZ, UPT, UP0 ;  /* 0x000000ff2700728c */ /* 0x000fec000bf05300 */
[----:B------:R-:W-:Y:S05]  /*5b90*/  PLOP3.LUT P3, PT, PT, PT, UP0, 0x80, 0x8 ;  /* 0x000000000008781c */ /* 0x000fea0003f6f008 */
[----:B------:R-:W1:Y:S01]  /*5ba0*/  @UP0 LDCU.64 UR6, c[0x0][0x888] ;  /* 0x00011100ff0607ac */ /* 0x000e620008000a00 */
[----:B------:R-:W-:Y:S07]  /*5bb0*/  @UP0 UIMAD UR4, UR36, UR44, URZ ;  /* 0x0000002c240402a4 */ /* 0x000fee000f8e02ff */
[----:B------:R-:W-:Y:S01]  /*5bc0*/  @!P3 PRMT R153, R0, 0x7610, R153 ;  /* 0x000076100099b816 */ /* 0x000fe20000000099 */
[----:B-1----:R-:W-:Y:S03]  /*5bd0*/  @UP0 UIMAD.WIDE UR6, UR4, 0x4, UR6 ;  /* 0x00000004040608a5 */ /* 0x002fe6000f8e0206 */
[----:B------:R-:W1:Y:S03]  /*5be0*/  @!UP0 LDCU UR4, c[0x0][0x880] ;  /* 0x00011000ff0487ac */ /* 0x000e660008000800 */
[----:B------:R-:W-:Y:S01]  /*5bf0*/  IMAD.U32 R2, RZ, RZ, UR6 ;  /* 0x00000006ff027e24 */ /* 0x000fe2000f8e00ff */
[----:B------:R-:W-:Y:S05]  /*5c00*/  MOV R3, UR7 ;  /* 0x0000000700037c02 */ /* 0x000fea0008000f00 */
[----:B-----5:R2:W5:Y:S02]  /*5c10*/  @P3 LDG.E R82, desc[UR46][R2.64] ;  /* 0x0000002e02523981 */ /* 0x020564000c1e1900 */
[----:B-12---:R-:W-:Y:S02]  /*5c20*/  @!P3 IMAD.U32 R82, RZ, RZ, UR4 ;  /* 0x00000004ff52be24 */ /* 0x006fe4000f8e00ff */
.L_x_104:
[----:B------:R-:W-:Y:S05]  /*5c30*/  @!P4 BRA `(.L_x_105) ;  /* 0x000000000020c947 */ /* 0x000fea0003800000 */
[----:B------:R-:W-:Y:S04]  /*5c40*/  ISETP.NE.U32.AND P3, PT, R146, RZ, PT ;  /* 0x000000ff9200720c */ /* 0x000fe80003f65070 */
[----:B------:R-:W-:Y:S11]  /*5c50*/  ISETP.NE.AND.EX P3, PT, R147, RZ, PT, P3 ;  /* 0x000000ff9300720c */ /* 0x000ff60003f65330 */
[----:B------:R-:W-:Y:S02]  /*5c60*/  @!UPT UIADD3 URZ, UPT, UPT, URZ, URZ, URZ ;  /* 0x000000fffffff290 */ /* 0x000fe4000fffe0ff */
[----:B------:R-:W1:Y:S01]  /*5c70*/  @P3 LDC.64 R2, c[0x0][0x8a8] ;  /* 0x00022a00ff023b82 */ /* 0x000e620000000a00 */
[----:B------:R-:W-:Y:S04]  /*5c80*/  @P3 IMAD R0, R148, UR36, RZ ;  /* 0x0000002494003c24 */ /* 0x000fe8000f8e02ff */
[----:B-1----:R-:W-:Y:S05]  /*5c90*/  @P3 IMAD.WIDE R2, R0, 0x4, R2 ;  /* 0x0000000400023825 */ /* 0x002fea00078e0202 */
[----:B-----5:R1:W5:Y:S02]  /*5ca0*/  @P3 LDG.E R78, desc[UR46][R2.64] ;  /* 0x0000002e024e3981 */ /* 0x020364000c1e1900 */
[----:B-1----:R-:W2:Y:S02]  /*5cb0*/  @!P3 LDC R78, c[0x0][0x8a0] ;  /* 0x00022800ff4ebb82 */ /* 0x002ea40000000800 */
.L_x_105:
[----:B-----5:R-:W-:Y:S01]  /*5cc0*/  ISETP.NE.AND P4, PT, R82, RZ, PT ;  /* 0x000000ff5200720c */ /* 0x020fe20003f85270 */
[----:B------:R-:W-:Y:S01]  /*5cd0*/  BSSY B1, `(.L_x_106) ;  /* 0x0000048000017945 */ /* 0x000fe20003800000 */
[----:B------:R-:W-:Y:S01]  /*5ce0*/  SEL R5, RZ, 0xffffffff, P2 ;  /* 0xffffffffff057807 */ /* 0x000fe20001000000 */
[----:B------:R-:W-:Y:S01]  /*5cf0*/  IMAD.MOV.U32 R100, RZ, RZ, 0x1 ;  /* 0x00000001ff647424 */ /* 0x000fe200078e00ff */
[----:B------:R-:W-:Y:S01]  /*5d00*/  LOP3.LUT P3, RZ, R153, 0xff, RZ, 0xc0, !PT ;  /* 0x000000ff99ff7812 */ /* 0x000fe2000786c0ff */
[----:B------:R-:W-:Y:S01]  /*5d10*/  IMAD R80, R76, 0x100, R79 ;  /* 0x000001004c507824 */ /* 0x000fe200078e024f */
[----:B------:R-:W-:Y:S02]  /*5d20*/  @P1 SEL R0, RZ, 0xffffffff, P4 ;  /* 0xffffffffff001807 */ /* 0x000fe40002000000 */
[----:B------:R-:W-:Y:S02]  /*5d30*/  CS2R R110, SRZ ;  /* 0x00000000006e7805 */ /* 0x000fe4000001ff00 */
[----:B------:R-:W-:Y:S02]  /*5d40*/  LEA R3, R162, UR49, 0x3 ;  /* 0x00000031a2037c11 */ /* 0x000fe4000f8e18ff */
[----:B------:R-:W-:Y:S02]  /*5d50*/  CS2R R108, SRZ ;  /* 0x00000000006c7805 */ /* 0x000fe4000001ff00 */
[----:B------:R-:W-:Y:S02]  /*5d60*/  @P0 SEL R0, R5, R0, !P3 ;  /* 0x0000000005000207 */ /* 0x000fe40005800000 */
[----:B------:R-:W-:Y:S02]  /*5d70*/  CS2R R106, SRZ ;  /* 0x00000000006a7805 */ /* 0x000fe4000001ff00 */
[----:B------:R-:W-:Y:S02]  /*5d80*/  LEA R171, R76, UR49, 0x3 ;  /* 0x000000314cab7c11 */ /* 0x000fe4000f8e18ff */
[----:B------:R-:W-:Y:S02]  /*5d90*/  CS2R R104, SRZ ;  /* 0x0000000000687805 */ /* 0x000fe4000001ff00 */
[----:B------:R-:W-:Y:S02]  /*5da0*/  @P1 LOP3.LUT R0, R0, 0x1, RZ, 0xc0, !PT ;  /* 0x0000000100001812 */ /* 0x000fe400078ec0ff */
[----:B------:R-:W-:Y:S02]  /*5db0*/  CS2R R98, SRZ ;  /* 0x0000000000627805 */ /* 0x000fe4000001ff00 */
[----:B------:R-:W-:Y:S02]  /*5dc0*/  SHF.L.U32 R2, R164, 0x1f, RZ ;  /* 0x0000001fa4027819 */ /* 0x000fe400000006ff */
[----:B------:R-:W-:Y:S02]  /*5dd0*/  CS2R R96, SRZ ;  /* 0x0000000000607805 */ /* 0x000fe4000001ff00 */
[----:B------:R-:W-:Y:S02]  /*5de0*/  ISETP.NE.U32.OR P6, PT, R0, 0x1, !P1 ;  /* 0x000000010000780c */ /* 0x000fe40004fc5470 */
[----:B------:R-:W-:Y:S02]  /*5df0*/  CS2R R90, SRZ ;  /* 0x00000000005a7805 */ /* 0x000fe4000001ff00 */
[----:B------:R-:W-:Y:S02]  /*5e00*/  PLOP3.LUT P2, PT, PT, PT, UP1, 0x80, 0x8 ;  /* 0x000000000008781c */ /* 0x000fe40003f4f018 */
[----:B------:R-:W-:Y:S02]  /*5e10*/  CS2R R88, SRZ ;  /* 0x0000000000587805 */ /* 0x000fe4000001ff00 */
[----:B------:R-:W-:Y:S02]  /*5e20*/  SEL R0, RZ, 0xffffffff, P4 ;  /* 0xffffffffff007807 */ /* 0x000fe40002000000 */
[----:B------:R-:W-:Y:S03]  /*5e30*/  P2R R116, PR, RZ, 0x40 ;  /* 0x00000040ff747803 */ /* 0x000fe60000000000 */
[----:B------:R-:W-:Y:S04]  /*5e40*/  @P6 SHF.L.U32 R4, R161, 0x1f, RZ ;  /* 0x0000001fa1046819 */ /* 0x000fe800000006ff */
[----:B------:R-:W-:Y:S01]  /*5e50*/  @P2 SEL R0, R5, R0, !P3 ;  /* 0x0000000005002207 */ /* 0x000fe20005800000 */
[----:B------:R-:W1:Y:S03]  /*5e60*/  @P6 SYNCS.PHASECHK.TRANS64.TRYWAIT P1, [R3+URZ+0x40], R4 ;  /* 0x00004004030065a7 */ /* 0x000e6600080211ff */
[----:B------:R-:W-:Y:S04]  /*5e70*/  LOP3.LUT R0, R0, 0x1, RZ, 0xc0, !PT ;  /* 0x0000000100007812 */ /* 0x000fe800078ec0ff */
[----:B------:R-:W-:Y:S04]  /*5e80*/  ISETP.NE.U32.AND P5, PT, R0, 0x1, PT ;  /* 0x000000010000780c */ /* 0x000fe80003fa5070 */
[----:B------:R-:W-:Y:S01]  /*5e90*/  P2R R101, PR, RZ, 0x20 ;  /* 0x00000020ff657803 */ /* 0x000fe20000000000 */
[----:B------:R3:W4:Y:S01]  /*5ea0*/  SYNCS.PHASECHK.TRANS64.TRYWAIT P0, [R171+URZ+0xb0], R2 ;  /* 0x0000b002ab0075a7 */ /* 0x00072200080011ff */
[----:B-1----:R-:W-:Y:S01]  /*5eb0*/  @P6 SEL R100, RZ, 0x1, !P1 ;  /* 0x00000001ff646807 */ /* 0x002fe20004800000 */
[----:B---3--:R-:W-:Y:S06]  /*5ec0*/  @!P6 BRA `(.L_x_107) ;  /* 0x0000000000a0e947 */ /* 0x008fec0003800000 */
[----:B------:R-:W-:Y:S01]  /*5ed0*/  @P5 IMAD R7, R162, 0x2000, R155 ;  /* 0x00002000a2075824 */ /* 0x000fe200078e029b */
[----:B------:R-:W-:Y:S01]  /*5ee0*/  ISETP.NE.AND P1, PT, R100, RZ, PT ;  /* 0x000000ff6400720c */ /* 0x000fe20003f25270 */
[----:B------:R-:W-:Y:S01]  /*5ef0*/  BSSY B0, `(.L_x_108) ;  /* 0x0000011000007945 */ /* 0x000fe20003800000 */
[----:B------:R-:W-:Y:S01]  /*5f00*/  CS2R R90, SRZ ;  /* 0x00000000005a7805 */ /* 0x000fe2000001ff00 */
[----:B------:R-:W-:Y:S01]  /*5f10*/  @P5 VIADD R4, R7, UR49 ;  /* 0x0000003107045c36 */ /* 0x000fe20008000000 */
[----:B------:R-:W-:Y:S02]  /*5f20*/  CS2R R88, SRZ ;  /* 0x0000000000587805 */ /* 0x000fe4000001ff00 */
[----:B------:R-:W-:Y:S02]  /*5f30*/  CS2R R98, SRZ ;  /* 0x0000000000627805 */ /* 0x000fe4000001ff00 */
[----:B------:R-:W-:Y:S01]  /*5f40*/  CS2R R96, SRZ ;  /* 0x0000000000607805 */ /* 0x000fe2000001ff00 */
[--C-:B------:R-:W-:Y:S01]  /*5f50*/  @P5 IMAD.IADD R6, R167, 0x1, R4.reuse ;  /* 0x00000001a7065824 */ /* 0x100fe200078e0204 */
[----:B------:R-:W-:Y:S01]  /*5f60*/  CS2R R106, SRZ ;  /* 0x00000000006a7805 */ /* 0x000fe2000001ff00 */
[--C-:B------:R-:W-:Y:S01]  /*5f70*/  @P5 IMAD.IADD R5, R166, 0x1, R4.reuse ;  /* 0x00000001a6055824 */ /* 0x100fe200078e0204 */
[----:B------:R-:W-:Y:S01]  /*5f80*/  CS2R R104, SRZ ;  /* 0x0000000000687805 */ /* 0x000fe2000001ff00 */
[----:B------:R-:W-:Y:S01]  /*5f90*/  @P5 IMAD R4, R165, 0x10, R4 ;  /* 0x00000010a5045824 */ /* 0x000fe200078e0204 */
[----:B------:R-:W-:Y:S02]  /*5fa0*/  CS2R R110, SRZ ;  /* 0x00000000006e7805 */ /* 0x000fe4000001ff00 */
[----:B------:R-:W-:Y:S01]  /*5fb0*/  CS2R R108, SRZ ;  /* 0x00000000006c7805 */ /* 0x000fe2000001ff00 */
[----:B------:R-:W-:Y:S06]  /*5fc0*/  @P1 BRA `(.L_x_109) ;  /* 0x00000000000c1947 */ /* 0x000fec0003800000 */
[----:B------:R-:W-:Y:S04]  /*5fd0*/  SHF.L.U32 R0, R161, 0x1f, RZ ;  /* 0x0000001fa1007819 */ /* 0x000fe800000006ff */
[----:B------:R-:W1:Y:S02]  /*5fe0*/  SYNCS.PHASECHK.TRANS64.TRYWAIT P1, [R3+URZ+0x40], R0 ;  /* 0x00004000030075a7 */ /* 0x000e6400080211ff */
[----:B-1----:R-:W-:Y:S05]  /*5ff0*/  @!P1 BRA `(.L_x_110) ;  /* 0x0000006000ac9947 */ /* 0x002fea0003800000 */
.L_x_109:
[----:B------:R-:W-:Y:S05]  /*6000*/  BSYNC B0 ;  /* 0x0000000000007941 */ /* 0x000fea0003800000 */
.L_x_108:
[----:B------:R-:W-:Y:S01]  /*6010*/  ISETP.NE.AND P1, PT, R101, RZ, PT ;  /* 0x000000ff6500720c */ /* 0x000fe20003f25270 */
[----:B-1----:R-:W-:Y:S02]  /*6020*/  VIADD R3, R3, 0x60 ;  /* 0x0000006003037836 */ /* 0x002fe40000000000 */
[----:B------:R-:W-:Y:S02]  /*6030*/  IMAD.U32 R0, RZ, RZ, UR37 ;  /* 0x00000025ff007e24 */ /* 0x000fe4000f8e00ff */
[----:B------:R-:W-:Y:S03]  /*6040*/  VIADD R162, R162, 0x1 ;  /* 0x00000001a2a27836 */ /* 0x000fe60000000000 */
[----:B------:R-:W-:Y:S05]  /*6050*/  PRMT R0, R0, 0x654, R3 ;  /* 0x0000065400007816 */ /* 0x000fea0000000003 */
[----:B------:R1:W3:Y:S04]  /*6060*/  @P1 LDS.128 R88, [R7+UR49+0x200] ;  /* 0x0002003107581984 */ /* 0x0002e80008000c00 */
[----:B------:R1:W1:Y:S04]  /*6070*/  @P1 LDS.128 R96, [R6+0x200] ;  /* 0x0002000006601984 */ /* 0x0002680000000c00 */
[----:B------:R1:W1:Y:S04]  /*6080*/  @P1 LDS.128 R104, [R5+0x200] ;  /* 0x0002000005681984 */ /* 0x0002680000000c00 */
[----:B------:R1:W1:Y:S01]  /*6090*/  @P1 LDS.128 R108, [R4+0x200] ;  /* 0x00020000046c1984 */ /* 0x0002620000000c00 */
[C---:B------:R-:W-:Y:S01]  /*60a0*/  ISETP.NE.AND P1, PT, R162.reuse, 0x4, PT ;  /* 0x00000004a200780c */ /* 0x040fe20003f25270 */
[----:B------:R-:W-:Y:S01]  /*60b0*/  @!PT LDS RZ, [RZ] ;  /* 0x00000000fffff984 */ /* 0x000fe20000000800 */
[----:B------:R-:W-:Y:S01]  /*60c0*/  @!PT LDS RZ, [RZ] ;  /* 0x00000000fffff984 */ /* 0x000fe20000000800 */
[----:B------:R-:W-:Y:S01]  /*60d0*/  @!PT LDS RZ, [RZ] ;  /* 0x00000000fffff984 */ /* 0x000fe20000000800 */
[----:B------:R-:W-:Y:S01]  /*60e0*/  @!PT LDS RZ, [RZ] ;  /* 0x00000000fffff984 */ /* 0x000fe20000000800 */
[----:B------:R5:W-:Y:S06]  /*60f0*/  MEMBAR.ALL.CTA ;  /* 0x0000000000007992 */ /* 0x000bec0000008000 */
[----:B-----5:R-:W5:Y:S01]  /*6100*/  FENCE.VIEW.ASYNC.S ;  /* 0x00000000000073c6 */ /* 0x020f620000000000 */
[----:B------:R-:W-:Y:S01]  /*6110*/  SEL R162, R162, RZ, P1 ;  /* 0x000000ffa2a27207 */ /* 0x000fe20000800000 */
[----:B-----5:R5:W-:Y:S02]  /*6120*/  SYNCS.ARRIVE.TRANS64.RED.A1T0 RZ, [R0+URZ], RZ ;  /* 0x000000ff00ff79a7 */ /* 0x020be400081004ff */
[----:B-----5:R-:W-:Y:S04]  /*6130*/  SEL R0, RZ, 0x1, P1 ;  /* 0x00000001ff007807 */ /* 0x020fe80000800000 */
[----:B---3--:R-:W-:Y:S02]  /*6140*/  LOP3.LUT R161, R161, R0, RZ, 0x3c, !PT ;  /* 0x00000000a1a17212 */ /* 0x008fe400078e3cff */
.L_x_107:
[----:B------:R-:W-:Y:S05]  /*6150*/  BSYNC B1 ;  /* 0x0000000000017941 */ /* 0x000fea0003800000 */
.L_x_106:
[----:B------:R-:W-:Y:S04]  /*6160*/  SHF.R.U32.HI R3, RZ, 0x15, R80 ;  /* 0x00000015ff037819 */ /* 0x000fe80000011650 */
[----:B------:R-:W-:Y:S01]  /*6170*/  LOP3.LUT P1, RZ, R3, 0x3, R156, 0x48, !PT ;  /* 0x0000000303ff7812 */ /* 0x000fe2000782489c */
[----:B------:R-:W-:Y:S01]  /*6180*/  @!UPT UIADD3 URZ, UPT, UPT, URZ, URZ, URZ ;  /* 0x000000fffffff290 */ /* 0x000fe2000fffe0ff */
[----:B----4-:R-:W-:Y:S11]  /*6190*/  @P0 BRA `(.L_x_111) ;  /* 0x0000000000080947 */ /* 0x010ff60003800000 */
[----:B------:R-:W3:Y:S02]  /*61a0*/  SYNCS.PHASECHK.TRANS64.TRYWAIT P0, [R171+URZ+0xb0], R2 ;  /* 0x0000b002ab0075a7 */ /* 0x000ee400080011ff */
[----:B---3--:R-:W-:Y:S05]  /*61b0*/  @!P0 BRA `(.L_x_112) ;  /* 0x0000006000508947 */ /* 0x008fea0003800000 */
.L_x_111:
[----:B------:R-:W-:Y:S05]  /*61c0*/  @!P1 BRA `(.L_x_113) ;  /* 0x0000000000409947 */ /* 0x000fea0003800000 */
[----:B------:R-:W1:Y:S01]  /*61d0*/  LDCU.64 UR8, c[0x4][0x78] ;  /* 0x01000f00ff0877ac */ /* 0x000e620008000a00 */
[----:B------:R-:W-:Y:S01]  /*61e0*/  MOV R3, 0x0 ;  /* 0x0000000000037802 */ /* 0x000fe20000000f00 */
[----:B------:R-:W-:Y:S02]  /*61f0*/  HFMA2 R12, -RZ, RZ, 0, 5.9604644775390625e-08 ;  /* 0x00000001ff0c7431 */ /* 0x000fe400000001ff */
[----:B------:R-:W-:Y:S02]  /*6200*/  IMAD.MOV.U32 R8, RZ, RZ, 0x192 ;  /* 0x00000192ff087424 */ /* 0x000fe400078e00ff */
[----:B------:R-:W-:Y:S01]  /*6210*/  IMAD.MOV.U32 R13, RZ, RZ, RZ ;  /* 0x000000ffff0d7224 */ /* 0x000fe200078e00ff */
[----:B------:R-:W4:Y:S01]  /*6220*/  LDCU.64 UR6, c[0x4][0x80] ;  /* 0x01001000ff0677ac */ /* 0x000f220008000a00 */
[----:B---3--:R-:W3:Y:S01]  /*6230*/  LDC.64 R2, c[0x4][R3] ;  /* 0x0100000003027b82 */ /* 0x008ee20000000a00 */
[----:B------:R-:W5:Y:S01]  /*6240*/  LDCU.64 UR4, c[0x4][0x18] ;  /* 0x01000300ff0477ac */ /* 0x000f620008000a00 */
[----:B-1----:R-:W-:Y:S01]  /*6250*/  MOV R5, UR9 ;  /* 0x0000000900057c02 */ /* 0x002fe20008000f00 */
[----:B------:R-:W-:Y:S01]  /*6260*/  IMAD.U32 R4, RZ, RZ, UR8 ;  /* 0x00000008ff047e24 */ /* 0x000fe2000f8e00ff */
[----:B----4-:R-:W-:Y:S01]  /*6270*/  MOV R7, UR7 ;  /* 0x0000000700077c02 */ /* 0x010fe20008000f00 */
[----:B------:R-:W-:Y:S01]  /*6280*/  IMAD.U32 R6, RZ, RZ, UR6 ;  /* 0x00000006ff067e24 */ /* 0x000fe2000f8e00ff */
[----:B-----5:R-:W-:Y:S01]  /*6290*/  MOV R11, UR5 ;  /* 0x00000005000b7c02 */ /* 0x020fe20008000f00 */
[----:B------:R-:W-:Y:S02]  /*62a0*/  IMAD.U32 R10, RZ, RZ, UR4 ;  /* 0x00000004ff0a7e24 */ /* 0x000fe4000f8e00ff */
[----:B------:R-:W-:Y:S07]  /*62b0*/  LEPC R20, `(.L_x_113) ;  /* 0x000000001014794e */ /* 0x000fee0000000000 */
[----:B--23--:R-:W-:Y:S05]  /*62c0*/  CALL.ABS.NOINC R2 ;  /* 0x0000000002007343 */ /* 0x00cfea0003c00000 */
.L_x_113:
[----:B------:R-:W-:Y:S01]  /*62d0*/  SHF.L.U32 R83, R88, 0x10, RZ ;  /* 0x0000001058537819 */ /* 0x000fe200000006ff */
[----:B------:R-:W-:Y:S05]  /*62e0*/  WARPSYNC.ALL ;  /* 0x0000000000007948 */ /* 0x000fea0003800000 */
[----:B------:R-:W-:Y:S01]  /*62f0*/  R2UR UR4, R80 ;  /* 0x00000000500472ca */ /* 0x000fe200000e0000 */
[----:B------:R-:W-:Y:S01]  /*6300*/  BSSY.RECONVERGENT B0, `(.L_x_114) ;  /* 0x0000121000007945 */ /* 0x000fe20003800200 */
[----:B------:R-:W-:Y:S02]  /*6310*/  IADD3 R103, PT, PT, R155, UR49, RZ ;  /* 0x000000319b677c10 */ /* 0x000fe4000fffe0ff */
[----:B------:R-:W-:Y:S02]  /*6320*/  SHF.L.U32 R102, R165, 0x4, RZ ;  /* 0x00000004a5667819 */ /* 0x000fe400000006ff */
[-C--:B------:R-:W-:Y:S02]  /*6330*/  IADD3 R175, PT, PT, R167, R103.reuse, RZ ;  /* 0x00000067a7af7210 */ /* 0x080fe40007ffe0ff */
[----:B------:R-:W-:Y:S02]  /*6340*/  IADD3 R174, PT, PT, R166, R103, RZ ;  /* 0x00000067a6ae7210 */ /* 0x000fe40007ffe0ff */
[----:B------:R-:W-:Y:S02]  /*6350*/  IADD3 R173, PT, PT, R103, R102, RZ ;  /* 0x0000006667ad7210 */ /* 0x000fe40007ffe0ff */
[C---:B------:R-:W-:Y:S01]  /*6360*/  PRMT R81, R88.reuse, 0x8880, RZ ;  /* 0x0000888058517816 */ /* 0x040fe200000000ff */
[----:B-1----:R-:W2:Y:S01]  /*6370*/  LDTM.x64 R4, tmem[UR4] ;  /* 0x00000004000479ee */ /* 0x002ea20008340000 */
[----:B------:R-:W-:Y:S02]  /*6380*/  SHF.R.S32.HI R83, RZ, 0x18, R83 ;  /* 0x00000018ff537819 */ /* 0x000fe40000011453 */
[----:B------:R-:W-:Y:S02]  /*6390*/  SHF.R.S32.HI R86, RZ, 0x18, R89 ;  /* 0x00000018ff567819 */ /* 0x000fe40000011459 */
[----:B------:R-:W-:Y:S02]  /*63a0*/  SHF.L.U32 R84, R88, 0x8, RZ ;  /* 0x0000000858547819 */ /* 0x000fe400000006ff */
[----:B------:R-:W-:Y:S02]  /*63b0*/  SHF.L.U32 R85, R89, 0x8, RZ ;  /* 0x0000000859557819 */ /* 0x000fe400000006ff */
[----:B------:R-:W-:Y:S02]  /*63c0*/  SHF.R.S32.HI R84, RZ, 0x18, R84 ;  /* 0x00000018ff547819 */ /* 0x000fe40000011454 */
[----:B------:R-:W-:Y:S02]  /*63d0*/  SHF.R.S32.HI R85, RZ, 0x18, R85 ;  /* 0x00000018ff557819 */ /* 0x000fe40000011455 */
[----:B------:R-:W-:Y:S02]  /*63e0*/  SHF.L.U32 R87, R110, 0x8, RZ ;  /* 0x000000086e577819 */ /* 0x000fe400000006ff */
[----:B------:R-:W-:Y:S02]  /*63f0*/  ISETP.NE.AND P0, PT, R169, RZ, PT ;  /* 0x000000ffa900720c */ /* 0x000fe40003f05270 */
[----:B------:R-:W-:Y:S02]  /*6400*/  SHF.R.S32.HI R87, RZ, 0x18, R87 ;  /* 0x00000018ff577819 */ /* 0x000fe40000011457 */
[----:B------:R-:W-:Y:S02]  /*6410*/  ISETP.NE.AND P6, PT, R116, RZ, PT ;  /* 0x000000ff7400720c */ /* 0x000fe40003fc5270 */
[----:B------:R-:W-:Y:S01]  /*6420*/  LEA R117, R162, UR49, 0x3 ;  /* 0x00000031a2757c11 */ /* 0x000fe2000f8e18ff */
[C---:B--2---:R-:W-:Y:S02]  /*6430*/  IMAD R0, R78.reuse, R4, RZ ;  /* 0x000000044e007224 */ /* 0x044fe400078e02ff */
[C---:B---3--:R-:W-:Y:S02]  /*6440*/  IMAD R2, R78.reuse, R5, RZ ;  /* 0x000000054e027224 */ /* 0x048fe400078e02ff */
[----:B------:R-:W-:Y:S02]  /*6450*/  IMAD R3, R78, R6, RZ ;  /* 0x000000064e037224 */ /* 0x000fe400078e02ff */
[-C--:B------:R-:W-:Y:S01]  /*6460*/  IMAD R0, R81, R82.reuse, R0 ;  /* 0x0000005251007224 */ /* 0x080fe200078e0200 */
[----:B------:R-:W-:Y:S01]  /*6470*/  SHF.R.S32.HI R81, RZ, 0x18, R88 ;  /* 0x00000018ff517819 */ /* 0x000fe20000011458 */
[-C--:B------:R-:W-:Y:S01]  /*6480*/  IMAD R2, R83, R82.reuse, R2 ;  /* 0x0000005253027224 */ /* 0x080fe200078e0202 */
[C---:B------:R-:W-:Y:S01]  /*6490*/  PRMT R83, R89.reuse, 0x8880, RZ ;  /* 0x0000888059537816 */ /* 0x040fe200000000ff */
[----:B------:R-:W-:Y:S01]  /*64a0*/  IMAD R3, R84, R82, R3 ;  /* 0x0000005254037224 */ /* 0x000fe200078e0203 */
[----:B------:R-:W-:Y:S01]  /*64b0*/  SHF.L.U32 R84, R89, 0x10, RZ ;  /* 0x0000001059547819 */ /* 0x000fe200000006ff */
[C---:B------:R-:W-:Y:S01]  /*64c0*/  IMAD R7, R78.reuse, R7, RZ ;  /* 0x000000074e077224 */ /* 0x040fe200078e02ff */
[----:B------:R-:W-:Y:S01]  /*64d0*/  @P6 SHF.L.U32 R118, R161, 0x1f, RZ ;  /* 0x0000001fa1766819 */ /* 0x000fe200000006ff */
[C---:B------:R-:W-:Y:S01]  /*64e0*/  IMAD R4, R78.reuse, R8, RZ ;  /* 0x000000084e047224 */ /* 0x040fe200078e02ff */
[----:B------:R-:W-:Y:S01]  /*64f0*/  SHF.R.S32.HI R84, RZ, 0x18, R84 ;  /* 0x00000018ff547819 */ /* 0x000fe20000011454 */
[----:B------:R-:W-:Y:S02]  /*6500*/  IMAD R5, R78, R9, RZ ;  /* 0x000000094e057224 */ /* 0x000fe400078e02ff */
[----:B------:R-:W-:Y:S01]  /*6510*/  IMAD R7, R81, R82, R7 ;  /* 0x0000005251077224 */ /* 0x000fe200078e0207 */
[----:B------:R-:W-:Y:S01]  /*6520*/  PRMT R81, R90, 0x8880, RZ ;  /* 0x000088805a517816 */ /* 0x000fe200000000ff */
[----:B------:R-:W-:Y:S02]  /*6530*/  IMAD R6, R78, R10, RZ ;  /* 0x0000000a4e067224 */ /* 0x000fe400078e02ff */
[-C--:B------:R-:W-:Y:S01]  /*6540*/  IMAD R4, R83, R82.reuse, R4 ;  /* 0x0000005253047224 */ /* 0x080fe200078e0204 */
[----:B------:R-:W-:Y:S01]  /*6550*/  I2IP.S8.S32.SAT R93, R7, R3, RZ ;  /* 0x00000003075d7239 */ /* 0x000fe200000014ff */
[----:B------:R-:W-:Y:S01]  /*6560*/  IMAD R5, R84, R82, R5 ;  /* 0x0000005254057224 */ /* 0x000fe200078e0205 */
[----:B------:R-:W-:Y:S01]  /*6570*/  SHF.L.U32 R83, R90, 0x10, RZ ;  /* 0x000000105a537819 */ /* 0x000fe200000006ff */
[----:B------:R-:W-:Y:S01]  /*6580*/  IMAD R11, R78, R11, RZ ;  /* 0x0000000b4e0b7224 */ /* 0x000fe200078e02ff */
[----:B------:R-:W-:Y:S01]  /*6590*/  I2IP.S8.S32.SAT R92, R2, R0, R93 ;  /* 0x00000000025c7239 */ /* 0x000fe2000000145d */
[----:B------:R-:W-:Y:S01]  /*65a0*/  IMAD R6, R85, R82, R6 ;  /* 0x0000005255067224 */ /* 0x000fe200078e0206 */
[----:B------:R-:W-:Y:S01]  /*65b0*/  SHF.R.S32.HI R83, RZ, 0x18, R83 ;  /* 0x00000018ff537819 */ /* 0x000fe20000011453 */
[----:B------:R-:W-:Y:S01]  /*65c0*/  IMAD R8, R78, R12, RZ ;  /* 0x0000000c4e087224 */ /* 0x000fe200078e02ff */
[----:B------:R-:W-:Y:S01]  /*65d0*/  SHF.L.U32 R85, R90, 0x8, RZ ;  /* 0x000000085a557819 */ /* 0x000fe200000006ff */
[----:B------:R-:W-:Y:S02]  /*65e0*/  IMAD R9, R78, R13, RZ ;  /* 0x0000000d4e097224 */ /* 0x000fe400078e02ff */
[----:B------:R-:W-:Y:S01]  /*65f0*/  IMAD R11, R86, R82, R11 ;  /* 0x00000052560b7224 */ /* 0x000fe200078e020b */
[----:B------:R-:W-:Y:S01]  /*6600*/  SHF.R.S32.HI R85, RZ, 0x18, R85 ;  /* 0x00000018ff557819 */ /* 0x000fe20000011455 */
[C---:B------:R-:W-:Y:S01]  /*6610*/  IMAD R10, R78.reuse, R14, RZ ;  /* 0x0000000e4e0a7224 */ /* 0x040fe200078e02ff */
[----:B------:R-:W-:Y:S01]  /*6620*/  SHF.R.S32.HI R86, RZ, 0x18, R91 ;  /* 0x00000018ff567819 */ /* 0x000fe2000001145b */
[----:B------:R-:W-:Y:S01]  /*6630*/  IMAD R8, R81, R82, R8 ;  /* 0x0000005251087224 */ /* 0x000fe200078e0208 */
[----:B------:R-:W-:Y:S01]  /*6640*/  I2IP.S8.S32.SAT R94, R11, R6, RZ ;  /* 0x000000060b5e7239 */ /* 0x000fe200000014ff */
[----:B------:R-:W-:Y:S01]  /*6650*/  IMAD R9, R83, R82, R9 ;  /* 0x0000005253097224 */ /* 0x000fe200078e0209 */
[C---:B------:R-:W-:Y:S01]  /*6660*/  PRMT R83, R91.reuse, 0x8880, RZ ;  /* 0x000088805b537816 */ /* 0x040fe200000000ff */
[----:B------:R-:W-:Y:S01]  /*6670*/  IMAD.U32 R84, R91, 0x10000, RZ ;  /* 0x000100005b547824 */ /* 0x000fe200078e00ff */
[----:B------:R-:W-:Y:S01]  /*6680*/  I2IP.S8.S32.SAT R93, R5, R4, R94 ;  /* 0x00000004055d7239 */ /* 0x000fe2000000145e */
[C---:B------:R-:W-:Y:S01]  /*6690*/  IMAD R15, R78.reuse, R15, RZ ;  /* 0x0000000f4e0f7224 */ /* 0x040fe200078e02ff */
[----:B------:R-:W-:Y:S01]  /*66a0*/  SHF.R.S32.HI R81, RZ, 0x18, R90 ;  /* 0x00000018ff517819 */ /* 0x000fe2000001145a */
[----:B------:R-:W-:Y:S01]  /*66b0*/  IMAD R10, R85, R82, R10 ;  /* 0x00000052550a7224 */ /* 0x000fe200078e020a */
[----:B------:R-:W-:Y:S01]  /*66c0*/  SHF.R.S32.HI R84, RZ, 0x18, R84 ;  /* 0x00000018ff547819 */ /* 0x000fe20000011454 */
[C---:B------:R-:W-:Y:S01]  /*66d0*/  IMAD R12, R78.reuse, R16, RZ ;  /* 0x000000104e0c7224 */ /* 0x040fe200078e02ff */
[----:B------:R-:W-:Y:S01]  /*66e0*/  SHF.L.U32 R85, R91, 0x8, RZ ;  /* 0x000000085b557819 */ /* 0x000fe200000006ff */
[----:B------:R-:W-:Y:S02]  /*66f0*/  IMAD R13, R78, R17, RZ ;  /* 0x000000114e0d7224 */ /* 0x000fe400078e02ff */
[----:B------:R-:W-:Y:S01]  /*6700*/  IMAD R15, R81, R82, R15 ;  /* 0x00000052510f7224 */ /* 0x000fe200078e020f */
[----:B------:R-:W-:Y:S01]  /*6710*/  PRMT R81, R96, 0x8880, RZ ;  /* 0x0000888060517816 */ /* 0x000fe200000000ff */
[----:B------:R-:W-:Y:S01]  /*6720*/  IMAD R14, R78, R18, RZ ;  /* 0x000000124e0e7224 */ /* 0x000fe200078e02ff */
[----:B------:R-:W-:Y:S01]  /*6730*/  SHF.R.S32.HI R85, RZ, 0x18, R85 ;  /* 0x00000018ff557819 */ /* 0x000fe20000011455 */
[----:B------:R-:W-:Y:S01]  /*6740*/  IMAD R12, R83, R82, R12 ;  /* 0x00000052530c7224 */ /* 0x000fe200078e020c */
[----:B------:R-:W-:Y:S01]  /*6750*/  I2IP.S8.S32.SAT R94, R15, R10, RZ ;  /* 0x0000000a0f5e7239 */ /* 0x000fe200000014ff */
[----:B------:R-:W-:Y:S01]  /*6760*/  IMAD R13, R84, R82, R13 ;  /* 0x00000052540d7224 */ /* 0x000fe200078e020d */
[----:B------:R-:W-:Y:S01]  /*6770*/  SHF.L.U32 R83, R96, 0x10, RZ ;  /* 0x0000001060537819 */ /* 0x000fe200000006ff */
[C---:B------:R-:W-:Y:S01]  /*6780*/  IMAD R19, R78.reuse, R19, RZ ;  /* 0x000000134e137224 */ /* 0x040fe200078e02ff */
[----:B------:R-:W-:Y:S01]  /*6790*/  I2IP.S8.S32.SAT R94, R9, R8, R94 ;  /* 0x00000008095e7239 */ /* 0x000fe2000000145e */
[----:B------:R-:W-:Y:S01]  /*67a0*/  IMAD R14, R85, R82, R14 ;  /* 0x00000052550e7224 */ /* 0x000fe200078e020e */
[----:B------:R-:W-:Y:S01]  /*67b0*/  SHF.R.S32.HI R83, RZ, 0x18, R83 ;  /* 0x00000018ff537819 */ /* 0x000fe20000011453 */
[C---:B------:R-:W-:Y:S01]  /*67c0*/  IMAD R16, R78.reuse, R20, RZ ;  /* 0x000000144e107224 */ /* 0x040fe200078e02ff */
[----:B------:R-:W-:Y:S01]  /*67d0*/  SHF.L.U32 R84, R97, 0x10, RZ ;  /* 0x0000001061547819 */ /* 0x000fe200000006ff */
[----:B------:R-:W-:Y:S01]  /*67e0*/  IMAD R17, R78, R21, RZ ;  /* 0x000000154e117224 */ /* 0x000fe200078e02ff */
[----:B------:R-:W-:Y:S01]  /*67f0*/  SHF.L.U32 R85, R96, 0x8, RZ ;  /* 0x0000000860557819 */ /* 0x000fe200000006ff */
[----:B------:R-:W-:Y:S01]  /*6800*/  IMAD R19, R86, R82, R19 ;  /* 0x0000005256137224 */ /* 0x000fe200078e0213 */
[----:B------:R-:W-:Y:S01]  /*6810*/  SHF.R.S32.HI R84, RZ, 0x18, R84 ;  /* 0x00000018ff547819 */ /* 0x000fe20000011454 */
[C---:B------:R-:W-:Y:S01]  /*6820*/  IMAD R18, R78.reuse, R22, RZ ;  /* 0x000000164e127224 */ /* 0x040fe200078e02ff */
[----:B------:R-:W-:Y:S01]  /*6830*/  SHF.R.S32.HI R85, RZ, 0x18, R85 ;  /* 0x00000018ff557819 */ /* 0x000fe20000011455 */
[----:B------:R-:W-:Y:S01]  /*6840*/  IMAD R16, R81, R82, R16 ;  /* 0x0000005251107224 */ /* 0x000fe200078e0210 */
[----:B------:R-:W-:Y:S01]  /*6850*/  I2IP.S8.S32.SAT R95, R19, R14, RZ ;  /* 0x0000000e135f7239 */ /* 0x000fe200000014ff */
[-C--:B------:R-:W-:Y:S01]  /*6860*/  IMAD R17, R83, R82.reuse, R17 ;  /* 0x0000005253117224 */ /* 0x080fe200078e0211 */
[----:B------:R-:W-:Y:S01]  /*6870*/  PRMT R83, R97, 0x8880, RZ ;  /* 0x0000888061537816 */ /* 0x000fe200000000ff */
[C---:B------:R-:W-:Y:S01]  /*6880*/  IMAD R23, R78.reuse, R23, RZ ;  /* 0x000000174e177224 */ /* 0x040fe200078e02ff */
[----:B------:R-:W-:Y:S01]  /*6890*/  SHF.R.S32.HI R81, RZ, 0x18, R96 ;  /* 0x00000018ff517819 */ /* 0x000fe20000011460 */
[----:B------:R-:W-:Y:S01]  /*68a0*/  IMAD R18, R85, R82, R18 ;  /* 0x0000005255127224 */ /* 0x000fe200078e0212 */
[----:B------:R-:W-:Y:S01]  /*68b0*/  SHF.L.U32 R85, R97, 0x8, RZ ;  /* 0x0000000861557819 */ /* 0x000fe200000006ff */
[C---:B------:R-:W-:Y:S01]  /*68c0*/  IMAD R20, R78.reuse, R24, RZ ;  /* 0x000000184e147224 */ /* 0x040fe200078e02ff */
[----:B------:R-:W-:Y:S01]  /*68d0*/  I2IP.S8.S32.SAT R95, R13, R12, R95 ;  /* 0x0000000c0d5f7239 */ /* 0x000fe2000000145f */
[----:B------:R-:W-:Y:S01]  /*68e0*/  IMAD R21, R78, R25, RZ ;  /* 0x000000194e157224 */ /* 0x000fe200078e02ff */
[----:B------:R-:W-:Y:S01]  /*68f0*/  SHF.R.S32.HI R85, RZ, 0x18, R85 ;  /* 0x00000018ff557819 */ /* 0x000fe20000011455 */
[----:B------:R-:W-:Y:S01]  /*6900*/  IMAD R23, R81, R82, R23 ;  /* 0x0000005251177224 */ /* 0x000fe200078e0217 */
[----:B------:R-:W-:Y:S01]  /*6910*/  PRMT R81, R98, 0x8880, RZ ;  /* 0x0000888062517816 */ /* 0x000fe200000000ff */
[----:B------:R-:W-:Y:S01]  /*6920*/  IMAD R22, R78, R26, RZ ;  /* 0x0000001a4e167224 */ /* 0x000fe200078e02ff */
[----:B------:R1:W-:Y:S01]  /*6930*/  STS.128 [R155+UR49+0x8200], R92 ;  /* 0x0082005c9b007988 */ /* 0x0003e20008000c31 */
[----:B------:R-:W-:Y:S01]  /*6940*/  IMAD R20, R83, R82, R20 ;  /* 0x0000005253147224 */ /* 0x000fe200078e0214 */
[----:B------:R-:W-:Y:S01]  /*6950*/  I2IP.S8.S32.SAT R112, R23, R18, RZ ;  /* 0x0000001217707239 */ /* 0x000fe200000014ff */
[----:B------:R-:W-:Y:S01]  /*6960*/  IMAD R21, R84, R82, R21 ;  /* 0x0000005254157224 */ /* 0x000fe200078e0215 */
[----:B------:R-:W-:Y:S01]  /*6970*/  SHF.R.S32.HI R86, RZ, 0x18, R97 ;  /* 0x00000018ff567819 */ /* 0x000fe20000011461 */
[----:B------:R-:W-:Y:S01]  /*6980*/  IMAD.U32 R83, R98, 0x10000, RZ ;  /* 0x0001000062537824 */ /* 0x000fe200078e00ff */
[----:B------:R-:W-:Y:S01]  /*6990*/  I2IP.S8.S32.SAT R112, R17, R16, R112 ;  /* 0x0000001011707239 */ /* 0x000fe20000001470 */
[----:B------:R-:W-:Y:S01]  /*69a0*/  IMAD R27, R78, R27, RZ ;  /* 0x0000001b4e1b7224 */ /* 0x000fe200078e02ff */
[----:B------:R-:W-:Y:S01]  /*69b0*/  SHF.L.U32 R84, R99, 0x10, RZ ;  /* 0x0000001063547819 */ /* 0x000fe200000006ff */
[----:B------:R-:W-:Y:S01]  /*69c0*/  IMAD R22, R85, R82, R22 ;  /* 0x0000005255167224 */ /* 0x000fe200078e0216 */
[----:B------:R-:W-:Y:S01]  /*69d0*/  SHF.L.U32 R85, R98, 0x8, RZ ;  /* 0x0000000862557819 */ /* 0x000fe200000006ff */
[C---:B------:R-:W-:Y:S01]  /*69e0*/  IMAD R24, R78.reuse, R28, RZ ;  /* 0x0000001c4e187224 */ /* 0x040fe200078e02ff */
[----:B------:R-:W-:Y:S01]  /*69f0*/  SHF.R.S32.HI R83, RZ, 0x18, R83 ;  /* 0x00000018ff537819 */ /* 0x000fe20000011453 */
[----:B------:R-:W-:Y:S01]  /*6a00*/  IMAD R25, R78, R29, RZ ;  /* 0x0000001d4e197224 */ /* 0x000fe200078e02ff */
[----:B------:R-:W-:Y:S01]  /*6a10*/  SHF.R.S32.HI R84, RZ, 0x18, R84 ;  /* 0x00000018ff547819 */ /* 0x000fe20000011454 */
[----:B------:R-:W-:Y:S01]  /*6a20*/  IMAD R27, R86, R82, R27 ;  /* 0x00000052561b7224 */ /* 0x000fe200078e021b */
[----:B------:R-:W-:Y:S01]  /*6a30*/  SHF.R.S32.HI R85, RZ, 0x18, R85 ;  /* 0x00000018ff557819 */ /* 0x000fe20000011455 */
[C---:B------:R-:W-:Y:S01]  /*6a40*/  IMAD R26, R78.reuse, R30, RZ ;  /* 0x0000001e4e1a7224 */ /* 0x040fe200078e02ff */
[----:B------:R-:W-:Y:S01]  /*6a50*/  SHF.R.S32.HI R86, RZ, 0x18, R99 ;  /* 0x00000018ff567819 */ /* 0x000fe20000011463 */
[----:B------:R-:W-:Y:S01]  /*6a60*/  IMAD R24, R81, R82, R24 ;  /* 0x0000005251187224 */ /* 0x000fe200078e0218 */
[----:B------:R-:W-:Y:S01]  /*6a70*/  I2IP.S8.S32.SAT R113, R27, R22, RZ ;  /* 0x000000161b717239 */ /* 0x000fe200000014ff */
[----:B------:R-:W-:Y:S01]  /*6a80*/  IMAD R25, R83, R82, R25 ;  /* 0x0000005253197224 */ /* 0x000fe200078e0219 */
[----:B------:R-:W-:Y:S01]  /*6a90*/  SHF.R.S32.HI R81, RZ, 0x18, R98 ;  /* 0x00000018ff517819 */ /* 0x000fe20000011462 */
[C---:B------:R-:W-:Y:S01]  /*6aa0*/  IMAD R31, R78.reuse, R31, RZ ;  /* 0x0000001f4e1f7224 */ /* 0x040fe200078e02ff */
[----:B------:R-:W-:Y:S01]  /*6ab0*/  I2IP.S8.S32.SAT R113, R21, R20, R113 ;  /* 0x0000001415717239 */ /* 0x000fe20000001471 */
[----:B------:R-:W-:Y:S01]  /*6ac0*/  IMAD R26, R85, R82, R26 ;  /* 0x00000052551a7224 */ /* 0x000fe200078e021a */
[C---:B------:R-:W-:Y:S01]  /*6ad0*/  PRMT R83, R99.reuse, 0x8880, RZ ;  /* 0x0000888063537816 */ /* 0x040fe200000000ff */
[C---:B------:R-:W-:Y:S01]  /*6ae0*/  IMAD R28, R78.reuse, R32, RZ ;  /* 0x000000204e1c7224 */ /* 0x040fe200078e02ff */
[----:B------:R-:W-:Y:S01]  /*6af0*/  SHF.L.U32 R85, R99, 0x8, RZ ;  /* 0x0000000863557819 */ /* 0x000fe200000006ff */
[C---:B------:R-:W-:Y:S02]  /*6b00*/  IMAD R29, R78.reuse, R33, RZ ;  /* 0x000000214e1d7224 */ /* 0x040fe400078e02ff */
[----:B------:R-:W-:Y:S01]  /*6b10*/  IMAD R31, R81, R82, R31 ;  /* 0x00000052511f7224 */ /* 0x000fe200078e021f */
[----:B------:R-:W-:Y:S01]  /*6b20*/  SHF.R.S32.HI R85, RZ, 0x18, R85 ;  /* 0x00000018ff557819 */ /* 0x000fe20000011455 */
[----:B------:R-:W-:Y:S01]  /*6b30*/  IMAD R30, R78, R34, RZ ;  /* 0x000000224e1e7224 */ /* 0x000fe200078e02ff */
[----:B------:R-:W-:Y:S01]  /*6b40*/  PRMT R81, R104, 0x8880, RZ ;  /* 0x0000888068517816 */ /* 0x000fe200000000ff */
[----:B------:R-:W-:Y:S01]  /*6b50*/  IMAD R28, R83, R82, R28 ;  /* 0x00000052531c7224 */ /* 0x000fe200078e021c */
[----:B------:R-:W-:Y:S01]  /*6b60*/  I2IP.S8.S32.SAT R114, R31, R26, RZ ;  /* 0x0000001a1f727239 */ /* 0x000fe200000014ff */
[----:B------:R-:W-:Y:S01]  /*6b70*/  IMAD R29, R84, R82, R29 ;  /* 0x00000052541d7224 */ /* 0x000fe200078e021d */
[----:B------:R-:W-:Y:S01]  /*6b80*/  SHF.L.U32 R83, R104, 0x10, RZ ;  /* 0x0000001068537819 */ /* 0x000fe200000006ff */
[----:B------:R-:W-:Y:S01]  /*6b90*/  IMAD R35, R78, R35, RZ ;  /* 0x000000234e237224 */ /* 0x000fe200078e02ff */
[----:B------:R-:W-:Y:S01]  /*6ba0*/  I2IP.S8.S32.SAT R114, R25, R24, R114 ;  /* 0x0000001819727239 */ /* 0x000fe20000001472 */
[----:B------:R-:W-:Y:S01]  /*6bb0*/  IMAD R30, R85, R82, R30 ;  /* 0x00000052551e7224 */ /* 0x000fe200078e021e */
[----:B------:R-:W-:Y:S01]  /*6bc0*/  SHF.L.U32 R85, R104, 0x8, RZ ;  /* 0x0000000868557819 */ /* 0x000fe200000006ff */
[C---:B------:R-:W-:Y:S01]  /*6bd0*/  IMAD R32, R78.reuse, R36, RZ ;  /* 0x000000244e207224 */ /* 0x040fe200078e02ff */
[----:B------:R-:W-:Y:S01]  /*6be0*/  SHF.R.S32.HI R83, RZ, 0x18, R83 ;  /* 0x00000018ff537819 */ /* 0x000fe20000011453 */
[----:B------:R-:W-:Y:S01]  /*6bf0*/  IMAD R33, R78, R37, RZ ;  /* 0x000000254e217224 */ /* 0x000fe200078e02ff */
[----:B------:R-:W-:Y:S01]  /*6c00*/  SHF.R.S32.HI R85, RZ, 0x18, R85 ;  /* 0x00000018ff557819 */ /* 0x000fe20000011455 */
[----:B------:R-:W-:Y:S01]  /*6c10*/  IMAD R35, R86, R82, R35 ;  /* 0x0000005256237224 */ /* 0x000fe200078e0223 */
[----:B------:R-:W-:Y:S01]  /*6c20*/  PRMT R84, R105, 0x8880, RZ ;  /* 0x0000888069547816 */ /* 0x000fe200000000ff */
[----:B------:R-:W-:Y:S01]  /*6c30*/  IMAD R34, R78, R38, RZ ;  /* 0x000000264e227224 */ /* 0x000fe200078e02ff */
[----:B------:R-:W-:Y:S01]  /*6c40*/  SHF.L.U32 R86, R108, 0x10, RZ ;  /* 0x000000106c567819 */ /* 0x000fe200000006ff */
[----:B------:R-:W-:Y:S01]  /*6c50*/  IMAD R32, R81, R82, R32 ;  /* 0x0000005251207224 */ /* 0x000fe200078e0220 */
[----:B------:R-:W-:Y:S01]  /*6c60*/  SHF.R.S32.HI R81, RZ, 0x18, R104 ;  /* 0x00000018ff517819 */ /* 0x000fe20000011468 */
[C---:B------:R-:W-:Y:S01]  /*6c70*/  IMAD R39, R78.reuse, R39, RZ ;  /* 0x000000274e277224 */ /* 0x040fe200078e02ff */
[----:B------:R-:W-:Y:S01]  /*6c80*/  I2IP.S8.S32.SAT R115, R35, R30, RZ ;  /* 0x0000001e23737239 */ /* 0x000fe200000014ff */
[-C--:B------:R-:W-:Y:S02]  /*6c90*/  IMAD R33, R83, R82.reuse, R33 ;  /* 0x0000005253217224 */ /* 0x080fe400078e0221 */
[----:B------:R-:W-:Y:S01]  /*6ca0*/  IMAD R34, R85, R82, R34 ;  /* 0x0000005255227224 */ /* 0x000fe200078e0222 */
[----:B------:R-:W-:Y:S01]  /*6cb0*/  I2IP.S8.S32.SAT R115, R29, R28, R115 ;  /* 0x0000001c1d737239 */ /* 0x000fe20000001473 */
[C---:B------:R-:W-:Y:S01]  /*6cc0*/  IMAD.U32 R83, R105.reuse, 0x10000, RZ ;  /* 0x0001000069537824 */ /* 0x040fe200078e00ff */
[----:B------:R-:W-:Y:S01]  /*6cd0*/  SHF.L.U32 R85, R105, 0x8, RZ ;  /* 0x0000000869557819 */ /* 0x000fe200000006ff */
[----:B------:R-:W-:Y:S01]  /*6ce0*/  IMAD R39, R81, R82, R39 ;  /* 0x0000005251277224 */ /* 0x000fe200078e0227 */
[----:B------:R-:W-:Y:S01]  /*6cf0*/  MOV R81, R84 ;  /* 0x0000005400517202 */ /* 0x000fe20000000f00 */
[C---:B------:R-:W-:Y:S01]  /*6d00*/  IMAD R36, R78.reuse, R40, RZ ;  /* 0x000000284e247224 */ /* 0x040fe200078e02ff */
[----:B------:R-:W-:Y:S01]  /*6d10*/  SHF.R.S32.HI R83, RZ, 0x18, R83 ;  /* 0x00000018ff537819 */ /* 0x000fe20000011453 */
[C---:B------:R-:W-:Y:S01]  /*6d20*/  IMAD R37, R78.reuse, R41, RZ ;  /* 0x000000294e257224 */ /* 0x040fe200078e02ff */
[----:B------:R-:W-:Y:S01]  /*6d30*/  SHF.R.S32.HI R85, RZ, 0x18, R85 ;  /* 0x00000018ff557819 */ /* 0x000fe20000011455 */
[C---:B------:R-:W-:Y:S01]  /*6d40*/  IMAD R38, R78.reuse, R42, RZ ;  /* 0x0000002a4e267224 */ /* 0x040fe200078e02ff */
[----:B------:R1:W-:Y:S01]  /*6d50*/  STS.128 [R175+0x8200], R112 ;  /* 0x00820070af007388 */ /* 0x0003e20000000c00 */
[----:B------:R-:W-:Y:S01]  /*6d60*/  IMAD R36, R81, R82, R36 ;  /* 0x0000005251247224 */ /* 0x000fe200078e0224 */
[----:B------:R-:W-:Y:S01]  /*6d70*/  I2IP.S8.S32.SAT R120, R39, R34, RZ ;  /* 0x0000002227787239 */ /* 0x000fe200000014ff */
[-C--:B------:R-:W-:Y:S01]  /*6d80*/  IMAD R37, R83, R82.reuse, R37 ;  /* 0x0000005253257224 */ /* 0x080fe200078e0225 */
[----:B------:R-:W-:Y:S01]  /*6d90*/  SHF.R.S32.HI R84, RZ, 0x18, R105 ;  /* 0x00000018ff547819 */ /* 0x000fe20000011469 */
[----:B------:R-:W-:Y:S01]  /*6da0*/  IMAD R43, R78, R43, RZ ;  /* 0x0000002b4e2b7224 */ /* 0x000fe200078e02ff */
[C---:B------:R-:W-:Y:S01]  /*6db0*/  SHF.L.U32 R83, R106.reuse, 0x10, RZ ;  /* 0x000000106a537819 */ /* 0x040fe200000006ff */
[----:B------:R-:W-:Y:S01]  /*6dc0*/  IMAD R38, R85, R82, R38 ;  /* 0x0000005255267224 */ /* 0x000fe200078e0226 */
[----:B------:R-:W-:Y:S01]  /*6dd0*/  PRMT R81, R106, 0x8880, RZ ;  /* 0x000088806a517816 */ /* 0x000fe200000000ff */
[----:B------:R-:W-:Y:S01]  /*6de0*/  IMAD R40, R78, R44, RZ ;  /* 0x0000002c4e287224 */ /* 0x000fe200078e02ff */
[----:B------:R-:W-:Y:S01]  /*6df0*/  SHF.L.U32 R85, R106, 0x8, RZ ;  /* 0x000000086a557819 */ /* 0x000fe200000006ff */
[----:B------:R-:W-:Y:S01]  /*6e00*/  IMAD R41, R78, R45, RZ ;  /* 0x0000002d4e297224 */ /* 0x000fe200078e02ff */
[----:B------:R-:W-:Y:S01]  /*6e10*/  SHF.R.S32.HI R83, RZ, 0x18, R83 ;  /* 0x00000018ff537819 */ /* 0x000fe20000011453 */
[----:B------:R-:W-:Y:S01]  /*6e20*/  IMAD R43, R84, R82, R43 ;  /* 0x00000052542b7224 */ /* 0x000fe200078e022b */
[----:B------:R-:W-:Y:S01]  /*6e30*/  SHF.R.S32.HI R85, RZ, 0x18, R85 ;  /* 0x00000018ff557819 */ /* 0x000fe20000011455 */
[C---:B------:R-:W-:Y:S01]  /*6e40*/  IMAD R42, R78.reuse, R46, RZ ;  /* 0x0000002e4e2a7224 */ /* 0x040fe200078e02ff */
[----:B------:R-:W-:Y:S01]  /*6e50*/  I2IP.S8.S32.SAT R120, R33, R32, R120 ;  /* 0x0000002021787239 */ /* 0x000fe20000001478 */
[----:B------:R-:W-:Y:S01]  /*6e60*/  IMAD R40, R81, R82, R40 ;  /* 0x0000005251287224 */ /* 0x000fe200078e0228 */
[----:B------:R-:W-:Y:S01]  /*6e70*/  SHF.R.S32.HI R84, RZ, 0x18, R106 ;  /* 0x00000018ff547819 */ /* 0x000fe2000001146a */
[----:B------:R-:W-:Y:S01]  /*6e80*/  IMAD R47, R78, R47, RZ ;  /* 0x0000002f4e2f7224 */ /* 0x000fe200078e02ff */
[----:B------:R-:W-:Y:S01]  /*6e90*/  I2IP.S8.S32.SAT R121, R43, R38, RZ ;  /* 0x000000262b797239 */ /* 0x000fe200000014ff */
[-C--:B------:R-:W-:Y:S01]  /*6ea0*/  IMAD R41, R83, R82.reuse, R41 ;  /* 0x0000005253297224 */ /* 0x080fe200078e0229 */
[----:B------:R-:W-:Y:S01]  /*6eb0*/  PRMT R81, R107, 0x8880, RZ ;  /* 0x000088806b517816 */ /* 0x000fe200000000ff */
[-C--:B------:R-:W-:Y:S01]  /*6ec0*/  IMAD R42, R85, R82.reuse, R42 ;  /* 0x00000052552a7224 */ /* 0x080fe200078e022a */
[----:B------:R-:W-:Y:S01]  /*6ed0*/  SHF.L.U32 R83, R107, 0x10, RZ ;  /* 0x000000106b537819 */ /* 0x000fe200000006ff */
[----:B------:R-:W-:Y:S01]  /*6ee0*/  IMAD R47, R84, R82, R47 ;  /* 0x00000052542f7224 */ /* 0x000fe200078e022f */
[----:B------:R-:W-:Y:S01]  /*6ef0*/  I2IP.S8.S32.SAT R121, R37, R36, R121 ;  /* 0x0000002425797239 */ /* 0x000fe20000001479 */
[C---:B------:R-:W-:Y:S01]  /*6f00*/  IMAD R44, R78.reuse, R48, RZ ;  /* 0x000000304e2c7224 */ /* 0x040fe200078e02ff */
[----:B------:R-:W-:Y:S01]  /*6f10*/  SHF.R.S32.HI R83, RZ, 0x18, R83 ;  /* 0x00000018ff537819 */ /* 0x000fe20000011453 */
[----:B------:R-:W-:Y:S01]  /*6f20*/  IMAD.SHL.U32 R84, R107, 0x100, RZ ;  /* 0x000001006b547824 */ /* 0x000fe200078e00ff */
[----:B------:R-:W-:Y:S01]  /*6f30*/  I2IP.S8.S32.SAT R122, R47, R42, RZ ;  /* 0x0000002a2f7a7239 */ /* 0x000fe200000014ff */
[----:B------:R-:W-:Y:S01]  /*6f40*/  IMAD R45, R78, R49, RZ ;  /* 0x000000314e2d7224 */ /* 0x000fe200078e02ff */
[----:B------:R-:W-:Y:S01]  /*6f50*/  PRMT R85, R108, 0x8880, RZ ;  /* 0x000088806c557816 */ /* 0x000fe200000000ff */
[----:B------:R-:W-:Y:S01]  /*6f60*/  IMAD R44, R81, R82, R44 ;  /* 0x00000052512c7224 */ /* 0x000fe200078e022c */
[----:B------:R-:W-:Y:S01]  /*6f70*/  SHF.R.S32.HI R81, RZ, 0x18, R84 ;  /* 0x00000018ff517819 */ /* 0x000fe20000011454 */
[C---:B------:R-:W-:Y:S01]  /*6f80*/  IMAD R46, R78.reuse, R50, RZ ;  /* 0x000000324e2e7224 */ /* 0x040fe200078e02ff */
[----:B------:R-:W-:Y:S01]  /*6f90*/  I2IP.S8.S32.SAT R122, R41, R40, R122 ;  /* 0x00000028297a7239 */ /* 0x000fe2000000147a */
[----:B------:R-:W-:Y:S01]  /*6fa0*/  IMAD R45, R83, R82, R45 ;  /* 0x00000052532d7224 */ /* 0x000fe200078e022d */
[----:B------:R-:W-:Y:S01]  /*6fb0*/  SHF.R.S32.HI R83, RZ, 0x18, R107 ;  /* 0x00000018ff537819 */ /* 0x000fe2000001146b */
[----:B------:R-:W-:Y:S01]  /*6fc0*/  IMAD R51, R78, R51, RZ ;  /* 0x000000334e337224 */ /* 0x000fe200078e02ff */
[----:B------:R-:W-:Y:S01]  /*6fd0*/  SHF.L.U32 R84, R108, 0x8, RZ ;  /* 0x000000086c547819 */ /* 0x000fe200000006ff */
[C---:B------:R-:W-:Y:S02]  /*6fe0*/  IMAD R48, R78.reuse, R52, RZ ;  /* 0x000000344e307224 */ /* 0x040fe400078e02ff */
[-C--:B------:R-:W-:Y:S01]  /*6ff0*/  IMAD R46, R81, R82.reuse, R46 ;  /* 0x00000052512e7224 */ /* 0x080fe200078e022e */
[----:B------:R-:W-:Y:S01]  /*7000*/  SHF.R.S32.HI R81, RZ, 0x18, R86 ;  /* 0x00000018ff517819 */ /* 0x000fe20000011456 */
[C---:B------:R-:W-:Y:S01]  /*7010*/  IMAD R49, R78.reuse, R53, RZ ;  /* 0x000000354e317224 */ /* 0x040fe200078e02ff */
[----:B------:R-:W-:Y:S01]  /*7020*/  SHF.R.S32.HI R86, RZ, 0x18, R111 ;  /* 0x00000018ff567819 */ /* 0x000fe2000001146f */
[----:B------:R-:W-:Y:S01]  /*7030*/  IMAD R51, R83, R82, R51 ;  /* 0x0000005253337224 */ /* 0x000fe200078e0233 */
[----:B------:R-:W-:Y:S01]  /*7040*/  SHF.R.S32.HI R83, RZ, 0x18, R84 ;  /* 0x00000018ff537819 */ /* 0x000fe20000011454 */
[C---:B------:R-:W-:Y:S01]  /*7050*/  IMAD R50, R78.reuse, R54, RZ ;  /* 0x000000364e327224 */ /* 0x040fe200078e02ff */
[----:B------:R-:W-:Y:S01]  /*7060*/  SHF.R.S32.HI R84, RZ, 0x18, R108 ;  /* 0x00000018ff547819 */ /* 0x000fe2000001146c */
[----:B------:R-:W-:Y:S01]  /*7070*/  IMAD R48, R85, R82, R48 ;  /* 0x0000005255307224 */ /* 0x000fe200078e0230 */
[----:B------:R-:W-:Y:S01]  /*7080*/  I2IP.S8.S32.SAT R123, R51, R46, RZ ;  /* 0x0000002e337b7239 */ /* 0x000fe200000014ff */
[C---:B------:R-:W-:Y:S01]  /*7090*/  IMAD R55, R78.reuse, R55, RZ ;  /* 0x000000374e377224 */ /* 0x040fe200078e02ff */
[----:B------:R-:W-:Y:S01]  /*70a0*/  SHF.L.U32 R85, R109, 0x10, RZ ;  /* 0x000000106d557819 */ /* 0x000fe200000006ff */
[----:B------:R-:W-:Y:S01]  /*70b0*/  IMAD R49, R81, R82, R49 ;  /* 0x0000005251317224 */ /* 0x000fe200078e0231 */
[----:B------:R-:W-:Y:S01]  /*70c0*/  PRMT R81, R109, 0x8880, RZ ;  /* 0x000088806d517816 */ /* 0x000fe200000000ff */
[----:B------:R-:W-:Y:S01]  /*70d0*/  IMAD R52, R78, R56, RZ ;  /* 0x000000384e347224 */ /* 0x000fe200078e02ff */
[----:B------:R-:W-:Y:S01]  /*70e0*/  I2IP.S8.S32.SAT R123, R45, R44, R123 ;  /* 0x0000002c2d7b7239 */ /* 0x000fe2000000147b */
[-C--:B------:R-:W-:Y:S01]  /*70f0*/  IMAD R50, R83, R82.reuse, R50 ;  /* 0x0000005253327224 */ /* 0x080fe200078e0232 */
[----:B------:R-:W-:Y:S01]  /*7100*/  SHF.R.S32.HI R83, RZ, 0x18, R85 ;  /* 0x00000018ff537819 */ /* 0x000fe20000011455 */
[-C--:B------:R-:W-:Y:S01]  /*7110*/  IMAD R55, R84, R82.reuse, R55 ;  /* 0x0000005254377224 */ /* 0x080fe200078e0237 */
[----:B------:R-:W-:Y:S01]  /*7120*/  PRMT R85, R110, 0x8880, RZ ;  /* 0x000088806e557816 */ /* 0x000fe200000000ff */
[----:B------:R-:W-:Y:S01]  /*7130*/  IMAD R52, R81, R82, R52 ;  /* 0x0000005251347224 */ /* 0x000fe200078e0234 */
[----:B------:R-:W-:Y:S01]  /*7140*/  SHF.L.U32 R81, R109, 0x8, RZ ;  /* 0x000000086d517819 */ /* 0x000fe200000006ff */
[C---:B------:R-:W-:Y:S01]  /*7150*/  IMAD R53, R78.reuse, R57, RZ ;  /* 0x000000394e357224 */ /* 0x040fe200078e02ff */
[----:B------:R1:W-:Y:S01]  /*7160*/  STS.128 [R174+0x8200], R120 ;  /* 0x00820078ae007388 */ /* 0x0003e20000000c00 */
[----:B------:R-:W-:Y:S01]  /*7170*/  IMAD R54, R78, R58, RZ ;  /* 0x0000003a4e367224 */ /* 0x000fe200078e02ff */
[----:B------:R-:W-:Y:S01]  /*7180*/  SHF.R.S32.HI R81, RZ, 0x18, R81 ;  /* 0x00000018ff517819 */ /* 0x000fe20000011451 */
[----:B------:R-:W-:Y:S01]  /*7190*/  IMAD R53, R83, R82, R53 ;  /* 0x0000005253357224 */ /* 0x000fe200078e0235 */
[----:B------:R-:W-:Y:S01]  /*71a0*/  SHF.L.U32 R84, R110, 0x10, RZ ;  /* 0x000000106e547819 */ /* 0x000fe200000006ff */
[C---:B------:R-:W-:Y:S01]  /*71b0*/  IMAD R59, R78.reuse, R59, RZ ;  /* 0x0000003b4e3b7224 */ /* 0x040fe200078e02ff */
[----:B------:R-:W-:Y:S01]  /*71c0*/  SHF.R.S32.HI R83, RZ, 0x18, R109 ;  /* 0x00000018ff537819 */ /* 0x000fe2000001146d */
[C---:B------:R-:W-:Y:S01]  /*71d0*/  IMAD R56, R78.reuse, R60, RZ ;  /* 0x0000003c4e387224 */ /* 0x040fe200078e02ff */
[----:B------:R-:W-:Y:S01]  /*71e0*/  I2IP.S8.S32.SAT R124, R55, R50, RZ ;  /* 0x00000032377c7239 */ /* 0x000fe200000014ff */
[----:B------:R-:W-:Y:S01]  /*71f0*/  IMAD R54, R81, R82, R54 ;  /* 0x0000005251367224 */ /* 0x000fe200078e0236 */
[----:B------:R-:W-:Y:S01]  /*7200*/  SHF.R.S32.HI R84, RZ, 0x18, R84 ;  /* 0x00000018ff547819 */ /* 0x000fe20000011454 */
[----:B------:R-:W-:Y:S01]  /*7210*/  IMAD R57, R78, R61, RZ ;  /* 0x0000003d4e397224 */ /* 0x000fe200078e02ff */
[----:B------:R-:W-:Y:S01]  /*7220*/  I2IP.S8.S32.SAT R124, R49, R48, R124 ;  /* 0x00000030317c7239 */ /* 0x000fe2000000147c */
[-C--:B------:R-:W-:Y:S01]  /*7230*/  IMAD R59, R83, R82.reuse, R59 ;  /* 0x00000052533b7224 */ /* 0x080fe200078e023b */
[----:B------:R-:W-:Y:S01]  /*7240*/  PRMT R83, R111, 0x8880, RZ ;  /* 0x000088806f537816 */ /* 0x000fe200000000ff */
[-C--:B------:R-:W-:Y:S01]  /*7250*/  IMAD R56, R85, R82.reuse, R56 ;  /* 0x0000005255387224 */ /* 0x080fe200078e0238 */
[----:B------:R-:W-:Y:S01]  /*7260*/  SHF.R.S32.HI R81, RZ, 0x18, R110 ;  /* 0x00000018ff517819 */ /* 0x000fe2000001146e */
[----:B------:R-:W-:Y:S01]  /*7270*/  IMAD R57, R84, R82, R57 ;  /* 0x0000005254397224 */ /* 0x000fe200078e0239 */
[----:B------:R-:W-:Y:S01]  /*7280*/  I2IP.S8.S32.SAT R125, R59, R54, RZ ;  /* 0x000000363b7d7239 */ /* 0x000fe200000014ff */
[C---:B------:R-:W-:Y:S01]  /*7290*/  IMAD R58, R78.reuse, R62, RZ ;  /* 0x0000003e4e3a7224 */ /* 0x040fe200078e02ff */
[C---:B------:R-:W-:Y:S01]  /*72a0*/  SHF.L.U32 R85, R111.reuse, 0x8, RZ ;  /* 0x000000086f557819 */ /* 0x040fe200000006ff */
[----:B------:R-:W-:Y:S01]  /*72b0*/  IMAD.U32 R84, R111, 0x10000, RZ ;  /* 0x000100006f547824 */ /* 0x000fe200078e00ff */
[----:B------:R-:W-:Y:S01]  /*72c0*/  I2IP.S8.S32.SAT R125, R53, R52, R125 ;  /* 0x00000034357d7239 */ /* 0x000fe2000000147d */
[C---:B------:R-:W-:Y:S01]  /*72d0*/  IMAD R63, R78.reuse, R63, RZ ;  /* 0x0000003f4e3f7224 */ /* 0x040fe200078e02ff */
[----:B------:R-:W-:Y:S01]  /*72e0*/  SHF.R.S32.HI R85, RZ, 0x18, R85 ;  /* 0x00000018ff557819 */ /* 0x000fe20000011455 */
[C---:B------:R-:W-:Y:S01]  /*72f0*/  IMAD R60, R78.reuse, R64, RZ ;  /* 0x000000404e3c7224 */ /* 0x040fe200078e02ff */
[----:B------:R-:W-:Y:S01]  /*7300*/  SHF.R.S32.HI R84, RZ, 0x18, R84 ;  /* 0x00000018ff547819 */ /* 0x000fe20000011454 */
[-C--:B------:R-:W-:Y:S02]  /*7310*/  IMAD R58, R87, R82.reuse, R58 ;  /* 0x00000052573a7224 */ /* 0x080fe400078e023a */
[C---:B------:R-:W-:Y:S02]  /*7320*/  IMAD R61, R78.reuse, R65, RZ ;  /* 0x000000414e3d7224 */ /* 0x040fe400078e02ff */
[-C--:B------:R-:W-:Y:S02]  /*7330*/  IMAD R63, R81, R82.reuse, R63 ;  /* 0x00000052513f7224 */ /* 0x080fe400078e023f */
[----:B------:R-:W-:Y:S02]  /*7340*/  IMAD R60, R83, R82, R60 ;  /* 0x00000052533c7224 */ /* 0x000fe400078e023c */
[----:B------:R-:W-:Y:S01]  /*7350*/  IMAD R62, R78, R66, RZ ;  /* 0x000000424e3e7224 */ /* 0x000fe200078e02ff */
[----:B------:R-:W-:Y:S01]  /*7360*/  I2IP.S8.S32.SAT R126, R63, R58, RZ ;  /* 0x0000003a3f7e7239 */ /* 0x000fe200000014ff */
[----:B------:R-:W-:Y:S02]  /*7370*/  IMAD R61, R84, R82, R61 ;  /* 0x00000052543d7224 */ /* 0x000fe400078e023d */
[----:B------:R-:W-:Y:S01]  /*7380*/  IMAD R67, R78, R67, RZ ;  /* 0x000000434e437224 */ /* 0x000fe200078e02ff */
[----:B------:R-:W-:Y:S01]  /*7390*/  I2IP.S8.S32.SAT R126, R57, R56, R126 ;  /* 0x00000038397e7239 */ /* 0x000fe2000000147e */
[-C--:B------:R-:W-:Y:S02]  /*73a0*/  IMAD R62, R85, R82.reuse, R62 ;  /* 0x00000052553e7224 */ /* 0x080fe400078e023e */
[----:B------:R-:W-:Y:S05]  /*73b0*/  IMAD R67, R86, R82, R67 ;  /* 0x0000005256437224 */ /* 0x000fea00078e0243 */
[----:B------:R-:W-:Y:S04]  /*73c0*/  I2IP.S8.S32.SAT R127, R67, R62, RZ ;  /* 0x0000003e437f7239 */ /* 0x000fe800000014ff */
[----:B------:R-:W-:Y:S05]  /*73d0*/  I2IP.S8.S32.SAT R127, R61, R60, R127 ;  /* 0x0000003c3d7f7239 */ /* 0x000fea000000147f */
[----:B------:R1:W-:Y:S01]  /*73e0*/  STS.128 [R173+0x8200], R124 ;  /* 0x0082007cad007388 */ /* 0x0003e20000000c00 */
[----:B------:R-:W-:Y:S01]  /*73f0*/  @!PT LDS RZ, [RZ] ;  /* 0x00000000fffff984 */ /* 0x000fe20000000800 */
[----:B------:R-:W-:Y:S01]  /*7400*/  @!PT LDS RZ, [RZ] ;  /* 0x00000000fffff984 */ /* 0x000fe20000000800 */
[----:B------:R-:W-:Y:S01]  /*7410*/  @!PT LDS RZ, [RZ] ;  /* 0x00000000fffff984 */ /* 0x000fe20000000800 */
[----:B------:R-:W-:Y:S01]  /*7420*/  @!PT LDS RZ, [RZ] ;  /* 0x00000000fffff984 */ /* 0x000fe20000000800 */
[----:B------:R2:W-:Y:S07]  /*7430*/  MEMBAR.ALL.CTA ;  /* 0x0000000000007992 */ /* 0x0005ee0000008000 */
[----:B--2---:R-:W2:Y:S02]  /*7440*/  FENCE.VIEW.ASYNC.S ;  /* 0x00000000000073c6 */ /* 0x004ea40000000000 */
[----:B--2---:R-:W-:Y:S06]  /*7450*/  BAR.SYNC.DEFER_BLOCKING 0x1, 0x80 ;  /* 0x0042000000007b1d */ /* 0x004fec0000010000 */
[----:B------:R-:W-:Y:S05]  /*7460*/  @P0 BRA `(.L_x_115) ;  /* 0x0000000000280947 */ /* 0x000fea0003800000 */
[----:B------:R-:W-:Y:S02]  /*7470*/  UIADD3 UR4, UPT, UPT, UR49, 0x8200, URZ ;  /* 0x0000820031047890 */ /* 0x000fe4000fffe0ff */
[----:B------:R-:W-:Y:S01]  /*7480*/  UIADD3 UR6, UP0, UPT, UR52, 0x680, URZ ;  /* 0x0000068034067890 */ /* 0x000fe2000ff1e0ff */
[----:B------:R-:W-:Y:S03]  /*7490*/  UMOV UR43, UR36 ;  /* 0x00000024002b7c82 */ /* 0x000fe60008000000 */
[----:B------:R-:W-:Y:S01]  /*74a0*/  MOV R168, UR4 ;  /* 0x0000000400a87c02 */ /* 0x000fe20008000f00 */
[----:B------:R-:W-:Y:S03]  /*74b0*/  UIADD3.X UR7, UPT, UPT, URZ, UR53, URZ, UP0, !UPT ;  /* 0x00000035ff077290 */ /* 0x000fe600087fe4ff */
[----:B------:R-:W-:Y:S11]  /*74c0*/  R2UR UR40, R168 ;  /* 0x00000000a82872ca */ /* 0x000ff600000e0000 */
[----:B------:R-:W-:Y:S02]  /*74d0*/  @!UPT UIADD3 URZ, UPT, UPT, URZ, URZ, URZ ;  /* 0x000000fffffff290 */ /* 0x000fe4000fffe0ff */
[----:B------:R2:W-:Y:S01]  /*74e0*/  UTMASTG.3D [UR40], [UR6] ;  /* 0x00000028060073b5 */ /* 0x0005e20008010000 */
[----:B------:R0:W-:Y:S01]  /*74f0*/  UTMACMDFLUSH ;  /* 0x00000000000079b7 */ /* 0x0001e20000000000 */
[----:B--2---:R-:W-:Y:S04]  /*7500*/  DEPBAR.LE SB0, 0x1 ;  /* 0x000080400000791a */ /* 0x004fe80000000000 */
.L_x_115:
[----:B------:R-:W-:Y:S05]  /*7510*/  BSYNC.RECONVERGENT B0 ;  /* 0x0000000000007941 */ /* 0x000fea0003800200 */
.L_x_114:
[----:B------:R-:W-:Y:S06]  /*7520*/  BAR.SYNC.DEFER_BLOCKING 0x1, 0x80 ;  /* 0x0042000000007b1d */ /* 0x000fec0000010000 */
[----:B------:R-:W2:Y:S01]  /*7530*/  @P6 SYNCS.PHASECHK.TRANS64.TRYWAIT P0, [R117+URZ+0x40], R118 ;  /* 0x00004076750065a7 */ /* 0x000ea200080011ff */
[----:B------:R-:W-:Y:S01]  /*7540*/  BSSY B1, `(.L_x_116) ;  /* 0x0000023000017945 */ /* 0x000fe20003800000 */
[----:B--2---:R-:W-:Y:S03]  /*7550*/  @P6 SEL R100, RZ, 0x1, !P0 ;  /* 0x00000001ff646807 */ /* 0x004fe60004000000 */
[----:B------:R-:W-:Y:S05]  /*7560*/  @!P6 BRA `(.L_x_117) ;  /* 0x000000000080e947 */ /* 0x000fea0003800000 */
[----:B------:R-:W-:Y:S01]  /*7570*/  ISETP.NE.AND P1, PT, R101, RZ, PT ;  /* 0x000000ff6500720c */ /* 0x000fe20003f25270 */
[----:B------:R-:W-:Y:S01]  /*7580*/  BSSY B0, `(.L_x_118) ;  /* 0x000000a000007945 */ /* 0x000fe20003800000 */
[----:B------:R-:W-:Y:S11]  /*7590*/  ISETP.NE.AND P0, PT, R100, RZ, PT ;  /* 0x000000ff6400720c */ /* 0x000ff60003f05270 */
[----:B------:R-:W-:Y:S04]  /*75a0*/  @P1 IMAD R5, R162, 0x2000, R103 ;  /* 0x00002000a2051824 */ /* 0x000fe800078e0267 */
[--C-:B------:R-:W-:Y:S01]  /*75b0*/  @P1 IMAD.IADD R4, R167, 0x1, R5.reuse ;  /* 0x00000001a7041824 */ /* 0x100fe200078e0205 */
[----:B------:R-:W-:Y:S01]  /*75c0*/  @P1 IADD3 R3, PT, PT, R166, R5, RZ ;  /* 0x00000005a6031210 */ /* 0x000fe20007ffe0ff */
[----:B------:R-:W-:Y:S01]  /*75d0*/  @P1 IMAD.IADD R2, R102, 0x1, R5 ;  /* 0x0000000166021824 */ /* 0x000fe200078e0205 */
[----:B------:R-:W-:Y:S06]  /*75e0*/  @P0 BRA `(.L_x_119) ;  /* 0x00000000000c0947 */ /* 0x000fec0003800000 */
[----:B------:R-:W-:Y:S04]  /*75f0*/  SHF.L.U32 R0, R161, 0x1f, RZ ;  /* 0x0000001fa1007819 */ /* 0x000fe800000006ff */
[----:B------:R-:W2:Y:S02]  /*7600*/  SYNCS.PHASECHK.TRANS64.TRYWAIT P0, [R117+URZ+0x40], R0 ;  /* 0x00004000750075a7 */ /* 0x000ea400080011ff */
[----:B--2---:R-:W-:Y:S05]  /*7610*/  @!P0 BRA `(.L_x_120) ;  /* 0x0000004c004c8947 */ /* 0x004fea0003800000 */
.L_x_119:
[----:B------:R-:W-:Y:S05]  /*7620*/  BSYNC B0 ;  /* 0x0000000000007941 */ /* 0x000fea0003800000 */
.L_x_118:
[----:B------:R-:W-:Y:S01]  /*7630*/  ISETP.NE.AND P0, PT, R101, RZ, PT ;  /* 0x000000ff6500720c */ /* 0x000fe20003f05270 */
[----:B--2---:R-:W-:Y:S02]  /*7640*/  VIADD R117, R117, 0x60 ;  /* 0x0000006075757836 */ /* 0x004fe40000000000 */
[----:B------:R-:W-:Y:S02]  /*7650*/  IMAD.U32 R0, RZ, RZ, UR37 ;  /* 0x00000025ff007e24 */ /* 0x000fe4000f8e00ff */
[----:B------:R-:W-:Y:S03]  /*7660*/  VIADD R162, R162, 0x1 ;  /* 0x00000001a2a27836 */ /* 0x000fe60000000000 */
[----:B------:R-:W-:Y:S05]  /*7670*/  PRMT R0, R0, 0x654, R117 ;  /* 0x0000065400007816 */ /* 0x000fea0000000075 */
[----:B------:R2:W3:Y:S04]  /*7680*/  @P0 LDS.128 R88, [R5+0x200] ;  /* 0x0002000005580984 */ /* 0x0004e80000000c00 */
[----:B------:R2:W4:Y:S04]  /*7690*/  @P0 LDS.128 R96, [R4+0x200] ;  /* 0x0002000004600984 */ /* 0x0005280000000c00 */
        /* <DEDUP_REMOVED lines=12> */
[----:B--234-:R-:W-:Y:S02]  /*7760*/  LOP3.LUT R161, R161, R0, RZ, 0x3c, !PT ;  /* 0x00000000a1a17212 */ /* 0x01cfe400078e3cff */
.L_x_117:
[----:B------:R-:W-:Y:S05]  /*7770*/  BSYNC B1 ;  /* 0x0000000000017941 */ /* 0x000fea0003800000 */
.L_x_116:
[----:B------:R-:W-:Y:S05]  /*7780*/  VIADD R3, R80, 0x40 ;  /* 0x0000004050037836 */ /* 0x000fea0000000000 */
[----:B------:R-:W-:Y:S04]  /*7790*/  SHF.R.U32.HI R3, RZ, 0x15, R3 ;  /* 0x00000015ff037819 */ /* 0x000fe80000011603 */
[----:B------:R-:W-:Y:S11]  /*77a0*/  LOP3.LUT P0, RZ, R3, 0x3, R156, 0x48, !PT ;  /* 0x0000000303ff7812 */ /* 0x000ff6000780489c */
[----:B------:R-:W-:Y:S02]  /*77b0*/  @!UPT UIADD3 URZ, UPT, UPT, URZ, URZ, URZ ;  /* 0x000000fffffff290 */ /* 0x000fe4000fffe0ff */
[----:B------:R-:W-:Y:S05]  /*77c0*/  @!P0 BRA `(.L_x_121) ;  /* 0x0000000000408947 */ /* 0x000fea0003800000 */
[----:B------:R-:W2:Y:S01]  /*77d0*/  LDCU.64 UR8, c[0x4][0x78] ;  /* 0x01000f00ff0877ac */ /* 0x000ea20008000a00 */
[----:B------:R-:W-:Y:S01]  /*77e0*/  MOV R3, 0x0 ;  /* 0x0000000000037802 */ /* 0x000fe20000000f00 */
[----:B------:R-:W-:Y:S02]  /*77f0*/  HFMA2 R12, -RZ, RZ, 0, 5.9604644775390625e-08 ;  /* 0x00000001ff0c7431 */ /* 0x000fe400000001ff */
[----:B------:R-:W-:Y:S02]  /*7800*/  IMAD.MOV.U32 R8, RZ, RZ, 0x192 ;  /* 0x00000192ff087424 */ /* 0x000fe400078e00ff */
[----:B------:R-:W-:Y:S01]  /*7810*/  IMAD.MOV.U32 R13, RZ, RZ, RZ ;  /* 0x000000ffff0d7224 */ /* 0x000fe200078e00ff */
[----:B------:R-:W3:Y:S01]  /*7820*/  LDCU.64 UR6, c[0x4][0x80] ;  /* 0x01001000ff0677ac */ /* 0x000ee20008000a00 */
[----:B------:R-:W4:Y:S01]  /*7830*/  LDC.64 R2, c[0x4][R3] ;  /* 0x0100000003027b82 */ /* 0x000f220000000a00 */
[----:B------:R-:W5:Y:S01]  /*7840*/  LDCU.64 UR4, c[0x4][0x18] ;  /* 0x01000300ff0477ac */ /* 0x000f620008000a00 */
[----:B--2---:R-:W-:Y:S01]  /*7850*/  MOV R5, UR9 ;  /* 0x0000000900057c02 */ /* 0x004fe20008000f00 */
[----:B------:R-:W-:Y:S01]  /*7860*/  IMAD.U32 R4, RZ, RZ, UR8 ;  /* 0x00000008ff047e24 */ /* 0x000fe2000f8e00ff */
[----:B---3--:R-:W-:Y:S01]  /*7870*/  MOV R7, UR7 ;  /* 0x0000000700077c02 */ /* 0x008fe20008000f00 */
[----:B------:R-:W-:Y:S01]  /*7880*/  IMAD.U32 R6, RZ, RZ, UR6 ;  /* 0x00000006ff067e24 */ /* 0x000fe2000f8e00ff */
[----:B-----5:R-:W-:Y:S01]  /*7890*/  MOV R11, UR5 ;  /* 0x00000005000b7c02 */ /* 0x020fe20008000f00 */
[----:B------:R-:W-:Y:S02]  /*78a0*/  IMAD.U32 R10, RZ, RZ, UR4 ;  /* 0x00000004ff0a7e24 */ /* 0x000fe4000f8e00ff */
[----:B------:R-:W-:Y:S07]  /*78b0*/  LEPC R20, `(.L_x_121) ;  /* 0x000000001014794e */ /* 0x000fee0000000000 */
[----:B-1--4-:R-:W-:Y:S05]  /*78c0*/  CALL.ABS.NOINC R2 ;  /* 0x0000000002007343 */ /* 0x012fea0003c00000 */
.L_x_121:
[----:B------:R-:W-:Y:S05]  /*78d0*/  WARPSYNC.ALL ;  /* 0x0000000000007948 */ /* 0x000fea0003800000 */
[----:B------:R-:W-:Y:S01]  /*78e0*/  R2UR UR4, R80 ;  /* 0x00000000500472ca */ /* 0x000fe200000e0000 */
[----:B------:R-:W-:Y:S01]  /*78f0*/  BSSY.RECONVERGENT B0, `(.L_x_122) ;  /* 0x000011c000007945 */ /* 0x000fe20003800200 */
[C---:B------:R-:W-:Y:S02]  /*7900*/  PRMT R81, R88.reuse, 0x8880, RZ ;  /* 0x0000888058517816 */ /* 0x040fe400000000ff */
[C---:B------:R-:W-:Y:S02]  /*7910*/  SHF.L.U32 R84, R88.reuse, 0x8, RZ ;  /* 0x0000000858547819 */ /* 0x040fe400000006ff */
[----:B------:R-:W-:Y:S02]  /*7920*/  SHF.L.U32 R83, R88, 0x10, RZ ;  /* 0x0000001058537819 */ /* 0x000fe400000006ff */
[----:B------:R-:W-:Y:S02]  /*7930*/  SHF.R.S32.HI R84, RZ, 0x18, R84 ;  /* 0x00000018ff547819 */ /* 0x000fe40000011454 */
[----:B------:R-:W-:Y:S02]  /*7940*/  SHF.R.S32.HI R83, RZ, 0x18, R83 ;  /* 0x00000018ff537819 */ /* 0x000fe40000011453 */
[----:B------:R-:W-:Y:S01]  /*7950*/  ISETP.NE.AND P0, PT, R169, RZ, PT ;  /* 0x000000ffa900720c */ /* 0x000fe20003f05270 */
[----:B------:R-:W2:Y:S01]  /*7960*/  LDTM.x64 R4, tmem[UR4+0x40] ;  /* 0x00004004000479ee */ /* 0x000ea20008340000 */
[----:B------:R-:W-:Y:S01]  /*7970*/  ISETP.NE.AND P6, PT, R116, RZ, PT ;  /* 0x000000ff7400720c */ /* 0x000fe20003fc5270 */
[C---:B--2---:R-:W-:Y:S02]  /*7980*/  IMAD R0, R78.reuse, R4, RZ ;  /* 0x000000044e007224 */ /* 0x044fe400078e02ff */
[C---:B------:R-:W-:Y:S02]  /*7990*/  IMAD R3, R78.reuse, R6, RZ ;  /* 0x000000064e037224 */ /* 0x040fe400078e02ff */
[C---:B------:R-:W-:Y:S02]  /*79a0*/  IMAD R4, R78.reuse, R8, RZ ;  /* 0x000000084e047224 */ /* 0x040fe400078e02ff */
[C---:B------:R-:W-:Y:S02]  /*79b0*/  IMAD R6, R78.reuse, R10, RZ ;  /* 0x0000000a4e067224 */ /* 0x040fe400078e02ff */
[C---:B------:R-:W-:Y:S02]  /*79c0*/  IMAD R2, R78.reuse, R5, RZ ;  /* 0x000000054e027224 */ /* 0x040fe400078e02ff */
[C---:B------:R-:W-:Y:S02]  /*79d0*/  IMAD R8, R78.reuse, R12, RZ ;  /* 0x0000000c4e087224 */ /* 0x040fe400078e02ff */
[C---:B------:R-:W-:Y:S02]  /*79e0*/  IMAD R10, R78.reuse, R14, RZ ;  /* 0x0000000e4e0a7224 */ /* 0x040fe400078e02ff */
[C---:B------:R-:W-:Y:S02]  /*79f0*/  IMAD R5, R78.reuse, R9, RZ ;  /* 0x000000094e057224 */ /* 0x040fe400078e02ff */
[----:B------:R-:W-:Y:S01]  /*7a00*/  IMAD R0, R81, R82, R0 ;  /* 0x0000005251007224 */ /* 0x000fe200078e0200 */
[----:B------:R-:W-:Y:S01]  /*7a10*/  SHF.L.U32 R81, R89, 0x8, RZ ;  /* 0x0000000859517819 */ /* 0x000fe200000006ff */
[C---:B------:R-:W-:Y:S02]  /*7a20*/  IMAD R12, R78.reuse, R16, RZ ;  /* 0x000000104e0c7224 */ /* 0x040fe400078e02ff */
[C---:B------:R-:W-:Y:S01]  /*7a30*/  IMAD R14, R78.reuse, R18, RZ ;  /* 0x000000124e0e7224 */ /* 0x040fe200078e02ff */
[----:B------:R-:W-:Y:S01]  /*7a40*/  SHF.R.S32.HI R81, RZ, 0x18, R81 ;  /* 0x00000018ff517819 */ /* 0x000fe20000011451 */
[C---:B------:R-:W-:Y:S02]  /*7a50*/  IMAD R9, R78.reuse, R13, RZ ;  /* 0x0000000d4e097224 */ /* 0x040fe400078e02ff */
[C---:B------:R-:W-:Y:S02]  /*7a60*/  IMAD R16, R78.reuse, R20, RZ ;  /* 0x000000144e107224 */ /* 0x040fe400078e02ff */
[C---:B------:R-:W-:Y:S02]  /*7a70*/  IMAD R18, R78.reuse, R22, RZ ;  /* 0x000000164e127224 */ /* 0x040fe400078e02ff */
[C---:B------:R-:W-:Y:S02]  /*7a80*/  IMAD R13, R78.reuse, R17, RZ ;  /* 0x000000114e0d7224 */ /* 0x040fe400078e02ff */
[C---:B------:R-:W-:Y:S02]  /*7a90*/  IMAD R20, R78.reuse, R24, RZ ;  /* 0x000000184e147224 */ /* 0x040fe400078e02ff */
[C---:B------:R-:W-:Y:S02]  /*7aa0*/  IMAD R22, R78.reuse, R26, RZ ;  /* 0x0000001a4e167224 */ /* 0x040fe400078e02ff */
[----:B------:R-:W-:Y:S01]  /*7ab0*/  IMAD R2, R83, R82, R2 ;  /* 0x0000005253027224 */ /* 0x000fe200078e0202 */
[----:B------:R-:W-:Y:S01]  /*7ac0*/  SHF.R.S32.HI R83, RZ, 0x18, R89 ;  /* 0x00000018ff537819 */ /* 0x000fe20000011459 */
[C---:B------:R-:W-:Y:S02]  /*7ad0*/  IMAD R17, R78.reuse, R21, RZ ;  /* 0x000000154e117224 */ /* 0x040fe400078e02ff */
[C---:B------:R-:W-:Y:S02]  /*7ae0*/  IMAD R24, R78.reuse, R28, RZ ;  /* 0x0000001c4e187224 */ /* 0x040fe400078e02ff */
[C---:B------:R-:W-:Y:S02]  /*7af0*/  IMAD R26, R78.reuse, R30, RZ ;  /* 0x0000001e4e1a7224 */ /* 0x040fe400078e02ff */
[C---:B------:R-:W-:Y:S02]  /*7b00*/  IMAD R21, R78.reuse, R25, RZ ;  /* 0x000000194e157224 */ /* 0x040fe400078e02ff */
[C---:B------:R-:W-:Y:S02]  /*7b10*/  IMAD R28, R78.reuse, R32, RZ ;  /* 0x000000204e1c7224 */ /* 0x040fe400078e02ff */
[----:B------:R-:W-:Y:S02]  /*7b20*/  IMAD R30, R78, R34, RZ ;  /* 0x000000224e1e7224 */ /* 0x000fe400078e02ff */
[----:B------:R-:W-:Y:S02]  /*7b30*/  IMAD R3, R84, R82, R3 ;  /* 0x0000005254037224 */ /* 0x000fe400078e0203 */
[C---:B------:R-:W-:Y:S02]  /*7b40*/  IMAD R25, R78.reuse, R29, RZ ;  /* 0x0000001d4e197224 */ /* 0x040fe400078e02ff */
        /* <DEDUP_REMOVED lines=14> */
[C---:B------:R-:W-:Y:S01]  /*7c30*/  IMAD R60, R78.reuse, R64, RZ ;  /* 0x000000404e3c7224 */ /* 0x040fe200078e02ff */
[----:B------:R-:W-:Y:S01]  /*7c40*/  SHF.R.S32.HI R64, RZ, 0x18, R88 ;  /* 0x00000018ff407819 */ /* 0x000fe20000011458 */
[C---:B------:R-:W-:Y:S02]  /*7c50*/  IMAD R34, R78.reuse, R38, RZ ;  /* 0x000000264e227224 */ /* 0x040fe400078e02ff */
[C---:B------:R-:W-:Y:S02]  /*7c60*/  IMAD R38, R78.reuse, R42, RZ ;  /* 0x0000002a4e267224 */ /* 0x040fe400078e02ff */
[C---:B------:R-:W-:Y:S02]  /*7c70*/  IMAD R57, R78.reuse, R61, RZ ;  /* 0x0000003d4e397224 */ /* 0x040fe400078e02ff */
[C---:B------:R-:W-:Y:S01]  /*7c80*/  IMAD R61, R78.reuse, R65, RZ ;  /* 0x000000414e3d7224 */ /* 0x040fe200078e02ff */
[C---:B------:R-:W-:Y:S01]  /*7c90*/  PRMT R65, R89.reuse, 0x8880, RZ ;  /* 0x0000888059417816 */ /* 0x040fe200000000ff */
[C---:B------:R-:W-:Y:S02]  /*7ca0*/  IMAD R42, R78.reuse, R46, RZ ;  /* 0x0000002e4e2a7224 */ /* 0x040fe400078e02ff */
[C---:B------:R-:W-:Y:S02]  /*7cb0*/  IMAD R46, R78.reuse, R50, RZ ;  /* 0x000000324e2e7224 */ /* 0x040fe400078e02ff */
[C---:B------:R-:W-:Y:S02]  /*7cc0*/  IMAD R51, R78.reuse, R51, RZ ;  /* 0x000000334e337224 */ /* 0x040fe400078e02ff */
[C---:B------:R-:W-:Y:S02]  /*7cd0*/  IMAD R50, R78.reuse, R54, RZ ;  /* 0x000000364e327224 */ /* 0x040fe400078e02ff */
[C---:B------:R-:W-:Y:S02]  /*7ce0*/  IMAD R54, R78.reuse, R58, RZ ;  /* 0x0000003a4e367224 */ /* 0x040fe400078e02ff */
[C---:B------:R-:W-:Y:S02]  /*7cf0*/  IMAD R58, R78.reuse, R62, RZ ;  /* 0x0000003e4e3a7224 */ /* 0x040fe400078e02ff */
[C---:B------:R-:W-:Y:S01]  /*7d00*/  IMAD R62, R78.reuse, R66, RZ ;  /* 0x000000424e3e7224 */ /* 0x040fe200078e02ff */
[----:B------:R-:W-:Y:S01]  /*7d10*/  SHF.L.U32 R66, R89, 0x10, RZ ;  /* 0x0000001059427819 */ /* 0x000fe200000006ff */
[C---:B------:R-:W-:Y:S02]  /*7d20*/  IMAD R7, R78.reuse, R7, RZ ;  /* 0x000000074e077224 */ /* 0x040fe400078e02ff */
[----:B------:R-:W-:Y:S01]  /*7d30*/  IMAD R11, R78, R11, RZ ;  /* 0x0000000b4e0b7224 */ /* 0x000fe200078e02ff */
[----:B------:R-:W-:Y:S01]  /*7d40*/  SHF.R.S32.HI R66, RZ, 0x18, R66 ;  /* 0x00000018ff427819 */ /* 0x000fe20000011442 */
[-C--:B------:R-:W-:Y:S01]  /*7d50*/  IMAD R7, R64, R82.reuse, R7 ;  /* 0x0000005240077224 */ /* 0x080fe200078e0207 */
[C---:B------:R-:W-:Y:S01]  /*7d60*/  PRMT R64, R90.reuse, 0x8880, RZ ;  /* 0x000088805a407816 */ /* 0x040fe200000000ff */
[-C--:B------:R-:W-:Y:S01]  /*7d70*/  IMAD R4, R65, R82.reuse, R4 ;  /* 0x0000005241047224 */ /* 0x080fe200078e0204 */
[----:B------:R-:W-:Y:S01]  /*7d80*/  SHF.L.U32 R65, R90, 0x10, RZ ;  /* 0x000000105a417819 */ /* 0x000fe200000006ff */
[-C--:B------:R-:W-:Y:S02]  /*7d90*/  IMAD R5, R66, R82.reuse, R5 ;  /* 0x0000005242057224 */ /* 0x080fe400078e0205 */
[-C--:B------:R-:W-:Y:S01]  /*7da0*/  IMAD R6, R81, R82.reuse, R6 ;  /* 0x0000005251067224 */ /* 0x080fe200078e0206 */
[----:B------:R-:W-:Y:S01]  /*7db0*/  I2IP.S8.S32.SAT R81, R7, R3, RZ ;  /* 0x0000000307517239 */ /* 0x000fe200000014ff */
[----:B------:R-:W-:Y:S01]  /*7dc0*/  IMAD R11, R83, R82, R11 ;  /* 0x00000052530b7224 */ /* 0x000fe200078e020b */
[----:B------:R-:W-:Y:S01]  /*7dd0*/  SHF.L.U32 R7, R90, 0x8, RZ ;  /* 0x000000085a077819 */ /* 0x000fe200000006ff */
[C---:B------:R-:W-:Y:S01]  /*7de0*/  IMAD R15, R78.reuse, R15, RZ ;  /* 0x0000000f4e0f7224 */ /* 0x040fe200078e02ff */
[----:B------:R-:W-:Y:S01]  /*7df0*/  MOV R3, R64 ;  /* 0x0000004000037202 */ /* 0x000fe20000000f00 */
[C---:B------:R-:W-:Y:S01]  /*7e00*/  IMAD R19, R78.reuse, R19, RZ ;  /* 0x000000134e137224 */ /* 0x040fe200078e02ff */
[----:B------:R-:W-:Y:S01]  /*7e10*/  I2IP.S8.S32.SAT R11, R11, R6, RZ ;  /* 0x000000060b0b7239 */ /* 0x000fe200000014ff */
[C---:B------:R-:W-:Y:S01]  /*7e20*/  IMAD R23, R78.reuse, R23, RZ ;  /* 0x000000174e177224 */ /* 0x040fe200078e02ff */
[----:B------:R-:W-:Y:S01]  /*7e30*/  SHF.R.S32.HI R6, RZ, 0x18, R65 ;  /* 0x00000018ff067819 */ /* 0x000fe20000011441 */
[----:B------:R-:W-:Y:S01]  /*7e40*/  IMAD R8, R3, R82, R8 ;  /* 0x0000005203087224 */ /* 0x000fe200078e0208 */
[----:B------:R-:W-:Y:S01]  /*7e50*/  SHF.R.S32.HI R7, RZ, 0x18, R7 ;  /* 0x00000018ff077819 */ /* 0x000fe20000011407 */
[----:B------:R-:W-:Y:S01]  /*7e60*/  IMAD R27, R78, R27, RZ ;  /* 0x0000001b4e1b7224 */ /* 0x000fe200078e02ff */
[----:B------:R-:W-:Y:S01]  /*7e70*/  I2IP.S8.S32.SAT R84, R2, R0, R81 ;  /* 0x0000000002547239 */ /* 0x000fe20000001451 */
[-C--:B------:R-:W-:Y:S01]  /*7e80*/  IMAD R9, R6, R82.reuse, R9 ;  /* 0x0000005206097224 */ /* 0x080fe200078e0209 */
[----:B------:R-:W-:Y:S01]  /*7e90*/  SHF.L.U32 R2, R91, 0x10, RZ ;  /* 0x000000105b027819 */ /* 0x000fe200000006ff */
[----:B------:R-:W-:Y:S01]  /*7ea0*/  IMAD R10, R7, R82, R10 ;  /* 0x00000052070a7224 */ /* 0x000fe200078e020a */
[----:B------:R-:W-:Y:S01]  /*7eb0*/  SHF.R.S32.HI R0, RZ, 0x18, R90 ;  /* 0x00000018ff007819 */ /* 0x000fe2000001145a */
[C---:B------:R-:W-:Y:S01]  /*7ec0*/  IMAD R31, R78.reuse, R31, RZ ;  /* 0x0000001f4e1f7224 */ /* 0x040fe200078e02ff */
[----:B------:R-:W-:Y:S01]  /*7ed0*/  I2IP.S8.S32.SAT R85, R5, R4, R11 ;  /* 0x0000000405557239 */ /* 0x000fe2000000140b */
[----:B------:R-:W-:Y:S01]  /*7ee0*/  IMAD R35, R78, R35, RZ ;  /* 0x000000234e237224 */ /* 0x000fe200078e02ff */
[C---:B------:R-:W-:Y:S01]  /*7ef0*/  PRMT R3, R91.reuse, 0x8880, RZ ;  /* 0x000088805b037816 */ /* 0x040fe200000000ff */
[-C--:B------:R-:W-:Y:S01]  /*7f00*/  IMAD R15, R0, R82.reuse, R15 ;  /* 0x00000052000f7224 */ /* 0x080fe200078e020f */
[----:B------:R-:W-:Y:S01]  /*7f10*/  SHF.L.U32 R5, R91, 0x8, RZ ;  /* 0x000000085b057819 */ /* 0x000fe200000006ff */
[C---:B------:R-:W-:Y:S01]  /*7f20*/  IMAD R39, R78.reuse, R39, RZ ;  /* 0x000000274e277224 */ /* 0x040fe200078e02ff */
[----:B------:R-:W-:Y:S01]  /*7f30*/  SHF.R.S32.HI R2, RZ, 0x18, R2 ;  /* 0x00000018ff027819 */ /* 0x000fe20000011402 */
[-C--:B------:R-:W-:Y:S01]  /*7f40*/  IMAD R12, R3, R82.reuse, R12 ;  /* 0x00000052030c7224 */ /* 0x080fe200078e020c */
[----:B------:R-:W-:Y:S01]  /*7f50*/  SHF.R.S32.HI R5, RZ, 0x18, R5 ;  /* 0x00000018ff057819 */ /* 0x000fe20000011405 */
[----:B------:R-:W-:Y:S01]  /*7f60*/  IMAD R43, R78, R43, RZ ;  /* 0x0000002b4e2b7224 */ /* 0x000fe200078e02ff */
[----:B------:R-:W-:Y:S01]  /*7f70*/  SHF.R.S32.HI R4, RZ, 0x18, R91 ;  /* 0x00000018ff047819 */ /* 0x000fe2000001145b */
[-C--:B------:R-:W-:Y:S01]  /*7f80*/  IMAD R13, R2, R82.reuse, R13 ;  /* 0x00000052020d7224 */ /* 0x080fe200078e020d */
[C---:B------:R-:W-:Y:S01]  /*7f90*/  SHF.L.U32 R0, R96.reuse, 0x10, RZ ;  /* 0x0000001060007819 */ /* 0x040fe200000006ff */
[-C--:B------:R-:W-:Y:S01]  /*7fa0*/  IMAD R14, R5, R82.reuse, R14 ;  /* 0x00000052050e7224 */ /* 0x080fe200078e020e */
[C---:B------:R-:W-:Y:S01]  /*7fb0*/  PRMT R3, R96.reuse, 0x8880, RZ ;  /* 0x0000888060037816 */ /* 0x040fe200000000ff */
[----:B------:R-:W-:Y:S01]  /*7fc0*/  IMAD.SHL.U32 R2, R96, 0x100, RZ ;  /* 0x0000010060027824 */ /* 0x000fe200078e00ff */
[----:B------:R-:W-:Y:S01]  /*7fd0*/  SHF.R.S32.HI R0, RZ, 0x18, R0 ;  /* 0x00000018ff007819 */ /* 0x000fe20000011400 */
[-C--:B------:R-:W-:Y:S01]  /*7fe0*/  IMAD R19, R4, R82.reuse, R19 ;  /* 0x0000005204137224 */ /* 0x080fe200078e0213 */
[----:B------:R-:W-:Y:S01]  /*7ff0*/  SHF.L.U32 R4, R97, 0x10, RZ ;  /* 0x0000001061047819 */ /* 0x000fe200000006ff */
[-C--:B------:R-:W-:Y:S01]  /*8000*/  IMAD R16, R3, R82.reuse, R16 ;  /* 0x0000005203107224 */ /* 0x080fe200078e0210 */
[----:B------:R-:W-:Y:S01]  /*8010*/  SHF.R.S32.HI R5, RZ, 0x18, R2 ;  /* 0x00000018ff057819 */ /* 0x000fe20000011402 */
[-C--:B------:R-:W-:Y:S01]  /*8020*/  IMAD R17, R0, R82.reuse, R17 ;  /* 0x0000005200117224 */ /* 0x080fe200078e0211 */
[----:B------:R-:W-:Y:S01]  /*8030*/  SHF.R.S32.HI R0, RZ, 0x18, R96 ;  /* 0x00000018ff007819 */ /* 0x000fe20000011460 */
[----:B------:R-:W-:Y:S01]  /*8040*/  IMAD R47, R78, R47, RZ ;  /* 0x0000002f4e2f7224 */ /* 0x000fe200078e02ff */
[----:B------:R-:W-:Y:S01]  /*8050*/  PRMT R3, R97, 0x8880, RZ ;  /* 0x0000888061037816 */ /* 0x000fe200000000ff */
[-C--:B------:R-:W-:Y:S01]  /*8060*/  IMAD R18, R5, R82.reuse, R18 ;  /* 0x0000005205127224 */ /* 0x080fe200078e0212 */
[----:B------:R-:W-:Y:S01]  /*8070*/  SHF.L.U32 R2, R97, 0x8, RZ ;  /* 0x0000000861027819 */ /* 0x000fe200000006ff */
[-C--:B------:R-:W-:Y:S01]  /*8080*/  IMAD R23, R0, R82.reuse, R23 ;  /* 0x0000005200177224 */ /* 0x080fe200078e0217 */
        /* <DEDUP_REMOVED lines=8> */
[----:B------:R-:W-:Y:S01]  /*8110*/  PRMT R3, R98, 0x8880, RZ ;  /* 0x0000888062037816 */ /* 0x000fe200000000ff */
        /* <DEDUP_REMOVED lines=9> */
[----:B------:R-:W-:Y:S01]  /*81b0*/  SHF.L.U32 R0, R99, 0x10, RZ ;  /* 0x0000001063007819 */ /* 0x000fe200000006ff */
[-C--:B------:R-:W-:Y:S01]  /*81c0*/  IMAD R26, R5, R82.reuse, R26 ;  /* 0x00000052051a7224 */ /* 0x080fe200078e021a */
[C---:B------:R-:W-:Y:S01]  /*81d0*/  PRMT R3, R99.reuse, 0x8880, RZ ;  /* 0x0000888063037816 */ /* 0x040fe200000000ff */
[-C--:B------:R-:W-:Y:S01]  /*81e0*/  IMAD R31, R2, R82.reuse, R31 ;  /* 0x00000052021f7224 */ /* 0x080fe200078e021f */
[----:B------:R-:W-:Y:S01]  /*81f0*/  SHF.L.U32 R2, R99, 0x8, RZ ;  /* 0x0000000863027819 */ /* 0x000fe200000006ff */
[----:B------:R-:W-:Y:S01]  /*8200*/  IMAD R67, R78, R67, RZ ;  /* 0x000000434e437224 */ /* 0x000fe200078e02ff */
[----:B------:R-:W-:Y:S01]  /*8210*/  SHF.R.S32.HI R0, RZ, 0x18, R0 ;  /* 0x00000018ff007819 */ /* 0x000fe20000011400 */
[-C--:B------:R-:W-:Y:S01]  /*8220*/  IMAD R28, R3, R82.reuse, R28 ;  /* 0x00000052031c7224 */ /* 0x080fe200078e021c */
[----:B------:R-:W-:Y:S02]  /*8230*/  SHF.R.S32.HI R5, RZ, 0x18, R2 ;  /* 0x00000018ff057819 */ /* 0x000fe40000011402 */
[----:B------:R-:W-:Y:S01]  /*8240*/  SHF.R.S32.HI R2, RZ, 0x18, R99 ;  /* 0x00000018ff027819 */ /* 0x000fe20000011463 */
[-C--:B------:R-:W-:Y:S01]  /*8250*/  IMAD R29, R0, R82.reuse, R29 ;  /* 0x00000052001d7224 */ /* 0x080fe200078e021d */
[C---:B-1----:R-:W-:Y:S01]  /*8260*/  PRMT R3, R104.reuse, 0x8880, RZ ;  /* 0x0000888068037816 */ /* 0x042fe200000000ff */
[----:B------:R-:W-:Y:S01]  /*8270*/  IMAD.U32 R0, R104, 0x10000, RZ ;  /* 0x0001000068007824 */ /* 0x000fe200078e00ff */
[----:B------:R-:W-:Y:S01]  /*8280*/  SHF.L.U32 R4, R105, 0x10, RZ ;  /* 0x0000001069047819 */ /* 0x000fe200000006ff */
[----:B------:R-:W-:Y:S01]  /*8290*/  IMAD R30, R5, R82, R30 ;  /* 0x00000052051e7224 */ /* 0x000fe200078e021e */
[----:B------:R-:W-:Y:S01]  /*82a0*/  I2IP.S8.S32.SAT R10, R15, R10, RZ ;  /* 0x0000000a0f0a7239 */ /* 0x000fe200000014ff */
[-C--:B------:R-:W-:Y:S01]  /*82b0*/  IMAD R35, R2, R82.reuse, R35 ;  /* 0x0000005202237224 */ /* 0x080fe200078e0223 */
[----:B------:R-:W-:Y:S01]  /*82c0*/  SHF.L.U32 R2, R104, 0x8, RZ ;  /* 0x0000000868027819 */ /* 0x000fe200000006ff */
[-C--:B------:R-:W-:Y:S01]  /*82d0*/  IMAD R32, R3, R82.reuse, R32 ;  /* 0x0000005203207224 */ /* 0x080fe200078e0220 */
[----:B------:R-:W-:Y:S02]  /*82e0*/  SHF.R.S32.HI R0, RZ, 0x18, R0 ;  /* 0x00000018ff007819 */ /* 0x000fe40000011400 */
[----:B------:R-:W-:Y:S02]  /*82f0*/  SHF.R.S32.HI R5, RZ, 0x18, R2 ;  /* 0x00000018ff057819 */ /* 0x000fe40000011402 */
[----:B------:R-:W-:Y:S01]  /*8300*/  PRMT R3, R105, 0x8880, RZ ;  /* 0x0000888069037816 */ /* 0x000fe200000000ff */
[-C--:B------:R-:W-:Y:S01]  /*8310*/  IMAD R33, R0, R82.reuse, R33 ;  /* 0x0000005200217224 */ /* 0x080fe200078e0221 */
[----:B------:R-:W-:Y:S01]  /*8320*/  SHF.R.S32.HI R0, RZ, 0x18, R104 ;  /* 0x00000018ff007819 */ /* 0x000fe20000011468 */
[----:B------:R-:W-:Y:S01]  /*8330*/  IMAD R34, R5, R82, R34 ;  /* 0x0000005205227224 */ /* 0x000fe200078e0222 */
[----:B------:R-:W-:Y:S02]  /*8340*/  SHF.L.U32 R2, R105, 0x8, RZ ;  /* 0x0000000869027819 */ /* 0x000fe400000006ff */
[----:B------:R-:W-:Y:S01]  /*8350*/  I2IP.S8.S32.SAT R14, R19, R14, RZ ;  /* 0x0000000e130e7239 */ /* 0x000fe200000014ff */
[-C--:B------:R-:W-:Y:S01]  /*8360*/  IMAD R39, R0, R82.reuse, R39 ;  /* 0x0000005200277224 */ /* 0x080fe200078e0227 */
[----:B------:R-:W-:Y:S01]  /*8370*/  SHF.R.S32.HI R0, RZ, 0x18, R4 ;  /* 0x00000018ff007819 */ /* 0x000fe20000011404 */
[-C--:B------:R-:W-:Y:S01]  /*8380*/  IMAD R36, R3, R82.reuse, R36 ;  /* 0x0000005203247224 */ /* 0x080fe200078e0224 */
[----:B------:R-:W-:Y:S02]  /*8390*/  SHF.R.S32.HI R5, RZ, 0x18, R2 ;  /* 0x00000018ff057819 */ /* 0x000fe40000011402 */
[----:B------:R-:W-:Y:S01]  /*83a0*/  SHF.L.U32 R2, R106, 0x10, RZ ;  /* 0x000000106a027819 */ /* 0x000fe200000006ff */
[-C--:B------:R-:W-:Y:S01]  /*83b0*/  IMAD R37, R0, R82.reuse, R37 ;  /* 0x0000005200257224 */ /* 0x080fe200078e0225 */
[----:B------:R-:W-:Y:S01]  /*83c0*/  SHF.R.S32.HI R0, RZ, 0x18, R105 ;  /* 0x00000018ff007819 */ /* 0x000fe20000011469 */
[-C--:B------:R-:W-:Y:S01]  /*83d0*/  IMAD R38, R5, R82.reuse, R38 ;  /* 0x0000005205267224 */ /* 0x080fe200078e0226 */
[C---:B------:R-:W-:Y:S02]  /*83e0*/  PRMT R3, R106.reuse, 0x8880, RZ ;  /* 0x000088806a037816 */ /* 0x040fe400000000ff */
[----:B------:R-:W-:Y:S01]  /*83f0*/  SHF.L.U32 R5, R106, 0x8, RZ ;  /* 0x000000086a057819 */ /* 0x000fe200000006ff */
[-C--:B------:R-:W-:Y:S01]  /*8400*/  IMAD R43, R0, R82.reuse, R43 ;  /* 0x00000052002b7224 */ /* 0x080fe200078e022b */
[----:B------:R-:W-:Y:S01]  /*8410*/  SHF.R.S32.HI R2, RZ, 0x18, R2 ;  /* 0x00000018ff027819 */ /* 0x000fe20000011402 */
[-C--:B------:R-:W-:Y:S01]  /*8420*/  IMAD R40, R3, R82.reuse, R40 ;  /* 0x0000005203287224 */ /* 0x080fe200078e0228 */
[----:B------:R-:W-:Y:S02]  /*8430*/  SHF.R.S32.HI R5, RZ, 0x18, R5 ;  /* 0x00000018ff057819 */ /* 0x000fe40000011405 */
[----:B------:R-:W-:Y:S01]  /*8440*/  SHF.R.S32.HI R4, RZ, 0x18, R106 ;  /* 0x00000018ff047819 */ /* 0x000fe2000001146a */
[-C--:B------:R-:W-:Y:S01]  /*8450*/  IMAD R41, R2, R82.reuse, R41 ;  /* 0x0000005202297224 */ /* 0x080fe200078e0229 */
[----:B------:R-:W-:Y:S01]  /*8460*/  SHF.L.U32 R0, R107, 0x10, RZ ;  /* 0x000000106b007819 */ /* 0x000fe200000006ff */
[-C--:B------:R-:W-:Y:S01]  /*8470*/  IMAD R42, R5, R82.reuse, R42 ;  /* 0x00000052052a7224 */ /* 0x080fe200078e022a */
[C---:B------:R-:W-:Y:S01]  /*8480*/  PRMT R3, R107.reuse, 0x8880, RZ ;  /* 0x000088806b037816 */ /* 0x040fe200000000ff */
[-C--:B------:R-:W-:Y:S01]  /*8490*/  IMAD R47, R4, R82.reuse, R47 ;  /* 0x00000052042f7224 */ /* 0x080fe200078e022f */
[----:B------:R-:W-:Y:S02]  /*84a0*/  SHF.L.U32 R2, R107, 0x8, RZ ;  /* 0x000000086b027819 */ /* 0x000fe400000006ff */
[----:B------:R-:W-:Y:S01]  /*84b0*/  SHF.R.S32.HI R0, RZ, 0x18, R0 ;  /* 0x00000018ff007819 */ /* 0x000fe20000011400 */
[-C--:B------:R-:W-:Y:S01]  /*84c0*/  IMAD R44, R3, R82.reuse, R44 ;  /* 0x00000052032c7224 */ /* 0x080fe200078e022c */
[----:B------:R-:W-:Y:S02]  /*84d0*/  SHF.R.S32.HI R5, RZ, 0x18, R2 ;  /* 0x00000018ff057819 */ /* 0x000fe40000011402 */
[----:B------:R-:W-:Y:S01]  /*84e0*/  SHF.R.S32.HI R2, RZ, 0x18, R107 ;  /* 0x00000018ff027819 */ /* 0x000fe2000001146b */
[-C--:B------:R-:W-:Y:S01]  /*84f0*/  IMAD R45, R0, R82.reuse, R45 ;  /* 0x00000052002d7224 */ /* 0x080fe200078e022d */
[----:B------:R-:W-:Y:S01]  /*8500*/  PRMT R3, R108, 0x8880, RZ ;  /* 0x000088806c037816 */ /* 0x000fe200000000ff */
[-C--:B------:R-:W-:Y:S01]  /*8510*/  IMAD R46, R5, R82.reuse, R46 ;  /* 0x00000052052e7224 */ /* 0x080fe200078e022e */
[C---:B------:R-:W-:Y:S01]  /*8520*/  SHF.L.U32 R4, R109.reuse, 0x10, RZ ;  /* 0x000000106d047819 */ /* 0x040fe200000006ff */
[-C--:B------:R-:W-:Y:S01]  /*8530*/  IMAD R51, R2, R82.reuse, R51 ;  /* 0x0000005202337224 */ /* 0x080fe200078e0233 */
[----:B------:R-:W-:Y:S01]  /*8540*/  SHF.R.S32.HI R2, RZ, 0x18, R108 ;  /* 0x00000018ff027819 */ /* 0x000fe2000001146c */
[C---:B------:R-:W-:Y:S01]  /*8550*/  IMAD.U32 R0, R108.reuse, 0x10000, RZ ;  /* 0x000100006c007824 */ /* 0x040fe200078e00ff */
[----:B------:R-:W-:Y:S01]  /*8560*/  PRMT R5, R109, 0x8880, RZ ;  /* 0x000088806d057816 */ /* 0x000fe200000000ff */
[-C--:B------:R-:W-:Y:S01]  /*8570*/  IMAD R48, R3, R82.reuse, R48 ;  /* 0x0000005203307224 */ /* 0x080fe200078e0230 */
[----:B------:R-:W-:Y:S02]  /*8580*/  SHF.L.U32 R3, R108, 0x8, RZ ;  /* 0x000000086c037819 */ /* 0x000fe400000006ff */
[----:B------:R-:W-:Y:S02]  /*8590*/  SHF.R.S32.HI R0, RZ, 0x18, R0 ;  /* 0x00000018ff007819 */ /* 0x000fe40000011400 */
[----:B------:R-:W-:Y:S02]  /*85a0*/  SHF.R.S32.HI R3, RZ, 0x18, R3 ;  /* 0x00000018ff037819 */ /* 0x000fe40000011403 */
[----:B------:R-:W-:Y:S01]  /*85b0*/  SHF.R.S32.HI R4, RZ, 0x18, R4 ;  /* 0x00000018ff047819 */ /* 0x000fe20000011404 */
[-C--:B------:R-:W-:Y:S01]  /*85c0*/  IMAD R49, R0, R82.reuse, R49 ;  /* 0x0000005200317224 */ /* 0x080fe200078e0231 */
[----:B------:R-:W-:Y:S01]  /*85d0*/  SHF.R.S32.HI R0, RZ, 0x18, R109 ;  /* 0x00000018ff007819 */ /* 0x000fe2000001146d */
[-C--:B------:R-:W-:Y:S01]  /*85e0*/  IMAD R50, R3, R82.reuse, R50 ;  /* 0x0000005203327224 */ /* 0x080fe200078e0232 */
[----:B------:R-:W-:Y:S01]  /*85f0*/  SHF.L.U32 R3, R109, 0x8, RZ ;  /* 0x000000086d037819 */ /* 0x000fe200000006ff */
[-C--:B------:R-:W-:Y:S01]  /*8600*/  IMAD R55, R2, R82.reuse, R55 ;  /* 0x0000005202377224 */ /* 0x080fe200078e0237 */
        /* <DEDUP_REMOVED lines=8> */
[----:B------:R-:W-:Y:S01]  /*8690*/  IMAD R59, R0, R82, R59 ;  /* 0x00000052003b7224 */ /* 0x000fe200078e023b */
[----:B------:R-:W-:Y:S01]  /*86a0*/  I2IP.S8.S32.SAT R18, R23, R18, RZ ;  /* 0x0000001217127239 */ /* 0x000fe200000014ff */
[----:B------:R-:W-:Y:S01]  /*86b0*/  IMAD R56, R5, R82, R56 ;  /* 0x0000005205387224 */ /* 0x000fe200078e0238 */
[----:B------:R-:W-:Y:S01]  /*86c0*/  I2IP.S8.S32.SAT R86, R9, R8, R10 ;  /* 0x0000000809567239 */ /* 0x000fe2000000140a */
[----:B------:R-:W-:Y:S01]  /*86d0*/  IMAD R57, R2, R82, R57 ;  /* 0x0000005202397224 */ /* 0x000fe200078e0239 */
[----:B------:R-:W-:Y:S02]  /*86e0*/  I2IP.S8.S32.SAT R87, R13, R12, R14 ;  /* 0x0000000c0d577239 */ /* 0x000fe4000000140e */
[----:B------:R-:W-:Y:S02]  /*86f0*/  SHF.R.S32.HI R7, RZ, 0x18, R7 ;  /* 0x00000018ff077819 */ /* 0x000fe40000011407 */
[----:B------:R-:W-:Y:S01]  /*8700*/  SHF.L.U32 R2, R111, 0x10, RZ ;  /* 0x000000106f027819 */ /* 0x000fe200000006ff */
[----:B------:R1:W-:Y:S01]  /*8710*/  STS.128 [R155+UR49+0xa200], R84 ;  /* 0x00a200549b007988 */ /* 0x0003e20008000c31 */
[----:B------:R-:W-:Y:S01]  /*8720*/  SHF.R.S32.HI R0, RZ, 0x18, R110 ;  /* 0x00000018ff007819 */ /* 0x000fe2000001146e */
[----:B------:R-:W-:Y:S01]  /*8730*/  IMAD R58, R7, R82, R58 ;  /* 0x00000052073a7224 */ /* 0x000fe200078e023a */
[----:B------:R-:W-:Y:S02]  /*8740*/  I2IP.S8.S32.SAT R16, R17, R16, R18 ;  /* 0x0000001011107239 */ /* 0x000fe40000001412 */
[----:B------:R-:W-:Y:S01]  /*8750*/  I2IP.S8.S32.SAT R17, R27, R22, RZ ;  /* 0x000000161b117239 */ /* 0x000fe200000014ff */
[----:B------:R-:W-:Y:S01]  /*8760*/  IMAD R63, R0, R82, R63 ;  /* 0x00000052003f7224 */ /* 0x000fe200078e023f */
[----:B------:R-:W-:Y:S02]  /*8770*/  I2IP.S8.S32.SAT R18, R31, R26, RZ ;  /* 0x0000001a1f127239 */ /* 0x000fe400000014ff */
[----:B------:R-:W-:Y:S02]  /*8780*/  I2IP.S8.S32.SAT R19, R35, R30, RZ ;  /* 0x0000001e23137239 */ /* 0x000fe400000014ff */
[C---:B------:R-:W-:Y:S02]  /*8790*/  PRMT R3, R111.reuse, 0x8880, RZ ;  /* 0x000088806f037816 */ /* 0x040fe400000000ff */
[----:B------:R-:W-:Y:S02]  /*87a0*/  SHF.L.U32 R5, R111, 0x8, RZ ;  /* 0x000000086f057819 */ /* 0x000fe400000006ff */
[----:B------:R-:W-:Y:S01]  /*87b0*/  SHF.R.S32.HI R2, RZ, 0x18, R2 ;  /* 0x00000018ff027819 */ /* 0x000fe20000011402 */
[----:B------:R-:W-:Y:S01]  /*87c0*/  IMAD R60, R3, R82, R60 ;  /* 0x00000052033c7224 */ /* 0x000fe200078e023c */
[----:B------:R-:W-:Y:S02]  /*87d0*/  I2IP.S8.S32.SAT R17, R21, R20, R17 ;  /* 0x0000001415117239 */ /* 0x000fe40000001411 */
[----:B------:R-:W-:Y:S01]  /*87e0*/  I2IP.S8.S32.SAT R18, R25, R24, R18 ;  /* 0x0000001819127239 */ /* 0x000fe20000001412 */
[----:B------:R-:W-:Y:S01]  /*87f0*/  IMAD R61, R2, R82, R61 ;  /* 0x00000052023d7224 */ /* 0x000fe200078e023d */
[----:B------:R-:W-:Y:S02]  /*8800*/  I2IP.S8.S32.SAT R19, R29, R28, R19 ;  /* 0x0000001c1d137239 */ /* 0x000fe40000001413 */
[----:B------:R-:W-:Y:S02]  /*8810*/  SHF.R.S32.HI R5, RZ, 0x18, R5 ;  /* 0x00000018ff057819 */ /* 0x000fe40000011405 */
[----:B------:R-:W-:Y:S01]  /*8820*/  SHF.R.S32.HI R4, RZ, 0x18, R111 ;  /* 0x00000018ff047819 */ /* 0x000fe2000001146f */
[----:B------:R1:W-:Y:S01]  /*8830*/  STS.128 [R175+0xa200], R16 ;  /* 0x00a20010af007388 */ /* 0x0003e20000000c00 */
[----:B------:R-:W-:Y:S01]  /*8840*/  I2IP.S8.S32.SAT R34, R39, R34, RZ ;  /* 0x0000002227227239 */ /* 0x000fe200000014ff */
[----:B------:R-:W-:Y:S01]  /*8850*/  IMAD R62, R5, R82, R62 ;  /* 0x00000052053e7224 */ /* 0x000fe200078e023e */
[----:B------:R-:W-:Y:S01]  /*8860*/  I2IP.S8.S32.SAT R38, R43, R38, RZ ;  /* 0x000000262b267239 */ /* 0x000fe200000014ff */
[----:B------:R-:W-:Y:S01]  /*8870*/  IMAD R67, R4, R82, R67 ;  /* 0x0000005204437224 */ /* 0x000fe200078e0243 */
[----:B------:R-:W-:Y:S02]  /*8880*/  I2IP.S8.S32.SAT R42, R47, R42, RZ ;  /* 0x0000002a2f2a7239 */ /* 0x000fe400000014ff */
[----:B------:R-:W-:Y:S02]  /*8890*/  I2IP.S8.S32.SAT R35, R51, R46, RZ ;  /* 0x0000002e33237239 */ /* 0x000fe400000014ff */
[----:B------:R-:W-:Y:S02]  /*88a0*/  I2IP.S8.S32.SAT R32, R33, R32, R34 ;  /* 0x0000002021207239 */ /* 0x000fe40000001422 */
[----:B------:R-:W-:Y:S02]  /*88b0*/  I2IP.S8.S32.SAT R33, R37, R36, R38 ;  /* 0x0000002425217239 */ /* 0x000fe40000001426 */
[----:B------:R-:W-:Y:S02]  /*88c0*/  I2IP.S8.S32.SAT R34, R41, R40, R42 ;  /* 0x0000002829227239 */ /* 0x000fe4000000142a */
[----:B------:R-:W-:Y:S02]  /*88d0*/  I2IP.S8.S32.SAT R35, R45, R44, R35 ;  /* 0x0000002c2d237239 */ /* 0x000fe40000001423 */
[----:B------:R-:W-:Y:S02]  /*88e0*/  I2IP.S8.S32.SAT R50, R55, R50, RZ ;  /* 0x0000003237327239 */ /* 0x000fe400000014ff */
[----:B------:R-:W-:Y:S01]  /*88f0*/  I2IP.S8.S32.SAT R54, R59, R54, RZ ;  /* 0x000000363b367239 */ /* 0x000fe200000014ff */
[----:B------:R1:W-:Y:S01]  /*8900*/  STS.128 [R174+0xa200], R32 ;  /* 0x00a20020ae007388 */ /* 0x0003e20000000c00 */
[----:B------:R-:W-:Y:S02]  /*8910*/  I2IP.S8.S32.SAT R58, R63, R58, RZ ;  /* 0x0000003a3f3a7239 */ /* 0x000fe400000014ff */
[----:B------:R-:W-:Y:S02]  /*8920*/  I2IP.S8.S32.SAT R62, R67, R62, RZ ;  /* 0x0000003e433e7239 */ /* 0x000fe400000014ff */
[----:B------:R-:W-:Y:S02]  /*8930*/  I2IP.S8.S32.SAT R48, R49, R48, R50 ;  /* 0x0000003031307239 */ /* 0x000fe40000001432 */
[----:B------:R-:W-:Y:S02]  /*8940*/  I2IP.S8.S32.SAT R49, R53, R52, R54 ;  /* 0x0000003435317239 */ /* 0x000fe40000001436 */
[----:B------:R-:W-:Y:S02]  /*8950*/  I2IP.S8.S32.SAT R50, R57, R56, R58 ;  /* 0x0000003839327239 */ /* 0x000fe4000000143a */
[----:B------:R-:W-:Y:S02]  /*8960*/  I2IP.S8.S32.SAT R51, R61, R60, R62 ;  /* 0x0000003c3d337239 */ /* 0x000fe4000000143e */
[----:B------:R-:W-:Y:S02]  /*8970*/  LEA R0, R162, UR49, 0x3 ;  /* 0x00000031a2007c11 */ /* 0x000fe4000f8e18ff */
[----:B------:R-:W-:Y:S01]  /*8980*/  @P6 SHF.L.U32 R3, R161, 0x1f, RZ ;  /* 0x0000001fa1036819 */ /* 0x000fe200000006ff */
        /* <DEDUP_REMOVED lines=9> */
[----:B------:R-:W-:Y:S02]  /*8a20*/  UIADD3 UR8, UP0, UPT, UR52, 0x680, URZ ;  /* 0x0000068034087890 */ /* 0x000fe4000ff1e0ff */
[----:B------:R-:W-:Y:S02]  /*8a30*/  UIADD3 UR5, UPT, UPT, UR41, 0x40, URZ ;  /* 0x0000004029057890 */ /* 0x000fe4000fffe0ff */
[----:B------:R-:W-:Y:S02]  /*8a40*/  UIADD3 UR4, UPT, UPT, UR49, 0xa200, URZ ;  /* 0x0000a20031047890 */ /* 0x000fe4000fffe0ff */
[----:B------:R-:W-:Y:S01]  /*8a50*/  UIADD3.X UR9, UPT, UPT, URZ, UR53, URZ, UP0, !UPT ;  /* 0x00000035ff097290 */ /* 0x000fe200087fe4ff */
[----:B------:R-:W-:Y:S01]  /*8a60*/  UMOV UR6, UR42 ;  /* 0x0000002a00067c82 */ /* 0x000fe20008000000 */
[----:B------:R-:W-:Y:S07]  /*8a70*/  UMOV UR7, UR36 ;  /* 0x0000002400077c82 */ /* 0x000fee0008000000 */
[----:B------:R2:W-:Y:S01]  /*8a80*/  UTMASTG.3D [UR4], [UR8] ;  /* 0x00000004080073b5 */ /* 0x0005e20008010000 */
[----:B------:R0:W-:Y:S01]  /*8a90*/  UTMACMDFLUSH ;  /* 0x00000000000079b7 */ /* 0x0001e20000000000 */
[----:B--2---:R-:W-:Y:S04]  /*8aa0*/  DEPBAR.LE SB0, 0x1 ;  /* 0x000080400000791a */ /* 0x004fe80000000000 */
.L_x_123:
[----:B------:R-:W-:Y:S05]  /*8ab0*/  BSYNC.RECONVERGENT B0 ;  /* 0x0000000000007941 */ /* 0x000fea0003800200 */
.L_x_122:
        /* <DEDUP_REMOVED lines=16> */
.L_x_127:
[----:B------:R-:W-:Y:S05]  /*8bc0*/  BSYNC B0 ;  /* 0x0000000000007941 */ /* 0x000fea0003800000 */
.L_x_126:
        /* <DEDUP_REMOVED lines=20> */
.L_x_125:
[----:B------:R-:W-:Y:S05]  /*8d10*/  BSYNC B1 ;  /* 0x0000000000017941 */ /* 0x000fea0003800000 */
.L_x_124:
        /* <DEDUP_REMOVED lines=21> */
.L_x_129:
[----:B------:R-:W-:Y:S05]  /*8e70*/  WARPSYNC.ALL ;  /* 0x0000000000007948 */ /* 0x000fea0003800000 */
[----:B------:R-:W-:Y:S01]  /*8e80*/  R2UR UR4, R80 ;  /* 0x00000000500472ca */ /* 0x000fe200000e0000 */
[----:B------:R-:W-:Y:S01]  /*8e90*/  BSSY.RECONVERGENT B0, `(.L_x_130) ;  /* 0x000011f000007945 */ /* 0x000fe20003800200 */
[C---:B------:R-:W-:Y:S02]  /*8ea0*/  PRMT R81, R88.reuse, 0x8880, RZ ;  /* 0x0000888058517816 */ /* 0x040fe400000000ff */
[C---:B-1----:R-:W-:Y:S02]  /*8eb0*/  SHF.L.U32 R84, R88.reuse, 0x8, RZ ;  /* 0x0000000858547819 */ /* 0x042fe400000006ff */
[----:B------:R-:W-:Y:S02]  /*8ec0*/  SHF.L.U32 R83, R88, 0x10, RZ ;  /* 0x0000001058537819 */ /* 0x000fe400000006ff */
[----:B------:R-:W-:Y:S02]  /*8ed0*/  SHF.R.S32.HI R84, RZ, 0x18, R84 ;  /* 0x00000018ff547819 */ /* 0x000fe40000011454 */
[----:B------:R-:W-:Y:S02]  /*8ee0*/  SHF.R.S32.HI R83, RZ, 0x18, R83 ;  /* 0x00000018ff537819 */ /* 0x000fe40000011453 */
[----:B------:R-:W-:Y:S01]  /*8ef0*/  ISETP.NE.AND P0, PT, R169, RZ, PT ;  /* 0x000000ffa900720c */ /* 0x000fe20003f05270 */
[----:B------:R-:W1:Y:S01]  /*8f00*/  LDTM.x64 R4, tmem[UR4+0x80] ;  /* 0x00008004000479ee */ /* 0x000e620008340000 */
[----:B------:R-:W-:Y:S01]  /*8f10*/  ISETP.NE.AND P6, PT, R116, RZ, PT ;  /* 0x000000ff7400720c */ /* 0x000fe20003fc5270 */
[C---:B-1----:R-:W-:Y:S02]  /*8f20*/  IMAD R0, R78.reuse, R4, RZ ;  /* 0x000000044e007224 */ /* 0x042fe400078e02ff */
        /* <DEDUP_REMOVED lines=141> */
[C---:B------:R-:W-:Y:S01]  /*9800*/  PRMT R3, R104.reuse, 0x8880, RZ ;  /* 0x0000888068037816 */ /* 0x040fe200000000ff */
        /* <DEDUP_REMOVED lines=124> */
[----:B------:R-:W-:Y:S02]  /*9fd0*/  UIADD3 UR8, UP0, UPT, UR52, 0x680, URZ ;  /* 0x0000068034087890 */ /* 0x000fe4000ff1e0ff */
[----:B------:R-:W-:Y:S02]  /*9fe0*/  UIADD3 UR5, UPT, UPT, UR41, 0x80, URZ ;  /* 0x0000008029057890 */ /* 0x000fe4000fffe0ff */
[----:B------:R-:W-:Y:S01]  /*9ff0*/  MOV R168, UR10 ;  /* 0x0000000a00a87c02 */ /* 0x000fe20008000f00 */
[----:B------:R-:W-:Y:S01]  /*a000*/  UIADD3.X UR9, UPT, UPT, URZ, UR53, URZ, UP0, !UPT ;  /* 0x00000035ff097290 */ /* 0x000fe200087fe4ff */
[----:B------:R-:W-:Y:S02]  /*a010*/  UMOV UR6, UR42 ;  /* 0x0000002a00067c82 */ /* 0x000fe40008000000 */
[----:B------:R-:W-:Y:S01]  /*a020*/  R2UR UR4, R168 ;  /* 0x00000000a80472ca */ /* 0x000fe200000e0000 */
[----:B------:R-:W-:Y:S11]  /*a030*/  UMOV UR7, UR36 ;  /* 0x0000002400077c82 */ /* 0x000ff60008000000 */
[----:B------:R-:W-:Y:S01]  /*a040*/  @!UPT UIADD3 URZ, UPT, UPT, URZ, URZ, URZ ;  /* 0x000000fffffff290 */ /* 0x000fe2000fffe0ff */
[----:B------:R2:W-:Y:S01]  /*a050*/  UTMASTG.3D [UR4], [UR8] ;  /* 0x00000004080073b5 */ /* 0x0005e20008010000 */
[----:B------:R0:W-:Y:S01]  /*a060*/  UTMACMDFLUSH ;  /* 0x00000000000079b7 */ /* 0x0001e20000000000 */
[----:B--2---:R-:W-:Y:S04]  /*a070*/  DEPBAR.LE SB0, 0x1 ;  /* 0x000080400000791a */ /* 0x004fe80000000000 */
.L_x_131:
[----:B------:R-:W-:Y:S05]  /*a080*/  BSYNC.RECONVERGENT B0 ;  /* 0x0000000000007941 */ /* 0x000fea0003800200 */
.L_x_130:
        /* <DEDUP_REMOVED lines=16> */
.L_x_135:
[----:B------:R-:W-:Y:S05]  /*a190*/  BSYNC B0 ;  /* 0x0000000000007941 */ /* 0x000fea0003800000 */
.L_x_134:
        /* <DEDUP_REMOVED lines=20> */
.L_x_133:
[----:B------:R-:W-:Y:S05]  /*a2e0*/  BSYNC B1 ;  /* 0x0000000000017941 */ /* 0x000fea0003800000 */
.L_x_132:
        /* <DEDUP_REMOVED lines=21> */
.L_x_137:
[----:B------:R-:W-:Y:S01]  /*a440*/  ISETP.NE.AND P0, PT, R169, RZ, PT ;  /* 0x000000ffa900720c */ /* 0x000fe20003f05270 */
[----:B------:R-:W-:Y:S05]  /*a450*/  WARPSYNC.ALL ;  /* 0x0000000000007948 */ /* 0x000fea0003800000 */
[----:B------:R-:W-:Y:S01]  /*a460*/  R2UR UR4, R80 ;  /* 0x00000000500472ca */ /* 0x000fe200000e0000 */
[----:B------:R-:W-:Y:S01]  /*a470*/  IMAD.U32 R141, R90, 0x10000, RZ ;  /* 0x000100005a8d7824 */ /* 0x000fe200078e00ff */
[C---:B------:R-:W-:Y:S01]  /*a480*/  SHF.L.U32 R83, R88.reuse, 0x10, RZ ;  /* 0x0000001058537819 */ /* 0x040fe200000006ff */
[----:B------:R-:W-:Y:S01]  /*a490*/  IMAD.U32 R126, R99, 0x10000, RZ ;  /* 0x00010000637e7824 */ /* 0x000fe200078e00ff */
[----:B------:R-:W-:Y:S01]  /*a4a0*/  PRMT R81, R88, 0x8880, RZ ;  /* 0x0000888058517816 */ /* 0x000fe200000000ff */
[----:B-1----:R-:W-:Y:S01]  /*a4b0*/  IMAD.U32 R115, R108, 0x10000, RZ ;  /* 0x000100006c737824 */ /* 0x002fe200078e00ff */
[----:B------:R-:W-:Y:S01]  /*a4c0*/  SHF.L.U32 R84, R88, 0x8, RZ ;  /* 0x0000000858547819 */ /* 0x000fe200000006ff */
[----:B------:R-:W-:Y:S01]  /*a4d0*/  IMAD.SHL.U32 R134, R96, 0x100, RZ ;  /* 0x0000010060867824 */ /* 0x000fe200078e00ff */
[----:B------:R-:W-:Y:S01]  /*a4e0*/  SHF.R.S32.HI R83, RZ, 0x18, R83 ;  /* 0x00000018ff537819 */ /* 0x000fe20000011453 */
[----:B------:R-:W-:Y:S01]  /*a4f0*/  IMAD.SHL.U32 R119, R105, 0x100, RZ ;  /* 0x0000010069777824 */ /* 0x000fe200078e00ff */
[----:B------:R-:W-:Y:S01]  /*a500*/  SHF.R.S32.HI R84, RZ, 0x18, R84 ;  /* 0x00000018ff547819 */ /* 0x000fe20000011454 */
[----:B------:R-:W-:Y:S01]  /*a510*/  IMAD.SHL.U32 R92, R110, 0x100, RZ ;  /* 0x000001006e5c7824 */ /* 0x000fe200078e00ff */
[----:B------:R-:W-:Y:S01]  /*a520*/  SHF.R.S32.HI R85, RZ, 0x18, R88 ;  /* 0x00000018ff557819 */ /* 0x000fe20000011458 */
[----:B------:R-:W1:Y:S01]  /*a530*/  LDTM.x64 R4, tmem[UR4+0xc0] ;  /* 0x0000c004000479ee */ /* 0x000e620008340000 */
[----:B------:R-:W-:Y:S01]  /*a540*/  PRMT R145, R89, 0x8880, RZ ;  /* 0x0000888059917816 */ /* 0x000fe200000000ff */
[----:B------:R-:W-:Y:S01]  /*a550*/  NOP ;  /* 0x0000000000007918 */ /* 0x000fe20000000000 */
[----:B------:R-:W-:Y:S01]  /*a560*/  IADD3 R171, PT, PT, R171, 0xc0, RZ ;  /* 0x000000c0abab7810 */ /* 0x000fe20007ffe0ff */
[----:B------:R-:W-:Y:S01]  /*a570*/  BSSY.RECONVERGENT B0, `(.L_x_138) ;  /* 0x000011b000007945 */ /* 0x000fe20003800200 */
[----:B------:R-:W-:Y:S02]  /*a580*/  PRMT R102, R109, 0x8880, RZ ;  /* 0x000088806d667816 */ /* 0x000fe400000000ff */
[----:B------:R-:W-:Y:S02]  /*a590*/  LOP3.LUT R171, R171, 0xfefffff8, RZ, 0xc0, !PT ;  /* 0xfefffff8abab7812 */ /* 0x000fe400078ec0ff */
[C---:B------:R-:W-:Y:S02]  /*a5a0*/  SHF.L.U32 R100, R109.reuse, 0x10, RZ ;  /* 0x000000106d647819 */ /* 0x040fe400000006ff */
[----:B-1----:R1:W-:Y:S01]  /*a5b0*/  SYNCS.ARRIVE.TRANS64.RED.A1T0 RZ, [R171+URZ], RZ ;  /* 0x000000ffabff79a7 */ /* 0x0023e200081004ff */
[C---:B------:R-:W-:Y:S02]  /*a5c0*/  PRMT R130, R98.reuse, 0x8880, RZ ;  /* 0x0000888062827816 */ /* 0x040fe400000000ff */
[C---:B------:R-:W-:Y:S02]  /*a5d0*/  SHF.L.U32 R129, R98.reuse, 0x10, RZ ;  /* 0x0000001062817819 */ /* 0x040fe400000006ff */
[----:B------:R-:W-:Y:S02]  /*a5e0*/  SHF.L.U32 R128, R98, 0x8, RZ ;  /* 0x0000000862807819 */ /* 0x000fe400000006ff */
[----:B------:R-:W-:Y:S02]  /*a5f0*/  SHF.R.S32.HI R95, RZ, 0x18, R98 ;  /* 0x00000018ff5f7819 */ /* 0x000fe40000011462 */
[----:B------:R-:W-:Y:S02]  /*a600*/  SHF.L.U32 R98, R109, 0x8, RZ ;  /* 0x000000086d627819 */ /* 0x000fe400000006ff */
[----:B------:R-:W-:Y:S01]  /*a610*/  SHF.L.U32 R144, R89, 0x10, RZ ;  /* 0x0000001059907819 */ /* 0x000fe200000006ff */
[----:B------:R-:W-:Y:S01]  /*a620*/  IMAD R0, R78, R4, RZ ;  /* 0x000000044e007224 */ /* 0x000fe200078e02ff */
[----:B------:R-:W-:Y:S01]  /*a630*/  PRMT R142, R90, 0x8880, RZ ;  /* 0x000088805a8e7816 */ /* 0x000fe200000000ff */
[C---:B------:R-:W-:Y:S01]  /*a640*/  IMAD R2, R78.reuse, R5, RZ ;  /* 0x000000054e027224 */ /* 0x040fe200078e02ff */
[----:B------:R-:W-:Y:S01]  /*a650*/  SHF.R.S32.HI R4, RZ, 0x18, R144 ;  /* 0x00000018ff047819 */ /* 0x000fe20000011490 */
[C---:B------:R-:W-:Y:S01]  /*a660*/  IMAD R3, R78.reuse, R6, RZ ;  /* 0x000000064e037224 */ /* 0x040fe200078e02ff */
[----:B------:R-:W-:Y:S01]  /*a670*/  SHF.R.S32.HI R86, RZ, 0x18, R89 ;  /* 0x00000018ff567819 */ /* 0x000fe20000011459 */
[-C--:B------:R-:W-:Y:S01]  /*a680*/  IMAD R0, R81, R82.reuse, R0 ;  /* 0x0000005251007224 */ /* 0x080fe200078e0200 */
[----:B------:R-:W-:Y:S01]  /*a690*/  PRMT R139, R91, 0x8880, RZ ;  /* 0x000088805b8b7816 */ /* 0x000fe200000000ff */
[----:B------:R-:W-:Y:S01]  /*a6a0*/  IMAD R7, R78, R7, RZ ;  /* 0x000000074e077224 */ /* 0x000fe200078e02ff */
[----:B------:R-:W-:Y:S01]  /*a6b0*/  SHF.R.S32.HI R87, RZ, 0x18, R90 ;  /* 0x00000018ff577819 */ /* 0x000fe2000001145a */
[-C--:B------:R-:W-:Y:S01]  /*a6c0*/  IMAD R2, R83, R82.reuse, R2 ;  /* 0x0000005253027224 */ /* 0x080fe200078e0202 */
[----:B------:R-:W-:Y:S01]  /*a6d0*/  SHF.R.S32.HI R83, RZ, 0x18, R109 ;  /* 0x00000018ff537819 */ /* 0x000fe2000001146d */
[-C--:B------:R-:W-:Y:S01]  /*a6e0*/  IMAD R3, R84, R82.reuse, R3 ;  /* 0x0000005254037224 */ /* 0x080fe200078e0203 */
[----:B------:R-:W-:Y:S01]  /*a6f0*/  SHF.L.U32 R138, R91, 0x10, RZ ;  /* 0x000000105b8a7819 */ /* 0x000fe200000006ff */
[----:B------:R-:W-:Y:S01]  /*a700*/  IMAD R7, R85, R82, R7 ;  /* 0x0000005255077224 */ /* 0x000fe200078e0207 */
[----:B------:R-:W-:Y:S01]  /*a710*/  PRMT R136, R96, 0x8880, RZ ;  /* 0x0000888060887816 */ /* 0x000fe200000000ff */
[----:B------:R-:W-:Y:S01]  /*a720*/  IMAD R8, R78, R8, RZ ;  /* 0x000000084e087224 */ /* 0x000fe200078e02ff */
[----:B------:R-:W-:Y:S01]  /*a730*/  SHF.L.U32 R135, R96, 0x10, RZ ;  /* 0x0000001060877819 */ /* 0x000fe200000006ff */
[C---:B------:R-:W-:Y:S01]  /*a740*/  IMAD R9, R78.reuse, R9, RZ ;  /* 0x000000094e097224 */ /* 0x040fe200078e02ff */
[----:B------:R-:W-:Y:S01]  /*a750*/  I2IP.S8.S32.SAT R109, R7, R3, RZ ;  /* 0x00000003076d7239 */ /* 0x000fe200000014ff */
[C---:B------:R-:W-:Y:S01]  /*a760*/  IMAD R10, R78.reuse, R10, RZ ;  /* 0x0000000a4e0a7224 */ /* 0x040fe200078e02ff */
[----:B------:R-:W-:Y:S01]  /*a770*/  MOV R3, R145 ;  /* 0x0000009100037202 */ /* 0x000fe20000000f00 */
[C---:B------:R-:W-:Y:S01]  /*a780*/  IMAD R7, R78.reuse, R20, RZ ;  /* 0x000000144e077224 */ /* 0x040fe200078e02ff */
[C---:B------:R-:W-:Y:S01]  /*a790*/  PRMT R133, R97.reuse, 0x8880, RZ ;  /* 0x0000888061857816 */ /* 0x040fe200000000ff */
[----:B------:R-:W-:Y:S01]  /*a7a0*/  IMAD R11, R78, R11, RZ ;  /* 0x0000000b4e0b7224 */ /* 0x000fe200078e02ff */
[----:B------:R-:W-:Y:S01]  /*a7b0*/  SHF.L.U32 R132, R97, 0x10, RZ ;  /* 0x0000001061847819 */ /* 0x000fe200000006ff */
[----:B------:R-:W-:Y:S01]  /*a7c0*/  IMAD R8, R3, R82, R8 ;  /* 0x0000005203087224 */ /* 0x000fe200078e0208 */
[----:B------:R-:W-:Y:S01]  /*a7d0*/  MOV R3, R142 ;  /* 0x0000008e00037202 */ /* 0x000fe20000000f00 */
[----:B------:R-:W-:Y:S01]  /*a7e0*/  IMAD R9, R4, R82, R9 ;  /* 0x0000005204097224 */ /* 0x000fe200078e0209 */
[----:B------:R-:W-:Y:S01]  /*a7f0*/  SHF.R.S32.HI R4, RZ, 0x18, R141 ;  /* 0x00000018ff047819 */ /* 0x000fe2000001148d */
[C---:B------:R-:W-:Y:S01]  /*a800*/  IMAD R20, R78.reuse, R25, RZ ;  /* 0x000000194e147224 */ /* 0x040fe200078e02ff */
[----:B------:R-:W-:Y:S01]  /*a810*/  SHF.R.S32.HI R93, RZ, 0x18, R97 ;  /* 0x00000018ff5d7819 */ /* 0x000fe20000011461 */
[C---:B------:R-:W-:Y:S01]  /*a820*/  IMAD R25, R78.reuse, R30, RZ ;  /* 0x0000001e4e197224 */ /* 0x040fe200078e02ff */
[----:B------:R-:W-:Y:S01]  /*a830*/  PRMT R127, R99, 0x8880, RZ ;  /* 0x00008880637f7816 */ /* 0x000fe200000000ff */
[----:B------:R-:W-:Y:S01]  /*a840*/  IMAD R12, R78, R12, RZ ;  /* 0x0000000c4e0c7224 */ /* 0x000fe200078e02ff */
[----:B------:R-:W-:Y:S01]  /*a850*/  PRMT R124, R104, 0x8880, RZ ;  /* 0x00008880687c7816 */ /* 0x000fe200000000ff */
[----:B------:R-:W-:Y:S01]  /*a860*/  IMAD R6, R78, R19, RZ ;  /* 0x000000134e067224 */ /* 0x000fe200078e02ff */
[----:B------:R-:W-:Y:S01]  /*a870*/  SHF.L.U32 R123, R104, 0x10, RZ ;  /* 0x00000010687b7819 */ /* 0x000fe200000006ff */
[C---:B------:R-:W-:Y:S01]  /*a880*/  IMAD R30, R78.reuse, R35, RZ ;  /* 0x000000234e1e7224 */ /* 0x040fe200078e02ff */
[C---:B------:R-:W-:Y:S01]  /*a890*/  PRMT R121, R105.reuse, 0x8880, RZ ;  /* 0x0000888069797816 */ /* 0x040fe200000000ff */
[C---:B------:R-:W-:Y:S01]  /*a8a0*/  IMAD R19, R78.reuse, R24, RZ ;  /* 0x000000184e137224 */ /* 0x040fe200078e02ff */
[----:B------:R-:W-:Y:S01]  /*a8b0*/  SHF.L.U32 R120, R105, 0x10, RZ ;  /* 0x0000001069787819 */ /* 0x000fe200000006ff */
[----:B------:R-:W-:Y:S01]  /*a8c0*/  IMAD R35, R78, R40, RZ ;  /* 0x000000284e237224 */ /* 0x000fe200078e02ff */
[----:B------:R-:W-:Y:S01]  /*a8d0*/  PRMT R118, R106, 0x8880, RZ ;  /* 0x000088806a767816 */ /* 0x000fe200000000ff */
[C---:B------:R-:W-:Y:S01]  /*a8e0*/  IMAD R13, R78.reuse, R13, RZ ;  /* 0x0000000d4e0d7224 */ /* 0x040fe200078e02ff */
[----:B------:R-:W-:Y:S01]  /*a8f0*/  SHF.R.S32.HI R101, RZ, 0x18, R105 ;  /* 0x00000018ff657819 */ /* 0x000fe20000011469 */
[----:B------:R-:W-:Y:S01]  /*a900*/  IMAD R24, R78, R29, RZ ;  /* 0x0000001d4e187224 */ /* 0x000fe200078e02ff */
[----:B------:R-:W-:Y:S01]  /*a910*/  SHF.L.U32 R116, R106, 0x10, RZ ;  /* 0x000000106a747819 */ /* 0x000fe200000006ff */
[C---:B------:R-:W-:Y:S01]  /*a920*/  IMAD R40, R78.reuse, R45, RZ ;  /* 0x0000002d4e287224 */ /* 0x040fe200078e02ff */
[----:B------:R-:W-:Y:S01]  /*a930*/  PRMT R112, R107, 0x8880, RZ ;  /* 0x000088806b707816 */ /* 0x000fe200000000ff */
[C---:B------:R-:W-:Y:S01]  /*a940*/  IMAD R29, R78.reuse, R34, RZ ;  /* 0x000000224e1d7224 */ /* 0x040fe200078e02ff */
[----:B------:R-:W-:Y:S01]  /*a950*/  SHF.R.S32.HI R103, RZ, 0x18, R106 ;  /* 0x00000018ff677819 */ /* 0x000fe2000001146a */
[----:B------:R-:W-:Y:S01]  /*a960*/  IMAD R45, R78, R50, RZ ;  /* 0x000000324e2d7224 */ /* 0x000fe200078e02ff */
[----:B------:R-:W-:Y:S01]  /*a970*/  PRMT R117, R108, 0x8880, RZ ;  /* 0x000088806c757816 */ /* 0x000fe200000000ff */
[C---:B------:R-:W-:Y:S01]  /*a980*/  IMAD R14, R78.reuse, R14, RZ ;  /* 0x0000000e4e0e7224 */ /* 0x040fe200078e02ff */
[----:B------:R-:W-:Y:S01]  /*a990*/  SHF.R.S32.HI R105, RZ, 0x18, R107 ;  /* 0x00000018ff697819 */ /* 0x000fe2000001146b */
[C---:B------:R-:W-:Y:S01]  /*a9a0*/  IMAD R34, R78.reuse, R39, RZ ;  /* 0x000000274e227224 */ /* 0x040fe200078e02ff */
[----:B------:R-:W-:Y:S01]  /*a9b0*/  SHF.R.S32.HI R81, RZ, 0x18, R108 ;  /* 0x00000018ff517819 */ /* 0x000fe2000001146c */
[----:B------:R-:W-:Y:S01]  /*a9c0*/  IMAD R50, R78, R55, RZ ;  /* 0x000000374e327224 */ /* 0x000fe200078e02ff */
[----:B------:R-:W-:Y:S01]  /*a9d0*/  SHF.L.U32 R94, R110, 0x10, RZ ;  /* 0x000000106e5e7819 */ /* 0x000fe200000006ff */
[C---:B------:R-:W-:Y:S01]  /*a9e0*/  IMAD R39, R78.reuse, R44, RZ ;  /* 0x0000002c4e277224 */ /* 0x040fe200078e02ff */
[----:B------:R-:W-:Y:S01]  /*a9f0*/  SHF.L.U32 R143, R89, 0x8, RZ ;  /* 0x00000008598f7819 */ /* 0x000fe200000006ff */
[C---:B------:R-:W-:Y:S01]  /*aa00*/  IMAD R55, R78.reuse, R60, RZ ;  /* 0x0000003c4e377224 */ /* 0x040fe200078e02ff */
[----:B------:R-:W-:Y:S01]  /*aa10*/  SHF.R.S32.HI R89, RZ, 0x18, R91 ;  /* 0x00000018ff597819 */ /* 0x000fe2000001145b */
[C---:B------:R-:W-:Y:S01]  /*aa20*/  IMAD R15, R78.reuse, R15, RZ ;  /* 0x0000000f4e0f7224 */ /* 0x040fe200078e02ff */
[----:B------:R-:W-:Y:S01]  /*aa30*/  SHF.R.S32.HI R5, RZ, 0x18, R143 ;  /* 0x00000018ff057819 */ /* 0x000fe2000001148f */
[C---:B------:R-:W-:Y:S01]  /*aa40*/  IMAD R44, R78.reuse, R49, RZ ;  /* 0x000000314e2c7224 */ /* 0x040fe200078e02ff */
[----:B------:R-:W-:Y:S01]  /*aa50*/  SHF.R.S32.HI R85, RZ, 0x18, R110 ;  /* 0x00000018ff557819 */ /* 0x000fe2000001146e */
[----:B------:R-:W-:Y:S01]  /*aa60*/  IMAD R60, R78, R65, RZ ;  /* 0x000000414e3c7224 */ /* 0x000fe200078e02ff */
[----:B------:R-:W-:Y:S01]  /*aa70*/  SHF.L.U32 R140, R90, 0x8, RZ ;  /* 0x000000085a8c7819 */ /* 0x000fe200000006ff */
[-C--:B------:R-:W-:Y:S01]  /*aa80*/  IMAD R10, R5, R82.reuse, R10 ;  /* 0x00000052050a7224 */ /* 0x080fe200078e020a */
[----:B------:R-:W-:Y:S01]  /*aa90*/  PRMT R90, R111, 0x8880, RZ ;  /* 0x000088806f5a7816 */ /* 0x000fe200000000ff */
[-C--:B------:R-:W-:Y:S01]  /*aaa0*/  IMAD R11, R86, R82.reuse, R11 ;  /* 0x00000052560b7224 */ /* 0x080fe200078e020b */
[----:B------:R-:W-:Y:S01]  /*aab0*/  SHF.R.S32.HI R5, RZ, 0x18, R140 ;  /* 0x00000018ff057819 */ /* 0x000fe2000001148c */
[-C--:B------:R-:W-:Y:S01]  /*aac0*/  IMAD R12, R3, R82.reuse, R12 ;  /* 0x00000052030c7224 */ /* 0x080fe200078e020c */
[----:B------:R-:W-:Y:S01]  /*aad0*/  SHF.L.U32 R88, R111, 0x10, RZ ;  /* 0x000000106f587819 */ /* 0x000fe200000006ff */
[----:B------:R-:W-:Y:S01]  /*aae0*/  IMAD R13, R4, R82, R13 ;  /* 0x00000052040d7224 */ /* 0x000fe200078e020d */
[----:B------:R-:W-:Y:S01]  /*aaf0*/  I2IP.S8.S32.SAT R65, R11, R10, RZ ;  /* 0x0000000a0b417239 */ /* 0x000fe200000014ff */
[C---:B------:R-:W-:Y:S01]  /*ab00*/  IMAD R49, R78.reuse, R54, RZ ;  /* 0x000000364e317224 */ /* 0x040fe200078e02ff */
[----:B------:R-:W-:Y:S01]  /*ab10*/  SHF.L.U32 R137, R91, 0x8, RZ ;  /* 0x000000085b897819 */ /* 0x000fe200000006ff */
[----:B------:R-:W-:Y:S01]  /*ab20*/  IMAD R14, R5, R82, R14 ;  /* 0x00000052050e7224 */ /* 0x000fe200078e020e */
[----:B------:R-:W-:Y:S01]  /*ab30*/  I2IP.S8.S32.SAT R65, R9, R8, R65 ;  /* 0x0000000809417239 */ /* 0x000fe20000001441 */
[C---:B------:R-:W-:Y:S01]  /*ab40*/  IMAD R3, R78.reuse, R16, RZ ;  /* 0x000000104e037224 */ /* 0x040fe200078e02ff */
[----:B------:R-:W-:Y:S01]  /*ab50*/  SHF.R.S32.HI R11, RZ, 0x18, R138 ;  /* 0x00000018ff0b7819 */ /* 0x000fe2000001148a */
[C---:B------:R-:W-:Y:S01]  /*ab60*/  IMAD R54, R78.reuse, R59, RZ ;  /* 0x0000003b4e367224 */ /* 0x040fe200078e02ff */
[----:B------:R-:W-:Y:S01]  /*ab70*/  SHF.R.S32.HI R9, RZ, 0x18, R135 ;  /* 0x00000018ff097819 */ /* 0x000fe20000011487 */
[----:B------:R-:W-:Y:S01]  /*ab80*/  IMAD.MOV.U32 R10, RZ, RZ, R139 ;  /* 0x000000ffff0a7224 */ /* 0x000fe200078e008b */
[----:B------:R-:W-:Y:S01]  /*ab90*/  SHF.R.S32.HI R8, RZ, 0x18, R134 ;  /* 0x00000018ff087819 */ /* 0x000fe20000011486 */
[----:B------:R-:W-:Y:S01]  /*aba0*/  IMAD R59, R78, R64, RZ ;  /* 0x000000404e3b7224 */ /* 0x000fe200078e02ff */
[----:B------:R-:W-:Y:S01]  /*abb0*/  I2IP.S8.S32.SAT R64, R2, R0, R109 ;  /* 0x0000000002407239 */ /* 0x000fe2000000146d */
[----:B------:R-:W-:Y:S01]  /*abc0*/  IMAD R15, R87, R82, R15 ;  /* 0x00000052570f7224 */ /* 0x000fe200078e020f */
[----:B------:R-:W-:Y:S01]  /*abd0*/  MOV R2, R136 ;  /* 0x0000008800027202 */ /* 0x000fe20000000f00 */
[C---:B------:R-:W-:Y:S01]  /*abe0*/  IMAD R4, R78.reuse, R17, RZ ;  /* 0x000000114e047224 */ /* 0x040fe200078e02ff */
[----:B------:R-:W-:Y:S01]  /*abf0*/  SHF.R.S32.HI R0, RZ, 0x18, R137 ;  /* 0x00000018ff007819 */ /* 0x000fe20000011489 */
[----:B------:R-:W-:Y:S01]  /*ac00*/  IMAD R5, R78, R18, RZ ;  /* 0x000000124e057224 */ /* 0x000fe200078e02ff */
[----:B------:R-:W-:Y:S01]  /*ac10*/  I2IP.S8.S32.SAT R14, R15, R14, RZ ;  /* 0x0000000e0f0e7239 */ /* 0x000fe200000014ff */
[-C--:B------:R-:W-:Y:S01]  /*ac20*/  IMAD R3, R10, R82.reuse, R3 ;  /* 0x000000520a037224 */ /* 0x080fe200078e0203 */
[----:B------:R-:W-:Y:S01]  /*ac30*/  SHF.R.S32.HI R91, RZ, 0x18, R96 ;  /* 0x00000018ff5b7819 */ /* 0x000fe20000011460 */
[-C--:B------:R-:W-:Y:S01]  /*ac40*/  IMAD R4, R11, R82.reuse, R4 ;  /* 0x000000520b047224 */ /* 0x080fe200078e0204 */
[----:B------:R-:W-:Y:S01]  /*ac50*/  PRMT R96, R110, 0x8880, RZ ;  /* 0x000088806e607816 */ /* 0x000fe200000000ff */
[-C--:B------:R-:W-:Y:S01]  /*ac60*/  IMAD R5, R0, R82.reuse, R5 ;  /* 0x0000005200057224 */ /* 0x080fe200078e0205 */
[----:B------:R-:W-:Y:S01]  /*ac70*/  MOV R0, R133 ;  /* 0x0000008500007202 */ /* 0x000fe20000000f00 */
[C---:B------:R-:W-:Y:S01]  /*ac80*/  IMAD R16, R78.reuse, R21, RZ ;  /* 0x000000154e107224 */ /* 0x040fe200078e02ff */
[----:B------:R-:W-:Y:S01]  /*ac90*/  SHF.L.U32 R131, R97, 0x8, RZ ;  /* 0x0000000861837819 */ /* 0x000fe200000006ff */
[----:B------:R-:W-:Y:S01]  /*aca0*/  IMAD R6, R89, R82, R6 ;  /* 0x0000005259067224 */ /* 0x000fe200078e0206 */
[----:B------:R-:W-:Y:S01]  /*acb0*/  SHF.R.S32.HI R97, RZ, 0x18, R99 ;  /* 0x00000018ff617819 */ /* 0x000fe20000011463 */
[----:B------:R-:W-:Y:S01]  /*acc0*/  IMAD R17, R78, R22, RZ ;  /* 0x000000164e117224 */ /* 0x000fe200078e02ff */
[----:B------:R-:W-:Y:S01]  /*acd0*/  SHF.L.U32 R125, R99, 0x8, RZ ;  /* 0x00000008637d7819 */ /* 0x000fe200000006ff */
[-C--:B------:R-:W-:Y:S01]  /*ace0*/  IMAD R7, R2, R82.reuse, R7 ;  /* 0x0000005202077224 */ /* 0x080fe200078e0207 */
[----:B------:R-:W-:Y:S01]  /*acf0*/  I2IP.S8.S32.SAT R5, R6, R5, RZ ;  /* 0x0000000506057239 */ /* 0x000fe200000014ff */
[----:B------:R-:W-:Y:S01]  /*ad00*/  IMAD R18, R78, R23, RZ ;  /* 0x000000174e127224 */ /* 0x000fe200078e02ff */
[----:B------:R-:W-:Y:S01]  /*ad10*/  SHF.R.S32.HI R2, RZ, 0x18, R131 ;  /* 0x00000018ff027819 */ /* 0x000fe20000011483 */
[-C--:B------:R-:W-:Y:S01]  /*ad20*/  IMAD R16, R9, R82.reuse, R16 ;  /* 0x0000005209107224 */ /* 0x080fe200078e0210 */
[----:B------:R-:W-:Y:S01]  /*ad30*/  SHF.R.S32.HI R9, RZ, 0x18, R132 ;  /* 0x00000018ff097819 */ /* 0x000fe20000011484 */
[----:B------:R-:W-:Y:S01]  /*ad40*/  IMAD R17, R8, R82, R17 ;  /* 0x0000005208117224 */ /* 0x000fe200078e0211 */
[----:B------:R-:W-:Y:S01]  /*ad50*/  SHF.R.S32.HI R99, RZ, 0x18, R104 ;  /* 0x00000018ff637819 */ /* 0x000fe20000011468 */
[----:B------:R-:W-:Y:S01]  /*ad60*/  IMAD R22, R78, R27, RZ ;  /* 0x0000001b4e167224 */ /* 0x000fe200078e02ff */
[----:B------:R-:W-:Y:S01]  /*ad70*/  SHF.L.U32 R122, R104, 0x8, RZ ;  /* 0x00000008687a7819 */ /* 0x000fe200000006ff */
[----:B------:R-:W-:Y:S01]  /*ad80*/  IMAD R27, R78, R32, RZ ;  /* 0x000000204e1b7224 */ /* 0x000fe200078e02ff */
[----:B------:R-:W-:Y:S01]  /*ad90*/  SHF.L.U32 R113, R106, 0x8, RZ ;  /* 0x000000086a717819 */ /* 0x000fe200000006ff */
[----:B------:R-:W-:Y:S01]  /*ada0*/  IMAD R18, R91, R82, R18 ;  /* 0x000000525b127224 */ /* 0x000fe200078e0212 */
[C---:B------:R-:W-:Y:S01]  /*adb0*/  SHF.L.U32 R106, R107.reuse, 0x10, RZ ;  /* 0x000000106b6a7819 */ /* 0x040fe200000006ff */
[C---:B------:R-:W-:Y:S01]  /*adc0*/  IMAD R32, R78.reuse, R37, RZ ;  /* 0x000000254e207224 */ /* 0x040fe200078e02ff */
[----:B------:R-:W-:Y:S01]  /*add0*/  SHF.L.U32 R104, R107, 0x8, RZ ;  /* 0x000000086b687819 */ /* 0x000fe200000006ff */
[----:B------:R-:W-:Y:S01]  /*ade0*/  IMAD R21, R78, R26, RZ ;  /* 0x0000001a4e157224 */ /* 0x000fe200078e02ff */
[----:B------:R-:W-:Y:S01]  /*adf0*/  I2IP.S8.S32.SAT R17, R18, R17, RZ ;  /* 0x0000001112117239 */ /* 0x000fe200000014ff */
[----:B------:R-:W-:Y:S01]  /*ae00*/  IMAD R37, R78, R42, RZ ;  /* 0x0000002a4e257224 */ /* 0x000fe200078e02ff */
[----:B------:R-:W-:Y:S01]  /*ae10*/  SHF.R.S32.HI R107, RZ, 0x18, R111 ;  /* 0x00000018ff6b7819 */ /* 0x000fe2000001146f */
[----:B------:R-:W-:Y:S01]  /*ae20*/  IMAD R19, R0, R82, R19 ;  /* 0x0000005200137224 */ /* 0x000fe200078e0213 */
[----:B------:R-:W-:Y:S01]  /*ae30*/  I2IP.S8.S32.SAT R16, R16, R7, R17 ;  /* 0x0000000710107239 */ /* 0x000fe20000001411 */
[C---:B------:R-:W-:Y:S01]  /*ae40*/  IMAD R42, R78.reuse, R47, RZ ;  /* 0x0000002f4e2a7224 */ /* 0x040fe200078e02ff */
[----:B------:R-:W-:Y:S01]  /*ae50*/  MOV R0, R130 ;  /* 0x0000008200007202 */ /* 0x000fe20000000f00 */
[----:B------:R-:W-:Y:S01]  /*ae60*/  IMAD R47, R78, R52, RZ ;  /* 0x000000344e2f7224 */ /* 0x000fe200078e02ff */
[----:B------:R-:W-:Y:S01]  /*ae70*/  SHF.L.U32 R114, R108, 0x8, RZ ;  /* 0x000000086c727819 */ /* 0x000fe200000006ff */
[----:B------:R-:W-:Y:S01]  /*ae80*/  IMAD R20, R9, R82, R20 ;  /* 0x0000005209147224 */ /* 0x000fe200078e0214 */
[----:B------:R-:W-:Y:S01]  /*ae90*/  SHF.L.U32 R84, R111, 0x8, RZ ;  /* 0x000000086f547819 */ /* 0x000fe200000006ff */
[----:B------:R-:W-:Y:S01]  /*aea0*/  IMAD R52, R78, R57, RZ ;  /* 0x000000394e347224 */ /* 0x000fe200078e02ff */
[----:B------:R-:W-:Y:S01]  /*aeb0*/  IADD3 R76, PT, PT, R76, 0x1, RZ ;  /* 0x000000014c4c7810 */ /* 0x000fe20007ffe0ff */
[C---:B------:R-:W-:Y:S02]  /*aec0*/  IMAD R23, R78.reuse, R28, RZ ;  /* 0x0000001c4e177224 */ /* 0x040fe400078e02ff */
[----:B------:R-:W-:Y:S02]  /*aed0*/  IMAD R57, R78, R62, RZ ;  /* 0x0000003e4e397224 */ /* 0x000fe400078e02ff */
[-C--:B------:R-:W-:Y:S01]  /*aee0*/  IMAD R21, R2, R82.reuse, R21 ;  /* 0x0000005202157224 */ /* 0x080fe200078e0215 */
[----:B------:R-:W-:Y:S01]  /*aef0*/  MOV R2, R127 ;  /* 0x0000007f00027202 */ /* 0x000fe20000000f00 */
[----:B------:R-:W-:Y:S01]  /*af00*/  IMAD R62, R78, R67, RZ ;  /* 0x000000434e3e7224 */ /* 0x000fe200078e02ff */
[----:B------:R-:W-:Y:S01]  /*af10*/  I2IP.S8.S32.SAT R67, R4, R3, R5 ;  /* 0x0000000304437239 */ /* 0x000fe20000001405 */
[-C--:B------:R-:W-:Y:S01]  /*af20*/  IMAD R22, R93, R82.reuse, R22 ;  /* 0x000000525d167224 */ /* 0x080fe200078e0216 */
[----:B------:R-:W-:Y:S01]  /*af30*/  SHF.R.S32.HI R3, RZ, 0x18, R129 ;  /* 0x00000018ff037819 */ /* 0x000fe20000011481 */
[-C--:B------:R-:W-:Y:S01]  /*af40*/  IMAD R23, R0, R82.reuse, R23 ;  /* 0x0000005200177224 */ /* 0x080fe200078e0217 */
[----:B------:R-:W-:Y:S01]  /*af50*/  SHF.R.S32.HI R0, RZ, 0x18, R128 ;  /* 0x00000018ff007819 */ /* 0x000fe20000011480 */
[----:B------:R-:W-:Y:S01]  /*af60*/  IMAD R26, R78, R31, RZ ;  /* 0x0000001f4e1a7224 */ /* 0x000fe200078e02ff */
[----:B------:R-:W-:Y:S01]  /*af70*/  I2IP.S8.S32.SAT R17, R22, R21, RZ ;  /* 0x0000001516117239 */ /* 0x000fe200000014ff */
[-C--:B------:R-:W-:Y:S01]  /*af80*/  IMAD R24, R3, R82.reuse, R24 ;  /* 0x0000005203187224 */ /* 0x080fe200078e0218 */
[----:B------:R-:W-:Y:S01]  /*af90*/  SHF.R.S32.HI R3, RZ, 0x18, R126 ;  /* 0x00000018ff037819 */ /* 0x000fe2000001147e */
[-C--:B------:R-:W-:Y:S01]  /*afa0*/  IMAD R25, R0, R82.reuse, R25 ;  /* 0x0000005200197224 */ /* 0x080fe200078e0219 */
[----:B------:R-:W-:Y:S01]  /*afb0*/  I2IP.S8.S32.SAT R17, R20, R19, R17 ;  /* 0x0000001314117239 */ /* 0x000fe20000001411 */
[----:B------:R-:W-:Y:S01]  /*afc0*/  IMAD R28, R78, R33, RZ ;  /* 0x000000214e1c7224 */ /* 0x000fe200078e02ff */
[----:B------:R-:W-:Y:S01]  /*afd0*/  SHF.R.S32.HI R4, RZ, 0x18, R125 ;  /* 0x00000018ff047819 */ /* 0x000fe2000001147d */
[-C--:B------:R-:W-:Y:S02]  /*afe0*/  IMAD R26, R95, R82.reuse, R26 ;  /* 0x000000525f1a7224 */ /* 0x080fe400078e021a */
[-C--:B------:R-:W-:Y:S01]  /*aff0*/  IMAD R27, R2, R82.reuse, R27 ;  /* 0x00000052021b7224 */ /* 0x080fe200078e021b */
[----:B------:R-:W-:Y:S01]  /*b000*/  MOV R2, R121 ;  /* 0x0000007900027202 */ /* 0x000fe20000000f00 */
[----:B------:R-:W-:Y:S01]  /*b010*/  IMAD R28, R3, R82, R28 ;  /* 0x00000052031c7224 */ /* 0x000fe200078e021c */
[----:B------:R-:W-:Y:S01]  /*b020*/  I2IP.S8.S32.SAT R18, R26, R25, RZ ;  /* 0x000000191a127239 */ /* 0x000fe200000014ff */
[----:B------:R-:W-:Y:S01]  /*b030*/  IMAD R31, R78, R36, RZ ;  /* 0x000000244e1f7224 */ /* 0x000fe200078e02ff */
[----:B------:R-:W-:Y:S01]  /*b040*/  SHF.R.S32.HI R3, RZ, 0x18, R123 ;  /* 0x00000018ff037819 */ /* 0x000fe2000001147b */
[-C--:B------:R-:W-:Y:S01]  /*b050*/  IMAD R29, R4, R82.reuse, R29 ;  /* 0x00000052041d7224 */ /* 0x080fe200078e021d */
[----:B------:R-:W-:Y:S01]  /*b060*/  I2IP.S8.S32.SAT R18, R24, R23, R18 ;  /* 0x0000001718127239 */ /* 0x000fe20000001412 */
[----:B------:R-:W-:Y:S01]  /*b070*/  IMAD.MOV.U32 R0, RZ, RZ, R124 ;  /* 0x000000ffff007224 */ /* 0x000fe200078e007c */
[----:B------:R-:W-:Y:S01]  /*b080*/  SHF.R.S32.HI R4, RZ, 0x18, R119 ;  /* 0x00000018ff047819 */ /* 0x000fe20000011477 */
[-C--:B------:R-:W-:Y:S02]  /*b090*/  IMAD R30, R97, R82.reuse, R30 ;  /* 0x00000052611e7224 */ /* 0x080fe400078e021e */
[----:B------:R-:W-:Y:S01]  /*b0a0*/  IMAD R31, R0, R82, R31 ;  /* 0x00000052001f7224 */ /* 0x000fe200078e021f */
[----:B------:R-:W-:Y:S01]  /*b0b0*/  SHF.R.S32.HI R0, RZ, 0x18, R122 ;  /* 0x00000018ff007819 */ /* 0x000fe2000001147a */
[----:B------:R-:W-:Y:S01]  /*b0c0*/  IMAD R33, R78, R38, RZ ;  /* 0x000000264e217224 */ /* 0x000fe200078e02ff */
[----:B------:R-:W-:Y:S01]  /*b0d0*/  I2IP.S8.S32.SAT R19, R30, R29, RZ ;  /* 0x0000001d1e137239 */ /* 0x000fe200000014ff */
[-C--:B------:R-:W-:Y:S01]  /*b0e0*/  IMAD R32, R3, R82.reuse, R32 ;  /* 0x0000005203207224 */ /* 0x080fe200078e0220 */
[----:B------:R-:W-:Y:S01]  /*b0f0*/  SHF.R.S32.HI R3, RZ, 0x18, R120 ;  /* 0x00000018ff037819 */ /* 0x000fe20000011478 */
[----:B------:R-:W-:Y:S01]  /*b100*/  IMAD R33, R0, R82, R33 ;  /* 0x0000005200217224 */ /* 0x000fe200078e0221 */
[----:B------:R-:W-:Y:S01]  /*b110*/  I2IP.S8.S32.SAT R19, R28, R27, R19 ;  /* 0x0000001b1c137239 */ /* 0x000fe20000001413 */
[----:B------:R-:W-:Y:S01]  /*b120*/  IMAD R36, R78, R41, RZ ;  /* 0x000000294e247224 */ /* 0x000fe200078e02ff */
[----:B------:R-:W-:Y:S01]  /*b130*/  MOV R0, R118 ;  /* 0x0000007600007202 */ /* 0x000fe20000000f00 */
[-C--:B------:R-:W-:Y:S02]  /*b140*/  IMAD R34, R99, R82.reuse, R34 ;  /* 0x0000005263227224 */ /* 0x080fe400078e0222 */
[----:B------:R-:W-:Y:S01]  /*b150*/  IMAD R35, R2, R82, R35 ;  /* 0x0000005202237224 */ /* 0x000fe200078e0223 */
[----:B------:R-:W-:Y:S01]  /*b160*/  MOV R2, R112 ;  /* 0x0000007000027202 */ /* 0x000fe20000000f00 */
[----:B------:R-:W-:Y:S01]  /*b170*/  IMAD R38, R78, R43, RZ ;  /* 0x0000002b4e267224 */ /* 0x000fe200078e02ff */
[----:B------:R-:W-:Y:S01]  /*b180*/  I2IP.S8.S32.SAT R33, R34, R33, RZ ;  /* 0x0000002122217239 */ /* 0x000fe200000014ff */
[-C--:B------:R-:W-:Y:S01]  /*b190*/  IMAD R36, R3, R82.reuse, R36 ;  /* 0x0000005203247224 */ /* 0x080fe200078e0224 */
[----:B------:R-:W-:Y:S01]  /*b1a0*/  SHF.R.S32.HI R3, RZ, 0x18, R116 ;  /* 0x00000018ff037819 */ /* 0x000fe20000011474 */
[-C--:B------:R-:W-:Y:S01]  /*b1b0*/  IMAD R37, R4, R82.reuse, R37 ;  /* 0x0000005204257224 */ /* 0x080fe200078e0225 */
[----:B------:R-:W-:Y:S01]  /*b1c0*/  I2IP.S8.S32.SAT R32, R32, R31, R33 ;  /* 0x0000001f20207239 */ /* 0x000fe20000001421 */
[-C--:B------:R-:W-:Y:S01]  /*b1d0*/  IMAD R38, R101, R82.reuse, R38 ;  /* 0x0000005265267224 */ /* 0x080fe200078e0226 */
[----:B------:R-:W-:Y:S01]  /*b1e0*/  SHF.R.S32.HI R4, RZ, 0x18, R104 ;  /* 0x00000018ff047819 */ /* 0x000fe20000011468 */
[----:B------:R-:W-:Y:S01]  /*b1f0*/  IMAD R39, R0, R82, R39 ;  /* 0x0000005200277224 */ /* 0x000fe200078e0227 */
[----:B------:R-:W-:Y:S01]  /*b200*/  SHF.R.S32.HI R0, RZ, 0x18, R113 ;  /* 0x00000018ff007819 */ /* 0x000fe20000011471 */
[----:B------:R-:W-:Y:S01]  /*b210*/  IMAD R41, R78, R46, RZ ;  /* 0x0000002e4e297224 */ /* 0x000fe200078e02ff */
[----:B------:R-:W-:Y:S01]  /*b220*/  I2IP.S8.S32.SAT R37, R38, R37, RZ ;  /* 0x0000002526257239 */ /* 0x000fe200000014ff */
[----:B------:R-:W-:Y:S01]  /*b230*/  IMAD R40, R3, R82, R40 ;  /* 0x0000005203287224 */ /* 0x000fe200078e0228 */
[----:B------:R-:W-:Y:S01]  /*b240*/  SHF.R.S32.HI R3, RZ, 0x18, R106 ;  /* 0x00000018ff037819 */ /* 0x000fe2000001146a */
[----:B------:R-:W-:Y:S01]  /*b250*/  IMAD R43, R78, R48, RZ ;  /* 0x000000304e2b7224 */ /* 0x000fe200078e02ff */
[----:B------:R-:W-:Y:S01]  /*b260*/  I2IP.S8.S32.SAT R33, R36, R35, R37 ;  /* 0x0000002324217239 */ /* 0x000fe20000001425 */
[-C--:B------:R-:W-:Y:S01]  /*b270*/  IMAD R41, R0, R82.reuse, R41 ;  /* 0x0000005200297224 */ /* 0x080fe200078e0229 */
[----:B------:R-:W-:Y:S01]  /*b280*/  MOV R0, R117 ;  /* 0x0000007500007202 */ /* 0x000fe20000000f00 */
[-C--:B------:R-:W-:Y:S02]  /*b290*/  IMAD R42, R103, R82.reuse, R42 ;  /* 0x00000052672a7224 */ /* 0x080fe400078e022a */
        /* <DEDUP_REMOVED lines=11> */
[-C--:B------:R-:W-:Y:S02]  /*b350*/  IMAD R47, R0, R82.reuse, R47 ;  /* 0x00000052002f7224 */ /* 0x080fe400078e022f */
[----:B------:R-:W-:Y:S01]  /*b360*/  IMAD R48, R3, R82, R48 ;  /* 0x0000005203307224 */ /* 0x000fe200078e0230 */
[----:B------:R-:W-:Y:S01]  /*b370*/  SHF.R.S32.HI R3, RZ, 0x18, R100 ;  /* 0x00000018ff037819 */ /* 0x000fe20000011464 */
[----:B------:R-:W-:Y:S01]  /*b380*/  IMAD R51, R78, R56, RZ ;  /* 0x000000384e337224 */ /* 0x000fe200078e02ff */
[----:B------:R-:W-:Y:S01]  /*b390*/  I2IP.S8.S32.SAT R35, R46, R45, RZ ;  /* 0x0000002d2e237239 */ /* 0x000fe200000014ff */
[-C--:B------:R-:W-:Y:S01]  /*b3a0*/  IMAD R49, R2, R82.reuse, R49 ;  /* 0x0000005202317224 */ /* 0x080fe200078e0231 */
[----:B------:R-:W-:Y:S01]  /*b3b0*/  SHF.R.S32.HI R2, RZ, 0x18, R98 ;  /* 0x00000018ff027819 */ /* 0x000fe20000011462 */
[----:B------:R-:W-:Y:S01]  /*b3c0*/  IMAD.MOV.U32 R0, RZ, RZ, R102 ;  /* 0x000000ffff007224 */ /* 0x000fe200078e0066 */
[----:B------:R-:W-:Y:S01]  /*b3d0*/  I2IP.S8.S32.SAT R35, R44, R43, R35 ;  /* 0x0000002b2c237239 */ /* 0x000fe20000001423 */
[-C--:B------:R-:W-:Y:S02]  /*b3e0*/  IMAD R50, R81, R82.reuse, R50 ;  /* 0x0000005251327224 */ /* 0x080fe400078e0232 */
[----:B------:R-:W-:Y:S01]  /*b3f0*/  IMAD R51, R0, R82, R51 ;  /* 0x0000005200337224 */ /* 0x000fe200078e0233 */
[----:B------:R-:W-:Y:S01]  /*b400*/  MOV R0, R96 ;  /* 0x0000006000007202 */ /* 0x000fe20000000f00 */
[----:B------:R-:W-:Y:S01]  /*b410*/  IMAD R53, R78, R58, RZ ;  /* 0x0000003a4e357224 */ /* 0x000fe200078e02ff */
[----:B------:R-:W-:Y:S01]  /*b420*/  I2IP.S8.S32.SAT R49, R50, R49, RZ ;  /* 0x0000003132317239 */ /* 0x000fe200000014ff */
[-C--:B------:R-:W-:Y:S01]  /*b430*/  IMAD R52, R3, R82.reuse, R52 ;  /* 0x0000005203347224 */ /* 0x080fe200078e0234 */
[----:B------:R-:W-:Y:S01]  /*b440*/  SHF.R.S32.HI R3, RZ, 0x18, R94 ;  /* 0x00000018ff037819 */ /* 0x000fe2000001145e */
[----:B------:R-:W-:Y:S01]  /*b450*/  IMAD R53, R2, R82, R53 ;  /* 0x0000005202357224 */ /* 0x000fe200078e0235 */
[----:B------:R-:W-:Y:S01]  /*b460*/  MOV R2, R90 ;  /* 0x0000005a00027202 */ /* 0x000fe20000000f00 */
[----:B------:R-:W-:Y:S01]  /*b470*/  IMAD R54, R83, R82, R54 ;  /* 0x0000005253367224 */ /* 0x000fe200078e0236 */
[----:B------:R-:W-:Y:S01]  /*b480*/  I2IP.S8.S32.SAT R48, R48, R47, R49 ;  /* 0x0000002f30307239 */ /* 0x000fe20000001431 */
[C---:B------:R-:W-:Y:S02]  /*b490*/  IMAD R56, R78.reuse, R61, RZ ;  /* 0x0000003d4e387224 */ /* 0x040fe400078e02ff */
[----:B------:R-:W-:Y:S01]  /*b4a0*/  IMAD R61, R78, R66, RZ ;  /* 0x000000424e3d7224 */ /* 0x000fe200078e02ff */
[----:B------:R-:W-:Y:S01]  /*b4b0*/  I2IP.S8.S32.SAT R66, R13, R12, R14 ;  /* 0x0000000c0d427239 */ /* 0x000fe2000000140e */
[-C--:B------:R-:W-:Y:S01]  /*b4c0*/  IMAD R55, R0, R82.reuse, R55 ;  /* 0x0000005200377224 */ /* 0x080fe200078e0237 */
[----:B------:R-:W-:Y:S01]  /*b4d0*/  SHF.R.S32.HI R0, RZ, 0x18, R92 ;  /* 0x00000018ff007819 */ /* 0x000fe2000001145c */
[-C--:B------:R-:W-:Y:S01]  /*b4e0*/  IMAD R56, R3, R82.reuse, R56 ;  /* 0x0000005203387224 */ /* 0x080fe200078e0238 */
[----:B------:R-:W-:Y:S01]  /*b4f0*/  I2IP.S8.S32.SAT R49, R54, R53, RZ ;  /* 0x0000003536317239 */ /* 0x000fe200000014ff */
[----:B------:R1:W-:Y:S01]  /*b500*/  STS.128 [R155+UR49+0xa200], R64 ;  /* 0x00a200409b007988 */ /* 0x0003e20008000c31 */
[----:B------:R-:W-:Y:S01]  /*b510*/  IMAD R58, R78, R63, RZ ;  /* 0x0000003f4e3a7224 */ /* 0x000fe200078e02ff */
[----:B------:R-:W-:Y:S01]  /*b520*/  SHF.R.S32.HI R3, RZ, 0x18, R88 ;  /* 0x00000018ff037819 */ /* 0x000fe20000011458 */
[-C--:B------:R-:W-:Y:S01]  /*b530*/  IMAD R57, R0, R82.reuse, R57 ;  /* 0x0000005200397224 */ /* 0x080fe200078e0239 */
[----:B------:R-:W-:Y:S01]  /*b540*/  I2IP.S8.S32.SAT R49, R52, R51, R49 ;  /* 0x0000003334317239 */ /* 0x000fe20000001431 */
[-C--:B------:R-:W-:Y:S02]  /*b550*/  IMAD R58, R85, R82.reuse, R58 ;  /* 0x00000052553a7224 */ /* 0x080fe400078e023a */
[-C--:B------:R-:W-:Y:S01]  /*b560*/  IMAD R59, R2, R82.reuse, R59 ;  /* 0x00000052023b7224 */ /* 0x080fe200078e023b */
[----:B------:R1:W-:Y:S01]  /*b570*/  STS.128 [R175+0xa200], R16 ;  /* 0x00a20010af007388 */ /* 0x0003e20000000c00 */
[-C--:B------:R-:W-:Y:S01]  /*b580*/  IMAD R60, R3, R82.reuse, R60 ;  /* 0x00000052033c7224 */ /* 0x080fe200078e023c */
[----:B------:R-:W-:Y:S01]  /*b590*/  I2IP.S8.S32.SAT R50, R58, R57, RZ ;  /* 0x000000393a327239 */ /* 0x000fe200000014ff */
[-C--:B------:R-:W-:Y:S02]  /*b5a0*/  IMAD R61, R4, R82.reuse, R61 ;  /* 0x00000052043d7224 */ /* 0x080fe400078e023d */
[----:B------:R-:W-:Y:S01]  /*b5b0*/  IMAD R62, R107, R82, R62 ;  /* 0x000000526b3e7224 */ /* 0x000fe200078e023e */
[----:B------:R-:W-:Y:S02]  /*b5c0*/  I2IP.S8.S32.SAT R50, R56, R55, R50 ;  /* 0x0000003738327239 */ /* 0x000fe40000001432 */
[----:B------:R1:W-:Y:S02]  /*b5d0*/  STS.128 [R174+0xa200], R32 ;  /* 0x00a20020ae007388 */ /* 0x0003e40000000c00 */
        /* <DEDUP_REMOVED lines=20> */
.L_x_139:
[----:B------:R-:W-:Y:S05]  /*b720*/  BSYNC.RECONVERGENT B0 ;  /* 0x0000000000007941 */ /* 0x000fea0003800200 */
.L_x_138:
[----:B------:R-:W-:Y:S01]  /*b730*/  BAR.SYNC.DEFER_BLOCKING 0x1, 0x80 ;  /* 0x0042000000007b1d */ /* 0x000fe20000010000 */
[----:B------:R-:W-:Y:S01]  /*b740*/  ISETP.NE.AND P2, PT, R170, RZ, PT ;  /* 0x000000ffaa00720c */ /* 0x000fe20003f45270 */
[----:B------:R-:W-:Y:S01]  /*b750*/  IMAD.IADD R20, R75, 0x1, R152 ;  /* 0x000000014b147824 */ /* 0x000fe200078e0298 */
[----:B------:R-:W-:Y:S01]  /*b760*/  ISETP.NE.AND P0, PT, R172, 0x2, PT ;  /* 0x00000002ac00780c */ /* 0x000fe20003f05270 */
[----:B------:R-:W-:Y:S01]  /*b770*/  IMAD.IADD R21, R77, 0x1, R154 ;  /* 0x000000014d157824 */ /* 0x000fe200078e029a */
[----:B------:R-:W-:Y:S02]  /*b780*/  ISETP.NE.AND P1, PT, R76, 0x2, PT ;  /* 0x000000024c00780c */ /* 0x000fe40003f25270 */
[----:B------:R-:W-:Y:S02]  /*b790*/  SEL R0, RZ, 0x1, P0 ;  /* 0x00000001ff007807 */ /* 0x000fe40000000000 */
[----:B------:R-:W-:Y:S02]  /*b7a0*/  SEL R3, RZ, 0x1, P1 ;  /* 0x00000001ff037807 */ /* 0x000fe40000800000 */
[----:B------:R-:W-:Y:S02]  /*b7b0*/  LOP3.LUT R163, R163, R0, RZ, 0x3c, !PT ;  /* 0x00000000a3a37212 */ /* 0x000fe400078e3cff */
[----:B------:R-:W-:Y:S02]  /*b7c0*/  LOP3.LUT R164, R164, R3, RZ, 0x3c, !PT ;  /* 0x00000003a4a47212 */ /* 0x000fe400078e3cff */
[----:B------:R-:W-:Y:S02]  /*b7d0*/  @P2 R2UR UR36, R160 ;  /* 0x00000000a02422ca */ /* 0x000fe400000e0000 */
[----:B------:R-:W-:Y:S02]  /*b7e0*/  SEL R172, R172, RZ, P0 ;  /* 0x000000ffacac7207 */ /* 0x000fe40000000000 */
[----:B------:R-:W-:Y:S01]  /*b7f0*/  SEL R76, R76, RZ, P1 ;  /* 0x000000ff4c4c7207 */ /* 0x000fe20000800000 */
[----:B------:R-:W-:Y:S10]  /*b800*/  @P2 BRA `(.L_x_140) ;  /* 0xffffff9800ac2947 */ /* 0x000ff4000383ffff */
[----:B------:R-:W-:Y:S05]  /*b810*/  EXIT ;  /* 0x000000000000794d */ /* 0x000fea0003800000 */
.L_x_24:
[----:B--2---:R2:W4:Y:S02]  /*b820*/  SYNCS.PHASECHK.TRANS64.TRYWAIT P0, [R3+URZ+0xe0], R2 ;  /* 0x0000e002030075a7 */ /* 0x00452400080011ff */
[----:B----4-:R-:W-:Y:S05]  /*b830*/  @!P0 NANOSLEEP.SYNCS 0x989680 ;  /* 0x009896800000895d */ /* 0x010fea0003900000 */
[----:B------:R-:W4:Y:S02]  /*b840*/  @!P0 SYNCS.PHASECHK.TRANS64 P0, [R3+URZ+0xe0], R2 ;  /* 0x0000e002030085a7 */ /* 0x000f2400080010ff */
[----:B----4-:R-:W-:Y:S05]  /*b850*/  @!P0 BRA `(.L_x_24) ;  /* 0xfffffffc00f08947 */ /* 0x010fea000383ffff */
[----:B------:R-:W-:Y:S05]  /*b860*/  BRA `(.L_x_141) ;  /* 0xffffff5c00d87947 */ /* 0x000fea000383ffff */
.L_x_27:
[----:B-1----:R-:W-:-:S07]  /*b870*/  MOV R2, UR33 ;  /* 0x0000002100027c02 */ /* 0x002fce0008000f00 */
.L_x_142:
[----:B-1----:R1:W2:Y:S02]  /*b880*/  SYNCS.PHASECHK.TRANS64.TRYWAIT P0, [R2+URZ+0x20], R5 ;  /* 0x00002005020075a7 */ /* 0x0022a400080011ff */
[----:B--2---:R-:W-:Y:S05]  /*b890*/  @!P0 NANOSLEEP.SYNCS 0x989680 ;  /* 0x009896800000895d */ /* 0x004fea0003900000 */
[----:B------:R-:W2:Y:S02]  /*b8a0*/  @!P0 SYNCS.PHASECHK.TRANS64 P0, [R2+URZ+0x20], R5 ;  /* 0x00002005020085a7 */ /* 0x000ea400080010ff */
[----:B--2---:R-:W-:Y:S05]  /*b8b0*/  @!P0 BRA `(.L_x_142) ;  /* 0xfffffffc00f08947 */ /* 0x004fea000383ffff */
[----:B------:R-:W-:Y:S05]  /*b8c0*/  BRA `(.L_x_26) ;  /* 0xffffff60003c7947 */ /* 0x000fea000383ffff */
.L_x_34:
[----:B-1----:R-:W-:-:S07]  /*b8d0*/  MOV R2, UR17 ;  /* 0x0000001100027c02 */ /* 0x002fce0008000f00 */
.L_x_143:
[----:B-1----:R1:W2:Y:S02]  /*b8e0*/  SYNCS.PHASECHK.TRANS64.TRYWAIT P0, [R2+URZ+0x20], R5 ;  /* 0x00002005020075a7 */ /* 0x0022a400080011ff */
[----:B--2---:R-:W-:Y:S05]  /*b8f0*/  @!P0 NANOSLEEP.SYNCS 0x989680 ;  /* 0x009896800000895d */ /* 0x004fea0003900000 */
[----:B------:R-:W2:Y:S02]  /*b900*/  @!P0 SYNCS.PHASECHK.TRANS64 P0, [R2+URZ+0x20], R5 ;  /* 0x00002005020085a7 */ /* 0x000ea400080010ff */
[----:B--2---:R-:W-:Y:S05]  /*b910*/  @!P0 BRA `(.L_x_143) ;  /* 0xfffffffc00f08947 */ /* 0x004fea000383ffff */
[----:B------:R-:W-:Y:S05]  /*b920*/  BRA `(.L_x_33) ;  /* 0xffffff6000f47947 */ /* 0x000fea000383ffff */
.L_x_39:
[----:B-1----:R1:W2:Y:S02]  /*b930*/  SYNCS.PHASECHK.TRANS64.TRYWAIT P0, [R2+URZ+0x90], R3 ;  /* 0x00009003020075a7 */ /* 0x0022a400080011ff */
[----:B--2---:R-:W-:Y:S05]  /*b940*/  @!P0 NANOSLEEP.SYNCS 0x989680 ;  /* 0x009896800000895d */ /* 0x004fea0003900000 */
[----:B------:R-:W2:Y:S02]  /*b950*/  @!P0 SYNCS.PHASECHK.TRANS64 P0, [R2+URZ+0x90], R3 ;  /* 0x00009003020085a7 */ /* 0x000ea400080010ff */
[----:B--2---:R-:W-:Y:S05]  /*b960*/  @!P0 BRA `(.L_x_39) ;  /* 0xfffffffc00f08947 */ /* 0x004fea000383ffff */
[----:B------:R-:W-:Y:S05]  /*b970*/  BRA `(.L_x_144) ;  /* 0xffffff6400947947 */ /* 0x000fea000383ffff */
.L_x_43:
[----:B---3--:R-:W-:-:S07]  /*b980*/  MOV R0, UR4 ;  /* 0x0000000400007c02 */ /* 0x008fce0008000f00 */
.L_x_145:
[----:B-1----:R1:W2:Y:S02]  /*b990*/  SYNCS.PHASECHK.TRANS64.TRYWAIT P0, [R0+URZ], R3 ;  /* 0x00000003000075a7 */ /* 0x0022a400080011ff */
[----:B--2---:R-:W-:Y:S05]  /*b9a0*/  @!P0 NANOSLEEP.SYNCS 0x989680 ;  /* 0x009896800000895d */ /* 0x004fea0003900000 */
[----:B------:R-:W2:Y:S02]  /*b9b0*/  @!P0 SYNCS.PHASECHK.TRANS64 P0, [R0+URZ], R3 ;  /* 0x00000003000085a7 */ /* 0x000ea400080010ff */
[----:B--2---:R-:W-:Y:S05]  /*b9c0*/  @!P0 BRA `(.L_x_145) ;  /* 0xfffffffc00f08947 */ /* 0x004fea000383ffff */
[----:B------:R-:W-:Y:S05]  /*b9d0*/  BRA `(.L_x_146) ;  /* 0xffffff6c00047947 */ /* 0x000fea000383ffff */
.L_x_44:
[----:B---3--:R-:W-:-:S07]  /*b9e0*/  MOV R0, UR4 ;  /* 0x0000000400007c02 */ /* 0x008fce0008000f00 */
.L_x_147:
[----:B-1----:R1:W2:Y:S02]  /*b9f0*/  SYNCS.PHASECHK.TRANS64.TRYWAIT P0, [R0+URZ], R3 ;  /* 0x00000003000075a7 */ /* 0x0022a400080011ff */
[----:B--2---:R-:W-:Y:S05]  /*ba00*/  @!P0 NANOSLEEP.SYNCS 0x989680 ;  /* 0x009896800000895d */ /* 0x004fea0003900000 */
[----:B------:R-:W2:Y:S02]  /*ba10*/  @!P0 SYNCS.PHASECHK.TRANS64 P0, [R0+URZ], R3 ;  /* 0x00000003000085a7 */ /* 0x000ea400080010ff */
[----:B--2---:R-:W-:Y:S05]  /*ba20*/  @!P0 BRA `(.L_x_147) ;  /* 0xfffffffc00f08947 */ /* 0x004fea000383ffff */
[----:B------:R-:W-:Y:S05]  /*ba30*/  BRA `(.L_x_148) ;  /* 0xffffff6c00107947 */ /* 0x000fea000383ffff */
.L_x_45:
[----:B---3--:R-:W-:-:S07]  /*ba40*/  MOV R0, UR4 ;  /* 0x0000000400007c02 */ /* 0x008fce0008000f00 */
.L_x_149:
[----:B-1----:R1:W2:Y:S02]  /*ba50*/  SYNCS.PHASECHK.TRANS64.TRYWAIT P0, [R0+URZ], R3 ;  /* 0x00000003000075a7 */ /* 0x0022a400080011ff */
[----:B--2---:R-:W-:Y:S05]  /*ba60*/  @!P0 NANOSLEEP.SYNCS 0x989680 ;  /* 0x009896800000895d */ /* 0x004fea0003900000 */
[----:B------:R-:W2:Y:S02]  /*ba70*/  @!P0 SYNCS.PHASECHK.TRANS64 P0, [R0+URZ], R3 ;  /* 0x00000003000085a7 */ /* 0x000ea400080010ff */
[----:B--2---:R-:W-:Y:S05]  /*ba80*/  @!P0 BRA `(.L_x_149) ;  /* 0xfffffffc00f08947 */ /* 0x004fea000383ffff */
[----:B------:R-:W-:Y:S05]  /*ba90*/  BRA `(.L_x_150) ;  /* 0xffffff6c001c7947 */ /* 0x000fea000383ffff */
.L_x_48:
[----:B-1----:R1:W2:Y:S02]  /*baa0*/  SYNCS.PHASECHK.TRANS64.TRYWAIT P0, [R0+URZ+0xd0], R5 ;  /* 0x0000d005000075a7 */ /* 0x0022a400080011ff */
[----:B--2---:R-:W-:Y:S05]  /*bab0*/  @!P0 NANOSLEEP.SYNCS 0x989680 ;  /* 0x009896800000895d */ /* 0x004fea0003900000 */
[----:B------:R-:W2:Y:S02]  /*bac0*/  @!P0 SYNCS.PHASECHK.TRANS64 P0, [R0+URZ+0xd0], R5 ;  /* 0x0000d005000085a7 */ /* 0x000ea400080010ff */
[----:B--2---:R-:W-:Y:S05]  /*bad0*/  @!P0 BRA `(.L_x_48) ;  /* 0xfffffffc00f08947 */ /* 0x004fea000383ffff */
[----:B------:R-:W-:Y:S05]  /*bae0*/  BRA `(.L_x_151) ;  /* 0xffffff6c007c7947 */ /* 0x000fea000383ffff */
.L_x_49:
[----:B------:R-:W-:-:S07]  /*baf0*/  MOV R0, UR5 ;  /* 0x0000000500007c02 */ /* 0x000fce0008000f00 */
.L_x_152:
[----:B-1----:R1:W2:Y:S02]  /*bb00*/  SYNCS.PHASECHK.TRANS64.TRYWAIT P0, [R0+URZ+0xa0], R7 ;  /* 0x0000a007000075a7 */ /* 0x0022a400080011ff */
[----:B--2---:R-:W-:Y:S05]  /*bb10*/  @!P0 NANOSLEEP.SYNCS 0x989680 ;  /* 0x009896800000895d */ /* 0x004fea0003900000 */
[----:B------:R-:W2:Y:S02]  /*bb20*/  @!P0 SYNCS.PHASECHK.TRANS64 P0, [R0+URZ+0xa0], R7 ;  /* 0x0000a007000085a7 */ /* 0x000ea400080010ff */
[----:B--2---:R-:W-:Y:S05]  /*bb30*/  @!P0 BRA `(.L_x_152) ;  /* 0xfffffffc00f08947 */ /* 0x004fea000383ffff */
[----:B------:R-:W-:Y:S05]  /*bb40*/  BRA `(.L_x_153) ;  /* 0xffffff6c008c7947 */ /* 0x000fea000383ffff */
.L_x_50:
[----:B-1----:R1:W2:Y:S02]  /*bb50*/  SYNCS.PHASECHK.TRANS64.TRYWAIT P1, [R0+URZ+0x90], R5 ;  /* 0x00009005000075a7 */ /* 0x0022a400080211ff */
[----:B--2---:R-:W-:Y:S05]  /*bb60*/  @!P1 NANOSLEEP.SYNCS 0x989680 ;  /* 0x009896800000995d */ /* 0x004fea0003900000 */
[----:B------:R-:W2:Y:S02]  /*bb70*/  @!P1 SYNCS.PHASECHK.TRANS64 P1, [R0+URZ+0x90], R5 ;  /* 0x00009005000095a7 */ /* 0x000ea400080210ff */
[----:B--2---:R-:W-:Y:S05]  /*bb80*/  @!P1 BRA `(.L_x_50) ;  /* 0xfffffffc00f09947 */ /* 0x004fea000383ffff */
[----:B------:R-:W-:Y:S05]  /*bb90*/  BRA `(.L_x_154) ;  /* 0xffffff6c00bc7947 */ /* 0x000fea000383ffff */
.L_x_53:
[----:B------:R-:W-:-:S07]  /*bba0*/  MOV R0, UR5 ;  /* 0x0000000500007c02 */ /* 0x000fce0008000f00 */
.L_x_155:
[----:B-1----:R1:W2:Y:S02]  /*bbb0*/  SYNCS.PHASECHK.TRANS64.TRYWAIT P0, [R0+URZ+0xa0], R3 ;  /* 0x0000a003000075a7 */ /* 0x0022a400080011ff */
[----:B--2---:R-:W-:Y:S05]  /*bbc0*/  @!P0 NANOSLEEP.SYNCS 0x989680 ;  /* 0x009896800000895d */ /* 0x004fea0003900000 */
[----:B------:R-:W2:Y:S02]  /*bbd0*/  @!P0 SYNCS.PHASECHK.TRANS64 P0, [R0+URZ+0xa0], R3 ;  /* 0x0000a003000085a7 */ /* 0x000ea400080010ff */
[----:B--2---:R-:W-:Y:S05]  /*bbe0*/  @!P0 BRA `(.L_x_155) ;  /* 0xfffffffc00f08947 */ /* 0x004fea000383ffff */
[----:B------:R-:W-:Y:S05]  /*bbf0*/  BRA `(.L_x_52) ;  /* 0xffffff7000107947 */ /* 0x000fea000383ffff */
.L_x_62:
[----:B-1----:R-:W-:-:S04]  /*bc00*/  MOV R4, UR6 ;  /* 0x0000000600047c02 */ /* 0x002fc80008000f00 */
[----:B------:R1:W2:Y:S03]  /*bc10*/  SYNCS.PHASECHK.TRANS64.TRYWAIT P0, [R4+URZ+0x8], R5 ;  /* 0x00000805040075a7 */ /* 0x0002a600080011ff */
[----:B--2---:R-:W-:Y:S05]  /*bc20*/  @!P0 NANOSLEEP.SYNCS 0x989680 ;  /* 0x009896800000895d */ /* 0x004fea0003900000 */
[----:B------:R-:W2:Y:S02]  /*bc30*/  @!P0 SYNCS.PHASECHK.TRANS64 P0, [R4+URZ+0x8], R5 ;  /* 0x00000805040085a7 */ /* 0x000ea400080010ff */
[----:B--2---:R-:W-:Y:S05]  /*bc40*/  @!P0 BRA `(.L_x_62) ;  /* 0xfffffffc00ec8947 */ /* 0x004fea000383ffff */
[----:B------:R-:W-:Y:S05]  /*bc50*/  BRA `(.L_x_61) ;  /* 0xffffff7000c47947 */ /* 0x000fea000383ffff */
.L_x_64:
[----:B------:R-:W-:Y:S01]  /*bc60*/  BSSY B0, `(.L_x_156) ;  /* 0x0000006000007945 */ /* 0x000fe20003800000 */
[----:B------:R-:W-:-:S07]  /*bc70*/  MOV R15, 0xffffffff ;  /* 0xffffffff000f7802 */ /* 0x000fce0000000f00 */
[----:B-1---5:R-:W-:Y:S05]  /*bc80*/  WARPSYNC.COLLECTIVE R15, `(.L_x_157) ;  /* 0x000000000f0c7348 */ /* 0x022fea0003c00000 */
[----:B------:R-:W-:Y:S02]  /*bc90*/  ELECT P6, UR79, PT ;  /* 0x00000000004f782f */ /* 0x000fe400038c0000 */
[----:B------:R-:W-:Y:S01]  /*bca0*/  MOV R14, UR79 ;  /* 0x0000004f000e7c02 */ /* 0x000fe20008000f00 */
[----:B-1---5:R-:W-:Y:S10]  /*bcb0*/  ENDCOLLECTIVE ;  /* 0x000000000000791b */ /* 0x022ff40003800000 */
.L_x_157:
[----:B------:R-:W-:Y:S05]  /*bcc0*/  BSYNC B0 ;  /* 0x0000000000007941 */ /* 0x000fea0003800000 */
.L_x_156:
[----:B------:R-:W-:Y:S05]  /*bcd0*/  BRA `(.L_x_158) ;  /* 0xffffff7000f47947 */ /* 0x000fea000383ffff */
.L_x_66:
[----:B-1----:R-:W-:-:S04]  /*bce0*/  MOV R2, UR6 ;  /* 0x0000000600027c02 */ /* 0x002fc80008000f00 */
[----:B------:R1:W2:Y:S03]  /*bcf0*/  SYNCS.PHASECHK.TRANS64.TRYWAIT P0, [R2+URZ+0x8], R3 ;  /* 0x00000803020075a7 */ /* 0x0002a600080011ff */
[----:B--2---:R-:W-:Y:S05]  /*bd00*/  @!P0 NANOSLEEP.SYNCS 0x989680 ;  /* 0x009896800000895d */ /* 0x004fea0003900000 */
[----:B------:R-:W2:Y:S02]  /*bd10*/  @!P0 SYNCS.PHASECHK.TRANS64 P0, [R2+URZ+0x8], R3 ;  /* 0x00000803020085a7 */ /* 0x000ea400080010ff */
[----:B--2---:R-:W-:Y:S05]  /*bd20*/  @!P0 BRA `(.L_x_66) ;  /* 0xfffffffc00ec8947 */ /* 0x004fea000383ffff */
[----:B------:R-:W-:Y:S05]  /*bd30*/  BRA `(.L_x_65) ;  /* 0xffffff7000f87947 */ /* 0x000fea000383ffff */
.L_x_67:
[----:B-1----:R1:W2:Y:S02]  /*bd40*/  SYNCS.PHASECHK.TRANS64.TRYWAIT P0, [R0+URZ+0x90], R5 ;  /* 0x00009005000075a7 */ /* 0x0022a400080011ff */
[----:B--2---:R-:W-:Y:S05]  /*bd50*/  @!P0 NANOSLEEP.SYNCS 0x989680 ;  /* 0x009896800000895d */ /* 0x004fea0003900000 */
[----:B------:R-:W2:Y:S02]  /*bd60*/  @!P0 SYNCS.PHASECHK.TRANS64 P0, [R0+URZ+0x90], R5 ;  /* 0x00009005000085a7 */ /* 0x000ea400080010ff */
[----:B--2---:R-:W-:Y:S05]  /*bd70*/  @!P0 BRA `(.L_x_67) ;  /* 0xfffffffc00f08947 */ /* 0x004fea000383ffff */
[----:B------:R-:W-:Y:S05]  /*bd80*/  BRA `(.L_x_159) ;  /* 0xffffff7400e47947 */ /* 0x000fea000383ffff */
.L_x_69:
[----:B------:R-:W-:-:S07]  /*bd90*/  MOV R0, UR9 ;  /* 0x0000000900007c02 */ /* 0x000fce0008000f00 */
.L_x_160:
[----:B-1----:R1:W2:Y:S02]  /*bda0*/  SYNCS.PHASECHK.TRANS64.TRYWAIT P0, [R0+URZ+0xc0], R5 ;  /* 0x0000c005000075a7 */ /* 0x0022a400080011ff */
[----:B--2---:R-:W-:Y:S05]  /*bdb0*/  @!P0 NANOSLEEP.SYNCS 0x989680 ;  /* 0x009896800000895d */ /* 0x004fea0003900000 */
[----:B------:R-:W2:Y:S02]  /*bdc0*/  @!P0 SYNCS.PHASECHK.TRANS64 P0, [R0+URZ+0xc0], R5 ;  /* 0x0000c005000085a7 */ /* 0x000ea400080010ff */
[----:B--2---:R-:W-:Y:S05]  /*bdd0*/  @!P0 BRA `(.L_x_160) ;  /* 0xfffffffc00f08947 */ /* 0x004fea000383ffff */
[----:B------:R-:W-:Y:S05]  /*bde0*/  BRA `(.L_x_161) ;  /* 0xffffff7800307947 */ /* 0x000fea000383ffff */
.L_x_72:
[----:B------:R-:W-:Y:S07]  /*bdf0*/  MOV R0, UR8 ;  /* 0x0000000800007c02 */ /* 0x000fee0008000f00 */
.L_x_162:
[----:B-1----:R1:W2:Y:S02]  /*be00*/  SYNCS.PHASECHK.TRANS64.TRYWAIT P0, [R0+URZ], R5 ;  /* 0x00000005000075a7 */ /* 0x0022a400080011ff */
[----:B--2---:R-:W-:Y:S05]  /*be10*/  @!P0 NANOSLEEP.SYNCS 0x989680 ;  /* 0x009896800000895d */ /* 0x004fea0003900000 */
[----:B------:R-:W2:Y:S02]  /*be20*/  @!P0 SYNCS.PHASECHK.TRANS64 P0, [R0+URZ], R5 ;  /* 0x00000005000085a7 */ /* 0x000ea400080010ff */
[----:B--2---:R-:W-:Y:S05]  /*be30*/  @!P0 BRA `(.L_x_162) ;  /* 0xfffffffc00f08947 */ /* 0x004fea000383ffff */
[----:B------:R-:W-:Y:S05]  /*be40*/  BRA `(.L_x_71) ;  /* 0xffffff7800447947 */ /* 0x000fea000383ffff */
.L_x_76:
[----:B-1----:R-:W-:-:S07]  /*be50*/  MOV R0, UR5 ;  /* 0x0000000500007c02 */ /* 0x002fce0008000f00 */
.L_x_163:
[----:B-1----:R1:W2:Y:S02]  /*be60*/  SYNCS.PHASECHK.TRANS64.TRYWAIT P0, [R0+URZ], R3 ;  /* 0x00000003000075a7 */ /* 0x0022a400080011ff */
[----:B--2---:R-:W-:Y:S05]  /*be70*/  @!P0 NANOSLEEP.SYNCS 0x989680 ;  /* 0x009896800000895d */ /* 0x004fea0003900000 */
[----:B------:R-:W2:Y:S02]  /*be80*/  @!P0 SYNCS.PHASECHK.TRANS64 P0, [R0+URZ], R3 ;  /* 0x00000003000085a7 */ /* 0x000ea400080010ff */
[----:B--2---:R-:W-:Y:S05]  /*be90*/  @!P0 BRA `(.L_x_163) ;  /* 0xfffffffc00f08947 */ /* 0x004fea000383ffff */
[----:B------:R-:W-:Y:S05]  /*bea0*/  BRA `(.L_x_164) ;  /* 0xffffff7c00387947 */ /* 0x000fea000383ffff */
.L_x_79:
[----:B------:R-:W-:-:S07]  /*beb0*/  MOV R0, UR7 ;  /* 0x0000000700007c02 */ /* 0x000fce0008000f00 */
.L_x_165:
[----:B-1----:R1:W2:Y:S02]  /*bec0*/  SYNCS.PHASECHK.TRANS64.TRYWAIT P1, [R0+URZ+0xf0], R3 ;  /* 0x0000f003000075a7 */ /* 0x0022a400080211ff */
[----:B--2---:R-:W-:Y:S05]  /*bed0*/  @!P1 NANOSLEEP.SYNCS 0x989680 ;  /* 0x009896800000995d */ /* 0x004fea0003900000 */
[----:B------:R-:W2:Y:S02]  /*bee0*/  @!P1 SYNCS.PHASECHK.TRANS64 P1, [R0+URZ+0xf0], R3 ;  /* 0x0000f003000095a7 */ /* 0x000ea400080210ff */
[----:B--2---:R-:W-:Y:S05]  /*bef0*/  @!P1 BRA `(.L_x_165) ;  /* 0xfffffffc00f09947 */ /* 0x004fea000383ffff */
[----:B------:R-:W-:Y:S05]  /*bf00*/  BRA `(.L_x_166) ;  /* 0xffffff7c00847947 */ /* 0x000fea000383ffff */
.L_x_84:
[----:B--2---:R2:W4:Y:S02]  /*bf10*/  SYNCS.PHASECHK.TRANS64.TRYWAIT P0, [R0+URZ+0x90], R3 ;  /* 0x00009003000075a7 */ /* 0x00452400080011ff */
[----:B----4-:R-:W-:Y:S05]  /*bf20*/  @!P0 NANOSLEEP.SYNCS 0x989680 ;  /* 0x009896800000895d */ /* 0x010fea0003900000 */
[----:B------:R-:W4:Y:S02]  /*bf30*/  @!P0 SYNCS.PHASECHK.TRANS64 P0, [R0+URZ+0x90], R3 ;  /* 0x00009003000085a7 */ /* 0x000f2400080010ff */
[----:B----4-:R-:W-:Y:S05]  /*bf40*/  @!P0 BRA `(.L_x_84) ;  /* 0xfffffffc00f08947 */ /* 0x010fea000383ffff */
[----:B------:R-:W-:Y:S05]  /*bf50*/  BRA `(.L_x_167) ;  /* 0xffffff8000987947 */ /* 0x000fea000383ffff */
.L_x_87:
[----:B------:R-:W-:Y:S07]  /*bf60*/  MOV R0, UR7 ;  /* 0x0000000700007c02 */ /* 0x000fee0008000f00 */
.L_x_168:
[----:B--2---:R2:W4:Y:S02]  /*bf70*/  SYNCS.PHASECHK.TRANS64.TRYWAIT P0, [R0+URZ+0x88], R3 ;  /* 0x00008803000075a7 */ /* 0x00452400080011ff */
[----:B----4-:R-:W-:Y:S05]  /*bf80*/  @!P0 NANOSLEEP.SYNCS 0x989680 ;  /* 0x009896800000895d */ /* 0x010fea0003900000 */
[----:B------:R-:W4:Y:S02]  /*bf90*/  @!P0 SYNCS.PHASECHK.TRANS64 P0, [R0+URZ+0x88], R3 ;  /* 0x00008803000085a7 */ /* 0x000f2400080010ff */
[----:B----4-:R-:W-:Y:S05]  /*bfa0*/  @!P0 BRA `(.L_x_168) ;  /* 0xfffffffc00f08947 */ /* 0x010fea000383ffff */
[----:B------:R-:W-:Y:S05]  /*bfb0*/  BRA `(.L_x_86) ;  /* 0xffffff8400787947 */ /* 0x000fea000383ffff */
.L_x_90:
[----:B------:R-:W-:Y:S07]  /*bfc0*/  MOV R3, UR7 ;  /* 0x0000000700037c02 */ /* 0x000fee0008000f00 */
.L_x_169:
[----:B-1----:R1:W2:Y:S02]  /*bfd0*/  SYNCS.PHASECHK.TRANS64.TRYWAIT P0, [R3+URZ+0x60], R12 ;  /* 0x0000600c030075a7 */ /* 0x0022a400080011ff */
[----:B--2---:R-:W-:Y:S05]  /*bfe0*/  @!P0 NANOSLEEP.SYNCS 0x989680 ;  /* 0x009896800000895d */ /* 0x004fea0003900000 */
[----:B------:R-:W2:Y:S02]  /*bff0*/  @!P0 SYNCS.PHASECHK.TRANS64 P0, [R3+URZ+0x60], R12 ;  /* 0x0000600c030085a7 */ /* 0x000ea400080010ff */
[----:B--2---:R-:W-:Y:S05]  /*c000*/  @!P0 BRA `(.L_x_169) ;  /* 0xfffffffc00f08947 */ /* 0x004fea000383ffff */
[----:B------:R-:W-:Y:S05]  /*c010*/  BRA `(.L_x_170) ;  /* 0xffffff8400f07947 */ /* 0x000fea000383ffff */
.L_x_91:
[----:B-1----:R-:W-:Y:S07]  /*c020*/  MOV R3, UR7 ;  /* 0x0000000700037c02 */ /* 0x002fee0008000f00 */
.L_x_171:
[----:B-1----:R1:W2:Y:S02]  /*c030*/  SYNCS.PHASECHK.TRANS64.TRYWAIT P0, [R3+URZ+0x68], R12 ;  /* 0x0000680c030075a7 */ /* 0x0022a400080011ff */
[----:B--2---:R-:W-:Y:S05]  /*c040*/  @!P0 NANOSLEEP.SYNCS 0x989680 ;  /* 0x009896800000895d */ /* 0x004fea0003900000 */
[----:B------:R-:W2:Y:S02]  /*c050*/  @!P0 SYNCS.PHASECHK.TRANS64 P0, [R3+URZ+0x68], R12 ;  /* 0x0000680c030085a7 */ /* 0x000ea400080010ff */
[----:B--2---:R-:W-:Y:S05]  /*c060*/  @!P0 BRA `(.L_x_171) ;  /* 0xfffffffc00f08947 */ /* 0x004fea000383ffff */
[----:B------:R-:W-:Y:S05]  /*c070*/  BRA `(.L_x_172) ;  /* 0xffffff88002c7947 */ /* 0x000fea000383ffff */
.L_x_92:
[----:B-1----:R-:W-:Y:S07]  /*c080*/  MOV R3, UR7 ;  /* 0x0000000700037c02 */ /* 0x002fee0008000f00 */
.L_x_173:
[----:B-1----:R1:W2:Y:S02]  /*c090*/  SYNCS.PHASECHK.TRANS64.TRYWAIT P0, [R3+URZ+0x70], R12 ;  /* 0x0000700c030075a7 */ /* 0x0022a400080011ff */
[----:B--2---:R-:W-:Y:S05]  /*c0a0*/  @!P0 NANOSLEEP.SYNCS 0x989680 ;  /* 0x009896800000895d */ /* 0x004fea0003900000 */
[----:B------:R-:W2:Y:S02]  /*c0b0*/  @!P0 SYNCS.PHASECHK.TRANS64 P0, [R3+URZ+0x70], R12 ;  /* 0x0000700c030085a7 */ /* 0x000ea400080010ff */
[----:B--2---:R-:W-:Y:S05]  /*c0c0*/  @!P0 BRA `(.L_x_173) ;  /* 0xfffffffc00f08947 */ /* 0x004fea000383ffff */
[----:B------:R-:W-:Y:S05]  /*c0d0*/  BRA `(.L_x_174) ;  /* 0xffffff8800747947 */ /* 0x000fea000383ffff */
.L_x_93:
[----:B------:R-:W-:Y:S07]  /*c0e0*/  MOV R3, UR7 ;  /* 0x0000000700037c02 */ /* 0x000fee0008000f00 */
.L_x_175:
[----:B-1----:R1:W2:Y:S02]  /*c0f0*/  SYNCS.PHASECHK.TRANS64.TRYWAIT P0, [R3+URZ+0x78], R12 ;  /* 0x0000780c030075a7 */ /* 0x0022a400080011ff */
[----:B--2---:R-:W-:Y:S05]  /*c100*/  @!P0 NANOSLEEP.SYNCS 0x989680 ;  /* 0x009896800000895d */ /* 0x004fea0003900000 */
[----:B------:R-:W2:Y:S02]  /*c110*/  @!P0 SYNCS.PHASECHK.TRANS64 P0, [R3+URZ+0x78], R12 ;  /* 0x0000780c030085a7 */ /* 0x000ea400080010ff */
[----:B--2---:R-:W-:Y:S05]  /*c120*/  @!P0 BRA `(.L_x_175) ;  /* 0xfffffffc00f08947 */ /* 0x004fea000383ffff */
[----:B------:R-:W-:Y:S05]  /*c130*/  BRA `(.L_x_176) ;  /* 0xffffff8800fc7947 */ /* 0x000fea000383ffff */
.L_x_95:
[----:B------:R-:W-:-:S07]  /*c140*/  MOV R0, UR7 ;  /* 0x0000000700007c02 */ /* 0x000fce0008000f00 */
.L_x_177:
[----:B-1----:R1:W4:Y:S02]  /*c150*/  SYNCS.PHASECHK.TRANS64.TRYWAIT P0, [R0+URZ+0x60], R3 ;  /* 0x00006003000075a7 */ /* 0x00232400080011ff */
[----:B----4-:R-:W-:Y:S05]  /*c160*/  @!P0 NANOSLEEP.SYNCS 0x989680 ;  /* 0x009896800000895d */ /* 0x010fea0003900000 */
[----:B------:R-:W4:Y:S02]  /*c170*/  @!P0 SYNCS.PHASECHK.TRANS64 P0, [R0+URZ+0x60], R3 ;  /* 0x00006003000085a7 */ /* 0x000f2400080010ff */
[----:B----4-:R-:W-:Y:S05]  /*c180*/  @!P0 BRA `(.L_x_177) ;  /* 0xfffffffc00f08947 */ /* 0x010fea000383ffff */
[----:B------:R-:W-:Y:S05]  /*c190*/  BRA `(.L_x_178) ;  /* 0xffffff8c006c7947 */ /* 0x000fea000383ffff */
.L_x_96:
[----:B-1----:R-:W-:-:S07]  /*c1a0*/  MOV R0, UR7 ;  /* 0x0000000700007c02 */ /* 0x002fce0008000f00 */
.L_x_179:
[----:B-1----:R1:W4:Y:S02]  /*c1b0*/  SYNCS.PHASECHK.TRANS64.TRYWAIT P0, [R0+URZ+0x68], R3 ;  /* 0x00006803000075a7 */ /* 0x00232400080011ff */
[----:B----4-:R-:W-:Y:S05]  /*c1c0*/  @!P0 NANOSLEEP.SYNCS 0x989680 ;  /* 0x009896800000895d */ /* 0x010fea0003900000 */
[----:B------:R-:W4:Y:S02]  /*c1d0*/  @!P0 SYNCS.PHASECHK.TRANS64 P0, [R0+URZ+0x68], R3 ;  /* 0x00006803000085a7 */ /* 0x000f2400080010ff */
[----:B----4-:R-:W-:Y:S05]  /*c1e0*/  @!P0 BRA `(.L_x_179) ;  /* 0xfffffffc00f08947 */ /* 0x010fea000383ffff */
[----:B------:R-:W-:Y:S05]  /*c1f0*/  BRA `(.L_x_180) ;  /* 0xffffff8c005c7947 */ /* 0x000fea000383ffff */
.L_x_97:
[----:B-1----:R-:W-:-:S07]  /*c200*/  MOV R0, UR7 ;  /* 0x0000000700007c02 */ /* 0x002fce0008000f00 */
.L_x_181:
[----:B-1----:R1:W4:Y:S02]  /*c210*/  SYNCS.PHASECHK.TRANS64.TRYWAIT P0, [R0+URZ+0x70], R3 ;  /* 0x00007003000075a7 */ /* 0x00232400080011ff */
[----:B----4-:R-:W-:Y:S05]  /*c220*/  @!P0 NANOSLEEP.SYNCS 0x989680 ;  /* 0x009896800000895d */ /* 0x010fea0003900000 */
[----:B------:R-:W4:Y:S02]  /*c230*/  @!P0 SYNCS.PHASECHK.TRANS64 P0, [R0+URZ+0x70], R3 ;  /* 0x00007003000085a7 */ /* 0x000f2400080010ff */
[----:B----4-:R-:W-:Y:S05]  /*c240*/  @!P0 BRA `(.L_x_181) ;  /* 0xfffffffc00f08947 */ /* 0x010fea000383ffff */
[----:B------:R-:W-:Y:S05]  /*c250*/  BRA `(.L_x_182) ;  /* 0xffffff8c004c7947 */ /* 0x000fea000383ffff */
.L_x_99:
[----:B--2---:R2:W3:Y:S02]  /*c260*/  SYNCS.PHASECHK.TRANS64.TRYWAIT P0, [R0+URZ+0x90], R3 ;  /* 0x00009003000075a7 */ /* 0x0044e400080011ff */
[----:B---3--:R-:W-:Y:S05]  /*c270*/  @!P0 NANOSLEEP.SYNCS 0x989680 ;  /* 0x009896800000895d */ /* 0x008fea0003900000 */
[----:B------:R-:W3:Y:S02]  /*c280*/  @!P0 SYNCS.PHASECHK.TRANS64 P0, [R0+URZ+0x90], R3 ;  /* 0x00009003000085a7 */ /* 0x000ee400080010ff */
[----:B---3--:R-:W-:Y:S05]  /*c290*/  @!P0 BRA `(.L_x_99) ;  /* 0xfffffffc00f08947 */ /* 0x008fea000383ffff */
[----:B------:R-:W-:Y:S05]  /*c2a0*/  BRA `(.L_x_183) ;  /* 0xffffff9000187947 */ /* 0x000fea000383ffff */
.L_x_110:
[----:B-1----:R1:W3:Y:S02]  /*c2b0*/  SYNCS.PHASECHK.TRANS64.TRYWAIT P1, [R3+URZ+0x40], R0 ;  /* 0x00004000030075a7 */ /* 0x0022e400080211ff */
[----:B---3--:R-:W-:Y:S05]  /*c2c0*/  @!P1 NANOSLEEP.SYNCS 0x989680 ;  /* 0x009896800000995d */ /* 0x008fea0003900000 */
[----:B------:R-:W3:Y:S02]  /*c2d0*/  @!P1 SYNCS.PHASECHK.TRANS64 P1, [R3+URZ+0x40], R0 ;  /* 0x00004000030095a7 */ /* 0x000ee400080210ff */
[----:B---3--:R-:W-:Y:S05]  /*c2e0*/  @!P1 BRA `(.L_x_110) ;  /* 0xfffffffc00f09947 */ /* 0x008fea000383ffff */
[----:B------:R-:W-:Y:S05]  /*c2f0*/  BRA `(.L_x_109) ;  /* 0xffffff9c00407947 */ /* 0x000fea000383ffff */
.L_x_112:
[----:B---3--:R3:W4:Y:S02]  /*c300*/  SYNCS.PHASECHK.TRANS64.TRYWAIT P0, [R171+URZ+0xb0], R2 ;  /* 0x0000b002ab0075a7 */ /* 0x00872400080011ff */
[----:B----4-:R-:W-:Y:S05]  /*c310*/  @!P0 NANOSLEEP.SYNCS 0x989680 ;  /* 0x009896800000895d */ /* 0x010fea0003900000 */
[----:B------:R-:W4:Y:S02]  /*c320*/  @!P0 SYNCS.PHASECHK.TRANS64 P0, [R171+URZ+0xb0], R2 ;  /* 0x0000b002ab0085a7 */ /* 0x000f2400080010ff */
[----:B----4-:R-:W-:Y:S05]  /*c330*/  @!P0 BRA `(.L_x_112) ;  /* 0xfffffffc00f08947 */ /* 0x010fea000383ffff */
[----:B------:R-:W-:Y:S05]  /*c340*/  BRA `(.L_x_111) ;  /* 0xffffff9c009c7947 */ /* 0x000fea000383ffff */
.L_x_120:
[----:B--2---:R2:W3:Y:S02]  /*c350*/  SYNCS.PHASECHK.TRANS64.TRYWAIT P0, [R117+URZ+0x40], R0 ;  /* 0x00004000750075a7 */ /* 0x0044e400080011ff */
[----:B---3--:R-:W-:Y:S05]  /*c360*/  @!P0 NANOSLEEP.SYNCS 0x989680 ;  /* 0x009896800000895d */ /* 0x008fea0003900000 */
[----:B------:R-:W3:Y:S02]  /*c370*/  @!P0 SYNCS.PHASECHK.TRANS64 P0, [R117+URZ+0x40], R0 ;  /* 0x00004000750085a7 */ /* 0x000ee400080010ff */
[----:B---3--:R-:W-:Y:S05]  /*c380*/  @!P0 BRA `(.L_x_120) ;  /* 0xfffffffc00f08947 */ /* 0x008fea000383ffff */
[----:B------:R-:W-:Y:S05]  /*c390*/  BRA `(.L_x_119) ;  /* 0xffffffb000a07947 */ /* 0x000fea000383ffff */
.L_x_128:
[----:B--2---:R2:W3:Y:S02]  /*c3a0*/  SYNCS.PHASECHK.TRANS64.TRYWAIT P0, [R0+URZ+0x40], R7 ;  /* 0x00004007000075a7 */ /* 0x0044e400080011ff */
[----:B---3--:R-:W-:Y:S05]  /*c3b0*/  @!P0 NANOSLEEP.SYNCS 0x989680 ;  /* 0x009896800000895d */ /* 0x008fea0003900000 */
[----:B------:R-:W3:Y:S02]  /*c3c0*/  @!P0 SYNCS.PHASECHK.TRANS64 P0, [R0+URZ+0x40], R7 ;  /* 0x00004007000085a7 */ /* 0x000ee400080010ff */
[----:B---3--:R-:W-:Y:S05]  /*c3d0*/  @!P0 BRA `(.L_x_128) ;  /* 0xfffffffc00f08947 */ /* 0x008fea000383ffff */
[----:B------:R-:W-:Y:S05]  /*c3e0*/  BRA `(.L_x_127) ;  /* 0xffffffc400f47947 */ /* 0x000fea000383ffff */
.L_x_136:
[----:B--2---:R2:W3:Y:S02]  /*c3f0*/  SYNCS.PHASECHK.TRANS64.TRYWAIT P0, [R0+URZ+0x40], R5 ;  /* 0x00004005000075a7 */ /* 0x0044e400080011ff */
[----:B---3--:R-:W-:Y:S05]  /*c400*/  @!P0 NANOSLEEP.SYNCS 0x989680 ;  /* 0x009896800000895d */ /* 0x008fea0003900000 */
[----:B------:R-:W3:Y:S02]  /*c410*/  @!P0 SYNCS.PHASECHK.TRANS64 P0, [R0+URZ+0x40], R5 ;  /* 0x00004005000085a7 */ /* 0x000ee400080010ff */
[----:B---3--:R-:W-:Y:S05]  /*c420*/  @!P0 BRA `(.L_x_136) ;  /* 0xfffffffc00f08947 */ /* 0x008fea000383ffff */
[----:B------:R-:W-:Y:S05]  /*c430*/  BRA `(.L_x_135) ;  /* 0xffffffdc00547947 */ /* 0x000fea000383ffff */
        .weak           $__internal_0_$__cuda_sm10x_tcgen05_guardrail_trap_col_being_dealloced_not_returned_by_alloc
        .type           $__internal_0_$__cuda_sm10x_tcgen05_guardrail_trap_col_being_dealloced_not_returned_by_alloc,@function
        .size           $__internal_0_$__cuda_sm10x_tcgen05_guardrail_trap_col_being_dealloced_not_returned_by_alloc,($__internal_1_$__cuda_sm10x_tcgen05_guardrail_trap_phase_invalid_during_alloc - $__internal_0_$__cuda_sm10x_tcgen05_guardrail_trap_col_being_dealloced_not_returned_by_alloc)
$__internal_0_$__cuda_sm10x_tcgen05_guardrail_trap_col_being_dealloced_not_returned_by_alloc:
[----:B------:R-:W-:Y:S05]  /*c440*/  BPT.TRAP 0x1 ;  /* 0x000000040000795c */ /* 0x000fea0000300000 */
[----:B------:R-:W-:-:S04]  /*c450*/  HFMA2 R3, -RZ, RZ, 0, 0 ;  /* 0x00000000ff037431 */ /* 0x000fc800000001ff */
[----:B------:R-:W-:Y:S05]  /*c460*/  RET.REL.NODEC R2 `(_ZN7cutlass13device_kernelINS_4gemm6kernel13GemmUniversalIN4cute5tupleIJiiiiEEENS1_10collective13CollectiveMmaINS1_35MainloopSm100TmaUmmaWarpSpecializedILi4ELi2ELi2ENS5_IJNS4_1CILi2EEENSA_ILi1EEESC_EEEEENS5_IJNSA_ILi256EEESF_NSA_ILi128EEEEEEaNS5_IJlSC_lEEEaSI_NS4_8TiledMMAINS4_8MMA_AtomIJNS4_21SM100_MMA_S8_2x1SM_SSIaaiLi256ELi256ELNS4_4UMMA5MajorE0ELSN_0ELNSM_8SaturateE0EEEEEENS4_6LayoutINS5_IJSC_SC_SC_EEENS5_IJNSA_ILi0EEEST_ST_EEEEENS5_IJNS4_10UnderscoreESW_SW_EEEEENS4_18SM100_TMA_2SM_LOADENS4_14ComposedLayoutINS4_7SwizzleILi3ELi4ELi3EEENS4_18smem_ptr_flag_bitsILi8EEENSR_INS5_IJNSA_ILi8EEESG_EEENS5_IJSG_SC_EEEEEEEvNS4_8identityESZ_S19_vS1A_EENS_8epilogue10collective18CollectiveEpilogueINS1C_23Sm100TmaWarpSpecializedILi4ELi2ELi64ELb0ELb0EEEJNS5_IJSG_SF_SG_EEENS5_IJNSR_ISG_SC_EENSR_INSA_ILi64EEESC_EEEEEaSI_aSI_NS1C_6fusion15FusionCallbacksIS1G_NS1M_17LinearCombinationIaiaiLNS_15FloatRoundStyleE2EEES1H_S1L_JEEENS4_5SM1004TMEM4LOAD26SM100_TMEM_LOAD_32dp32b64xENS4_13SM90_TMA_LOADENS10_INS11_ILi2ELi4ELi3EEES14_NSR_INS5_IJS15_S1J_EEENS5_IJS1J_SC_EEEEEEENS4_39AutoVectorizingCopyWithAssumedAlignmentILi128EEENS4_14SM90_TMA_STOREES21_S23_S23_EEEvvEEEEvNT_6ParamsE) ;  /* 0xffffff3802e47950 */ /* 0x000fea0003c3ffff */
        .weak           $__internal_1_$__cuda_sm10x_tcgen05_guardrail_trap_phase_invalid_during_alloc
        .type           $__internal_1_$__cuda_sm10x_tcgen05_guardrail_trap_phase_invalid_during_alloc,@function
        .size           $__internal_1_$__cuda_sm10x_tcgen05_guardrail_trap_phase_invalid_during_alloc,($__internal_2_$__cuda_sm10x_tcgen05_guardrail_trap_unallocated_columns_being_dealloced - $__internal_1_$__cuda_sm10x_tcgen05_guardrail_trap_phase_invalid_during_alloc)
$__internal_1_$__cuda_sm10x_tcgen05_guardrail_trap_phase_invalid_during_alloc:
[----:B------:R-:W-:Y:S05]  /*c470*/  BPT.TRAP 0x1 ;  /* 0x000000040000795c */ /* 0x000fea0000300000 */
[----:B------:R-:W-:-:S04]  /*c480*/  MOV R3, 0x0 ;  /* 0x0000000000037802 */ /* 0x000fc80000000f00 */
[----:B------:R-:W-:Y:S05]  /*c490*/  RET.REL.NODEC R2 `(_ZN7cutlass13device_kernelINS_4gemm6kernel13GemmUniversalIN4cute5tupleIJiiiiEEENS1_10collective13CollectiveMmaINS1_35MainloopSm100TmaUmmaWarpSpecializedILi4ELi2ELi2ENS5_IJNS4_1CILi2EEENSA_ILi1EEESC_EEEEENS5_IJNSA_ILi256EEESF_NSA_ILi128EEEEEEaNS5_IJlSC_lEEEaSI_NS4_8TiledMMAINS4_8MMA_AtomIJNS4_21SM100_MMA_S8_2x1SM_SSIaaiLi256ELi256ELNS4_4UMMA5MajorE0ELSN_0ELNSM_8SaturateE0EEEEEENS4_6LayoutINS5_IJSC_SC_SC_EEENS5_IJNSA_ILi0EEEST_ST_EEEEENS5_IJNS4_10UnderscoreESW_SW_EEEEENS4_18SM100_TMA_2SM_LOADENS4_14ComposedLayoutINS4_7SwizzleILi3ELi4ELi3EEENS4_18smem_ptr_flag_bitsILi8EEENSR_INS5_IJNSA_ILi8EEESG_EEENS5_IJSG_SC_EEEEEEEvNS4_8identityESZ_S19_vS1A_EENS_8epilogue10collective18CollectiveEpilogueINS1C_23Sm100TmaWarpSpecializedILi4ELi2ELi64ELb0ELb0EEEJNS5_IJSG_SF_SG_EEENS5_IJNSR_ISG_SC_EENSR_INSA_ILi64EEESC_EEEEEaSI_aSI_NS1C_6fusion15FusionCallbacksIS1G_NS1M_17LinearCombinationIaiaiLNS_15FloatRoundStyleE2EEES1H_S1L_JEEENS4_5SM1004TMEM4LOAD26SM100_TMEM_LOAD_32dp32b64xENS4_13SM90_TMA_LOADENS10_INS11_ILi2ELi4ELi3EEES14_NSR_INS5_IJS15_S1J_EEENS5_IJS1J_SC_EEEEEEENS4_39AutoVectorizingCopyWithAssumedAlignmentILi128EEENS4_14SM90_TMA_STOREES21_S23_S23_EEEvvEEEEvNT_6ParamsE) ;  /* 0xffffff3802d87950 */ /* 0x000fea0003c3ffff */
        .weak           $__internal_2_$__cuda_sm10x_tcgen05_guardrail_trap_unallocated_columns_being_dealloced
        .type           $__internal_2_$__cuda_sm10x_tcgen05_guardrail_trap_unallocated_columns_being_dealloced,@function
        .size           $__internal_2_$__cuda_sm10x_tcgen05_guardrail_trap_unallocated_columns_being_dealloced,(.L_x_185 - $__internal_2_$__cuda_sm10x_tcgen05_guardrail_trap_unallocated_columns_being_dealloced)
$__internal_2_$__cuda_sm10x_tcgen05_guardrail_trap_unallocated_columns_being_dealloced:
[----:B------:R-:W-:Y:S05]  /*c4a0*/  BPT.TRAP 0x1 ;  /* 0x000000040000795c */ /* 0x000fea0000300000 */
[----:B------:R-:W-:-:S04]  /*c4b0*/  HFMA2 R3, -RZ, RZ, 0, 0 ;  /* 0x00000000ff037431 */ /* 0x000fc800000001ff */
[----:B------:R-:W-:Y:S05]  /*c4c0*/  RET.REL.NODEC R2 `(_ZN7cutlass13device_kernelINS_4gemm6kernel13GemmUniversalIN4cute5tupleIJiiiiEEENS1_10collective13CollectiveMmaINS1_35MainloopSm100TmaUmmaWarpSpecializedILi4ELi2ELi2ENS5_IJNS4_1CILi2EEENSA_ILi1EEESC_EEEEENS5_IJNSA_ILi256EEESF_NSA_ILi128EEEEEEaNS5_IJlSC_lEEEaSI_NS4_8TiledMMAINS4_8MMA_AtomIJNS4_21SM100_MMA_S8_2x1SM_SSIaaiLi256ELi256ELNS4_4UMMA5MajorE0ELSN_0ELNSM_8SaturateE0EEEEEENS4_6LayoutINS5_IJSC_SC_SC_EEENS5_IJNSA_ILi0EEEST_ST_EEEEENS5_IJNS4_10UnderscoreESW_SW_EEEEENS4_18SM100_TMA_2SM_LOADENS4_14ComposedLayoutINS4_7SwizzleILi3ELi4ELi3EEENS4_18smem_ptr_flag_bitsILi8EEENSR_INS5_IJNSA_ILi8EEESG_EEENS5_IJSG_SC_EEEEEEEvNS4_8identityESZ_S19_vS1A_EENS_8epilogue10collective18CollectiveEpilogueINS1C_23Sm100TmaWarpSpecializedILi4ELi2ELi64ELb0ELb0EEEJNS5_IJSG_SF_SG_EEENS5_IJNSR_ISG_SC_EENSR_INSA_ILi64EEESC_EEEEEaSI_aSI_NS1C_6fusion15FusionCallbacksIS1G_NS1M_17LinearCombinationIaiaiLNS_15FloatRoundStyleE2EEES1H_S1L_JEEENS4_5SM1004TMEM4LOAD26SM100_TMEM_LOAD_32dp32b64xENS4_13SM90_TMA_LOADENS10_INS11_ILi2ELi4ELi3EEES14_NSR_INS5_IJS15_S1J_EEENS5_IJS1J_SC_EEEEEEENS4_39AutoVectorizingCopyWithAssumedAlignmentILi128EEENS4_14SM90_TMA_STOREES21_S23_S23_EEEvvEEEEvNT_6ParamsE) ;  /* 0xffffff3802cc7950 */ /* 0x000fea0003c3ffff */
.L_x_184:
[----:B------:R-:W-:-:S00]  /*c4d0*/  BRA `(.L_x_184) ;  /* 0xfffffffc00fc7947 */ /* 0x000fc0000383ffff */
[----:B------:R-:W-:-:S00]  /*c4e0*/  NOP ;  /* 0x0000000000007918 */ /* 0x000fc00000000000 */
        /* <DEDUP_REMOVED lines=9> */
.L_x_185:


//--------------------- .nv.global.init           --------------------------
	.section	.nv.global.init,"aw",@progbits
.nv.global.init:
	.type		$str$27,@object
	.size		$str$27,($str$28 - $str$27)
$str$27:
        /*0000*/ 	.byte	0x28, 0x61, 0x64, 0x64, 0x72, 0x65, 0x73, 0x73, 0x20, 0x26, 0x20, 0x6d, 0x61, 0x73, 0x6b, 0x29
        /*0010*/ 	.byte	0x20, 0x3d, 0x3d, 0x20, 0x30, 0x00
	.type		$str$28,@object
	.size		$str$28,($str$26 - $str$28)
$str$28:
        /*0016*/ 	.byte	0x2f, 0x74, 0x6d, 0x70, 0x2f, 0x63, 0x75, 0x74, 0x6c, 0x61, 0x73, 0x73, 0x5f, 0x73, 0x77, 0x65
        /*0026*/ 	.byte	0x65, 0x70, 0x5f, 0x73, 0x72, 0x63, 0x2f, 0x69, 0x6e, 0x63, 0x6c, 0x75, 0x64, 0x65, 0x2f, 0x63
        /*0036*/ 	.byte	0x75, 0x74, 0x65, 0x2f, 0x70, 0x6f, 0x69, 0x6e, 0x74, 0x65, 0x72, 0x5f, 0x66, 0x6c, 0x61, 0x67
        /*0046*/ 	.byte	0x67, 0x65, 0x64, 0x2e, 0x68, 0x70, 0x70, 0x00
	.type		$str$26,@object
	.size		$str$26,($str$25 - $str$26)
$str$26:
        /*004e*/ 	.byte	0x2f, 0x74, 0x6d, 0x70, 0x2f, 0x63, 0x75, 0x74, 0x6c, 0x61, 0x73, 0x73, 0x5f, 0x73, 0x77, 0x65
        /*005e*/ 	.byte	0x65, 0x70, 0x5f, 0x73, 0x72, 0x63, 0x2f, 0x69, 0x6e, 0x63, 0x6c, 0x75, 0x64, 0x65, 0x2f, 0x63
        /*006e*/ 	.byte	0x75, 0x74, 0x65, 0x2f, 0x61, 0x74, 0x6f, 0x6d, 0x2f, 0x63, 0x6f, 0x70, 0x79, 0x5f, 0x74, 0x72
        /*007e*/ 	.byte	0x61, 0x69, 0x74, 0x73, 0x5f, 0x73, 0x6d, 0x31, 0x30, 0x30, 0x2e, 0x68, 0x70, 0x70, 0x00
	.type		$str$25,@object
	.size		$str$25,(__unnamed_1 - $str$25)
$str$25:
        /*008d*/ 	.byte	0x28, 0x28, 0x75, 0x69, 0x6e, 0x74, 0x33, 0x32, 0x5f, 0x74, 0x28, 0x74, 0x68, 0x72, 0x65, 0x61
        /*009d*/ 	.byte	0x64, 0x49, 0x64, 0x78, 0x2e, 0x78, 0x29, 0x20, 0x2f, 0x20, 0x33, 0x32, 0x29, 0x20, 0x25, 0x20
        /*00ad*/ 	.byte	0x34, 0x29, 0x20, 0x3d, 0x3d, 0x20, 0x28, 0x28, 0x28, 0x74, 0x6d, 0x65, 0x6d, 0x5f, 0x61, 0x64
        /*00bd*/ 	.byte	0x64, 0x72, 0x20, 0x3e, 0x3e, 0x20, 0x31, 0x36, 0x29, 0x20, 0x2f, 0x20, 0x33, 0x32, 0x29, 0x20
        /*00cd*/ 	.byte	0x25, 0x20, 0x34, 0x29, 0x00
	.type		__unnamed_1,@object
	.size		__unnamed_1,(__unnamed_2 - __unnamed_1)
__unnamed_1:
        /*00d2*/ 	.byte	0x61, 0x75, 0x74, 0x6f, 0x20, 0x63, 0x75, 0x74, 0x65, 0x3a, 0x3a, 0x61, 0x73, 0x5f, 0x70, 0x6f
        /* <DEDUP_REMOVED lines=24> */
        /*0262*/ 	.byte	0x5d, 0x00
	.type		__unnamed_2,@object
	.size		__unnamed_2,(__unnamed_3 - __unnamed_2)
__unnamed_2:
        /* <DEDUP_REMOVED lines=26> */
	.type		__unnamed_3,@object
	.size		__unnamed_3,(.L_3 - __unnamed_3)
__unnamed_3:
        /* <DEDUP_REMOVED lines=42> */
        /*0696*/ 	.byte	0x43, 0x3c, 0x30, 0x3e, 0x3e, 0x3e, 0x3e, 0x5d, 0x00
.L_3:


//--------------------- .nv.shared._ZN7cutlass13device_kernelINS_4gemm6kernel13GemmUniversalIN4cute5tupleIJiiiiEEENS1_10collective13CollectiveMmaINS1_35MainloopSm100TmaUmmaWarpSpecializedILi4ELi2ELi2ENS5_IJNS4_1CILi2EEENSA_ILi1EEESC_EEEEENS5_IJNSA_ILi256EEESF_NSA_ILi128EEEEEEaNS5_IJlSC_lEEEaSI_NS4_8TiledMMAINS4_8MMA_AtomIJNS4_21SM100_MMA_S8_2x1SM_SSIaaiLi256ELi256ELNS4_4UMMA5MajorE0ELSN_0ELNSM_8SaturateE0EEEEEENS4_6LayoutINS5_IJSC_SC_SC_EEENS5_IJNSA_ILi0EEEST_ST_EEEEENS5_IJNS4_10UnderscoreESW_SW_EEEEENS4_18SM100_TMA_2SM_LOADENS4_14ComposedLayoutINS4_7SwizzleILi3ELi4ELi3EEENS4_18smem_ptr_flag_bitsILi8EEENSR_INS5_IJNSA_ILi8EEESG_EEENS5_IJSG_SC_EEEEEEEvNS4_8identityESZ_S19_vS1A_EENS_8epilogue10collective18CollectiveEpilogueINS1C_23Sm100TmaWarpSpecializedILi4ELi2ELi64ELb0ELb0EEEJNS5_IJSG_SF_SG_EEENS5_IJNSR_ISG_SC_EENSR_INSA_ILi64EEESC_EEEEEaSI_aSI_NS1C_6fusion15FusionCallbacksIS1G_NS1M_17LinearCombinationIaiaiLNS_15FloatRoundStyleE2EEES1H_S1L_JEEENS4_5SM1004TMEM4LOAD26SM100_TMEM_LOAD_32dp32b64xENS4_13SM90_TMA_LOADENS10_INS11_ILi2ELi4ELi3EEES14_NSR_INS5_IJS15_S1J_EEENS5_IJS1J_SC_EEEEEEENS4_39AutoVectorizingCopyWithAssumedAlignmentILi128EEENS4_14SM90_TMA_STOREES21_S23_S23_EEEvvEEEEvNT_6ParamsE --------------------------
	.section	.nv.shared._ZN7cutlass13device_kernelINS_4gemm6kernel13GemmUniversalIN4cute5tupleIJiiiiEEENS1_10collective13CollectiveMmaINS1_35MainloopSm100TmaUmmaWarpSpecializedILi4ELi2ELi2ENS5_IJNS4_1CILi2EEENSA_ILi1EEESC_EEEEENS5_IJNSA_ILi256EEESF_NSA_ILi128EEEEEEaNS5_IJlSC_lEEEaSI_NS4_8TiledMMAINS4_8MMA_AtomIJNS4_21SM100_MMA_S8_2x1SM_SSIaaiLi256ELi256ELNS4_4UMMA5MajorE0ELSN_0ELNSM_8SaturateE0EEEEEENS4_6LayoutINS5_IJSC_SC_SC_EEENS5_IJNSA_ILi0EEEST_ST_EEEEENS5_IJNS4_10UnderscoreESW_SW_EEEEENS4_18SM100_TMA_2SM_LOADENS4_14ComposedLayoutINS4_7SwizzleILi3ELi4ELi3EEENS4_18smem_ptr_flag_bitsILi8EEENSR_INS5_IJNSA_ILi8EEESG_EEENS5_IJSG_SC_EEEEEEEvNS4_8identityESZ_S19_vS1A_EENS_8epilogue10collective18CollectiveEpilogueINS1C_23Sm100TmaWarpSpecializedILi4ELi2ELi64ELb0ELb0EEEJNS5_IJSG_SF_SG_EEENS5_IJNSR_ISG_SC_EENSR_INSA_ILi64EEESC_EEEEEaSI_aSI_NS1C_6fusion15FusionCallbacksIS1G_NS1M_17LinearCombinationIaiaiLNS_15FloatRoundStyleE2EEES1H_S1L_JEEENS4_5SM1004TMEM4LOAD26SM100_TMEM_LOAD_32dp32b64xENS4_13SM90_TMA_LOADENS10_INS11_ILi2ELi4ELi3EEES14_NSR_INS5_IJS15_S1J_EEENS5_IJS1J_SC_EEEEEEENS4_39AutoVectorizingCopyWithAssumedAlignmentILi128EEENS4_14SM90_TMA_STOREES21_S23_S23_EEEvvEEEEvNT_6ParamsE,"aw",@nobits
	.sectionflags	@""
	.align	16
	.zero		1024


//--------------------- .nv.shared.reserved.0     --------------------------
	.section	.nv.shared.reserved.0,"aw",@nobits
	.weak		__nv_reservedSMEM_offset_0_alias
	.size		__nv_reservedSMEM_offset_0_alias, 0, 64
	.other		__nv_reservedSMEM_offset_0_alias,@"STO_CUDA_RESERVED_SHARED STV_DEFAULT"
__nv_reservedSMEM_offset_0_alias:
	.zero		0
.nv.shared.reserved.0:
	.zero		64
	.weak		__nv_reservedSMEM_tcgen05_partition
	.type		__nv_reservedSMEM_tcgen05_partition,@object
	.size		__nv_reservedSMEM_tcgen05_partition,(.L_0 - __nv_reservedSMEM_tcgen05_partition)
__nv_reservedSMEM_tcgen05_partition:
	.zero		32
.L_0:


//--------------------- .nv.global                --------------------------
	.section	.nv.global,"aw",@nobits
.nv.global:
	.type		_ZN40_INTERNAL_fd166116_4_k_cu_5cb9d4ea_109154cute1_E,@object
	.size		_ZN40_INTERNAL_fd166116_4_k_cu_5cb9d4ea_109154cute1_E,(_ZN40_INTERNAL_fd166116_4_k_cu_5cb9d4ea_109154cuda3std3__45__cpo6cbeginE - _ZN40_INTERNAL_fd166116_4_k_cu_5cb9d4ea_109154cute1_E)
_ZN40_INTERNAL_fd166116_4_k_cu_5cb9d4ea_109154cute1_E:
	.zero		1
	.type		_ZN40_INTERNAL_fd166116_4_k_cu_5cb9d4ea_109154cuda3std3__45__cpo6cbeginE,@object
	.size		_ZN40_INTERNAL_fd166116_4_k_cu_5cb9d4ea_109154cuda3std3__45__cpo6cbeginE,(_ZN40_INTERNAL_fd166116_4_k_cu_5cb9d4ea_109154cuda3std3__48in_placeE - _ZN40_INTERNAL_fd166116_4_k_cu_5cb9d4ea_109154cuda3std3__45__cpo6cbeginE)
_ZN40_INTERNAL_fd166116_4_k_cu_5cb9d4ea_109154cuda3std3__45__cpo6cbeginE:
	.zero		1
	.type		_ZN40_INTERNAL_fd166116_4_k_cu_5cb9d4ea_109154cuda3std3__48in_placeE,@object
	.size		_ZN40_INTERNAL_fd166116_4_k_cu_5cb9d4ea_109154cuda3std3__48in_placeE,(_ZN40_INTERNAL_fd166116_4_k_cu_5cb9d4ea_109154cuda3std6ranges3__45__cpo9iter_moveE - _ZN40_INTERNAL_fd166116_4_k_cu_5cb9d4ea_109154cuda3std3__48in_placeE)
_ZN40_INTERNAL_fd166116_4_k_cu_5cb9d4ea_109154cuda3std3__48in_placeE:
	.zero		1
	.type		_ZN40_INTERNAL_fd166116_4_k_cu_5cb9d4ea_109154cuda3std6ranges3__45__cpo9iter_moveE,@object
	.size		_ZN40_INTERNAL_fd166116_4_k_cu_5cb9d4ea_109154cuda3std6ranges3__45__cpo9iter_moveE,(_ZN40_INTERNAL_fd166116_4_k_cu_5cb9d4ea_109154cuda3std3__45__cpo5beginE - _ZN40_INTERNAL_fd166116_4_k_cu_5cb9d4ea_109154cuda3std6ranges3__45__cpo9iter_moveE)
_ZN40_INTERNAL_fd166116_4_k_cu_5cb9d4ea_109154cuda3std6ranges3__45__cpo9iter_moveE:
	.zero		1
	.type		_ZN40_INTERNAL_fd166116_4_k_cu_5cb9d4ea_109154cuda3std3__45__cpo5beginE,@object
	.size		_ZN40_INTERNAL_fd166116_4_k_cu_5cb9d4ea_109154cuda3std3__45__cpo5beginE,(_ZN40_INTERNAL_fd166116_4_k_cu_5cb9d4ea_109154cuda3std3__442_GLOBAL__N__fd166116_4_k_cu_5cb9d4ea_109156ignoreE - _ZN40_INTERNAL_fd166116_4_k_cu_5cb9d4ea_109154cuda3std3__45__cpo5beginE)
_ZN40_INTERNAL_fd166116_4_k_cu_5cb9d4ea_109154cuda3std3__45__cpo5beginE:
	.zero		1
	.type		_ZN40_INTERNAL_fd166116_4_k_cu_5cb9d4ea_109154cuda3std3__442_GLOBAL__N__fd166116_4_k_cu_5cb9d4ea_109156ignoreE,@object
	.size		_ZN40_INTERNAL_fd166116_4_k_cu_5cb9d4ea_109154cuda3std3__442_GLOBAL__N__fd166116_4_k_cu_5cb9d4ea_109156ignoreE,(_ZN40_INTERNAL_fd166116_4_k_cu_5cb9d4ea_109154cute7productE - _ZN40_INTERNAL_fd166116_4_k_cu_5cb9d4ea_109154cuda3std3__442_GLOBAL__N__fd166116_4_k_cu_5cb9d4ea_109156ignoreE)
_ZN40_INTERNAL_fd166116_4_k_cu_5cb9d4ea_109154cuda3std3__442_GLOBAL__N__fd166116_4_k_cu_5cb9d4ea_109156ignoreE:
	.zero		1
	.type		_ZN40_INTERNAL_fd166116_4_k_cu_5cb9d4ea_109154cute7productE,@object
	.size		_ZN40_INTERNAL_fd166116_4_k_cu_5cb9d4ea_109154cute7productE,(_ZN40_INTERNAL_fd166116_4_k_cu_5cb9d4ea_109154cuda3std3__45__cpo3endE - _ZN40_INTERNAL_fd166116_4_k_cu_5cb9d4ea_109154cute7productE)
_ZN40_INTERNAL_fd166116_4_k_cu_5cb9d4ea_109154cute7productE:
	.zero		1
	.type		_ZN40_INTERNAL_fd166116_4_k_cu_5cb9d4ea_109154cuda3std3__45__cpo3endE,@object
	.size		_ZN40_INTERNAL_fd166116_4_k_cu_5cb9d4ea_109154cuda3std3__45__cpo3endE,(_ZN40_INTERNAL_fd166116_4_k_cu_5cb9d4ea_109154cuda3std3__419piecewise_constructE - _ZN40_INTERNAL_fd166116_4_k_cu_5cb9d4ea_109154cuda3std3__45__cpo3endE)
_ZN40_INTERNAL_fd166116_4_k_cu_5cb9d4ea_109154cuda3std3__45__cpo3endE:
	.zero		1
	.type		_ZN40_INTERNAL_fd166116_4_k_cu_5cb9d4ea_109154cuda3std3__419piecewise_constructE,@object
	.size		_ZN40_INTERNAL_fd166116_4_k_cu_5cb9d4ea_109154cuda3std3__419piecewise_constructE,(_ZN40_INTERNAL_fd166116_4_k_cu_5cb9d4ea_109154cuda3std3__45__cpo4cendE - _ZN40_INTERNAL_fd166116_4_k_cu_5cb9d4ea_109154cuda3std3__419piecewise_constructE)
_ZN40_INTERNAL_fd166116_4_k_cu_5cb9d4ea_109154cuda3std3__419piecewise_constructE:
	.zero		1
	.type		_ZN40_INTERNAL_fd166116_4_k_cu_5cb9d4ea_109154cuda3std3__45__cpo4cendE,@object
	.size		_ZN40_INTERNAL_fd166116_4_k_cu_5cb9d4ea_109154cuda3std3__45__cpo4cendE,(_ZN40_INTERNAL_fd166116_4_k_cu_5cb9d4ea_109154cuda3std6ranges3__45__cpo4swapE - _ZN40_INTERNAL_fd166116_4_k_cu_5cb9d4ea_109154cuda3std3__45__cpo4cendE)
_ZN40_INTERNAL_fd166116_4_k_cu_5cb9d4ea_109154cuda3std3__45__cpo4cendE:
	.zero		1
	.type		_ZN40_INTERNAL_fd166116_4_k_cu_5cb9d4ea_109154cuda3std6ranges3__45__cpo4swapE,@object
	.size		_ZN40_INTERNAL_fd166116_4_k_cu_5cb9d4ea_109154cuda3std6ranges3__45__cpo4swapE,(.L_11 - _ZN40_INTERNAL_fd166116_4_k_cu_5cb9d4ea_109154cuda3std6ranges3__45__cpo4swapE)
_ZN40_INTERNAL_fd166116_4_k_cu_5cb9d4ea_109154cuda3std6ranges3__45__cpo4swapE:
	.zero		1
.L_11:


//--------------------- .nv.constant0._ZN7cutlass13device_kernelINS_4gemm6kernel13GemmUniversalIN4cute5tupleIJiiiiEEENS1_10collective13CollectiveMmaINS1_35MainloopSm100TmaUmmaWarpSpecializedILi4ELi2ELi2ENS5_IJNS4_1CILi2EEENSA_ILi1EEESC_EEEEENS5_IJNSA_ILi256EEESF_NSA_ILi128EEEEEEaNS5_IJlSC_lEEEaSI_NS4_8TiledMMAINS4_8MMA_AtomIJNS4_21SM100_MMA_S8_2x1SM_SSIaaiLi256ELi256ELNS4_4UMMA5MajorE0ELSN_0ELNSM_8SaturateE0EEEEEENS4_6LayoutINS5_IJSC_SC_SC_EEENS5_IJNSA_ILi0EEEST_ST_EEEEENS5_IJNS4_10UnderscoreESW_SW_EEEEENS4_18SM100_TMA_2SM_LOADENS4_14ComposedLayoutINS4_7SwizzleILi3ELi4ELi3EEENS4_18smem_ptr_flag_bitsILi8EEENSR_INS5_IJNSA_ILi8EEESG_EEENS5_IJSG_SC_EEEEEEEvNS4_8identityESZ_S19_vS1A_EENS_8epilogue10collective18CollectiveEpilogueINS1C_23Sm100TmaWarpSpecializedILi4ELi2ELi64ELb0ELb0EEEJNS5_IJSG_SF_SG_EEENS5_IJNSR_ISG_SC_EENSR_INSA_ILi64EEESC_EEEEEaSI_aSI_NS1C_6fusion15FusionCallbacksIS1G_NS1M_17LinearCombinationIaiaiLNS_15FloatRoundStyleE2EEES1H_S1L_JEEENS4_5SM1004TMEM4LOAD26SM100_TMEM_LOAD_32dp32b64xENS4_13SM90_TMA_LOADENS10_INS11_ILi2ELi4ELi3EEES14_NSR_INS5_IJS15_S1J_EEENS5_IJS1J_SC_EEEEEEENS4_39AutoVectorizingCopyWithAssumedAlignmentILi128EEENS4_14SM90_TMA_STOREES21_S23_S23_EEEvvEEEEvNT_6ParamsE --------------------------
	.section	.nv.constant0._ZN7cutlass13device_kernelINS_4gemm6kernel13GemmUniversalIN4cute5tupleIJiiiiEEENS1_10collective13CollectiveMmaINS1_35MainloopSm100TmaUmmaWarpSpecializedILi4ELi2ELi2ENS5_IJNS4_1CILi2EEENSA_ILi1EEESC_EEEEENS5_IJNSA_ILi256EEESF_NSA_ILi128EEEEEEaNS5_IJlSC_lEEEaSI_NS4_8TiledMMAINS4_8MMA_AtomIJNS4_21SM100_MMA_S8_2x1SM_SSIaaiLi256ELi256ELNS4_4UMMA5MajorE0ELSN_0ELNSM_8SaturateE0EEEEEENS4_6LayoutINS5_IJSC_SC_SC_EEENS5_IJNSA_ILi0EEEST_ST_EEEEENS5_IJNS4_10UnderscoreESW_SW_EEEEENS4_18SM100_TMA_2SM_LOADENS4_14ComposedLayoutINS4_7SwizzleILi3ELi4ELi3EEENS4_18smem_ptr_flag_bitsILi8EEENSR_INS5_IJNSA_ILi8EEESG_EEENS5_IJSG_SC_EEEEEEEvNS4_8identityESZ_S19_vS1A_EENS_8epilogue10collective18CollectiveEpilogueINS1C_23Sm100TmaWarpSpecializedILi4ELi2ELi64ELb0ELb0EEEJNS5_IJSG_SF_SG_EEENS5_IJNSR_ISG_SC_EENSR_INSA_ILi64EEESC_EEEEEaSI_aSI_NS1C_6fusion15FusionCallbacksIS1G_NS1M_17LinearCombinationIaiaiLNS_15FloatRoundStyleE2EEES1H_S1L_JEEENS4_5SM1004TMEM4LOAD26SM100_TMEM_LOAD_32dp32b64xENS4_13SM90_TMA_LOADENS10_INS11_ILi2ELi4ELi3EEES14_NSR_INS5_IJS15_S1J_EEENS5_IJS1J_SC_EEEEEEENS4_39AutoVectorizingCopyWithAssumedAlignmentILi128EEENS4_14SM90_TMA_STOREES21_S23_S23_EEEvvEEEEvNT_6ParamsE,"a",@progbits
	.sectionflags	@""
	.align	4
.nv.constant0._ZN7cutlass13device_kernelINS_4gemm6kernel13GemmUniversalIN4cute5tupleIJiiiiEEENS1_10collective13CollectiveMmaINS1_35MainloopSm100TmaUmmaWarpSpecializedILi4ELi2ELi2ENS5_IJNS4_1CILi2EEENSA_ILi1EEESC_EEEEENS5_IJNSA_ILi256EEESF_NSA_ILi128EEEEEEaNS5_IJlSC_lEEEaSI_NS4_8TiledMMAINS4_8MMA_AtomIJNS4_21SM100_MMA_S8_2x1SM_SSIaaiLi256ELi256ELNS4_4UMMA5MajorE0ELSN_0ELNSM_8SaturateE0EEEEEENS4_6LayoutINS5_IJSC_SC_SC_EEENS5_IJNSA_ILi0EEEST_ST_EEEEENS5_IJNS4_10UnderscoreESW_SW_EEEEENS4_18SM100_TMA_2SM_LOADENS4_14ComposedLayoutINS4_7SwizzleILi3ELi4ELi3EEENS4_18smem_ptr_flag_bitsILi8EEENSR_INS5_IJNSA_ILi8EEESG_EEENS5_IJSG_SC_EEEEEEEvNS4_8identityESZ_S19_vS1A_EENS_8epilogue10collective18CollectiveEpilogueINS1C_23Sm100TmaWarpSpecializedILi4ELi2ELi64ELb0ELb0EEEJNS5_IJSG_SF_SG_EEENS5_IJNSR_ISG_SC_EENSR_INSA_ILi64EEESC_EEEEEaSI_aSI_NS1C_6fusion15FusionCallbacksIS1G_NS1M_17LinearCombinationIaiaiLNS_15FloatRoundStyleE2EEES1H_S1L_JEEENS4_5SM1004TMEM4LOAD26SM100_TMEM_LOAD_32dp32b64xENS4_13SM90_TMA_LOADENS10_INS11_ILi2ELi4ELi3EEES14_NSR_INS5_IJS15_S1J_EEENS5_IJS1J_SC_EEEEEEENS4_39AutoVectorizingCopyWithAssumedAlignmentILi128EEENS4_14SM90_TMA_STOREES21_S23_S23_EEEvvEEEEvNT_6ParamsE:
	.zero		2944


//--------------------- SYMBOLS --------------------------

	.type		.nv.reservedSmem.offset0,@object
	.size		.nv.reservedSmem.offset0,0x4
	.type		.nv.reservedSmem.cap,@object
	.size		.nv.reservedSmem.cap,0x4
	.type		__assertfail,@function
